	.target	sm_80

	.elftype	@"ET_EXEC"


//--------------------- .note.nv.tkinfo           --------------------------
	.section	.note.nv.tkinfo,"",@"SHT_NOTE"
	.sectionflags	@"SHF_NOTE_NV_TKINFO"
	.tkinfo
        /*0018*/ 	.word	0x00000002
        /*0030*/ 	.string	""
        /*0030*/ 	.string	"ptxas"
        /*0030*/ 	.string	"Cuda compilation tools, release 13.0, V13.0.88"
        /*0030*/ 	.string	"Build cuda_13.0.r13.0/compiler.36424714_0"
        /*0030*/ 	.string	"-v  -suppress-debug-info  -lineinfo  -arch sm_80 "



//--------------------- .note.nv.cuinfo           --------------------------
	.section	.note.nv.cuinfo,"",@"SHT_NOTE"
	.sectionflags	@"SHF_NOTE_NV_CUINFO"
        /*0018*/ 	.short	0x0002
        /*001a*/ 	.short	0x0050
        /*001c*/ 	.short	0x0082
	.zero		2


//--------------------- .nv.info                  --------------------------
	.section	.nv.info,"",@"SHT_CUDA_INFO"
	.align	4


	//----- nvinfo : EIATTR_REGCOUNT
	.align		4
        /*0000*/ 	.byte	0x04, 0x2f
        /*0002*/ 	.short	(.L_1 - .L_0)
	.align		4
.L_0:
        /*0004*/ 	.word	index@(matmul_kernel)
        /*0008*/ 	.word	0x00000020


	//----- nvinfo : EIATTR_FRAME_SIZE
	.align		4
.L_1:
        /*000c*/ 	.byte	0x04, 0x11
        /*000e*/ 	.short	(.L_3 - .L_2)
	.align		4
.L_2:
        /*0010*/ 	.word	index@(matmul_kernel)
        /*0014*/ 	.word	0x00001ba8


	//----- nvinfo : EIATTR_MIN_STACK_SIZE
	.align		4
.L_3:
        /*0018*/ 	.byte	0x04, 0x12
        /*001a*/ 	.short	(.L_5 - .L_4)
	.align		4
.L_4:
        /*001c*/ 	.word	index@(matmul_kernel)
        /*0020*/ 	.word	0x00001ba8
.L_5:


//--------------------- .nv.info.matmul_kernel    --------------------------
	.section	.nv.info.matmul_kernel,"",@"SHT_CUDA_INFO"
	.sectionflags	@""
	.align	4


	//----- nvinfo : EIATTR_CUDA_API_VERSION
	.align		4
        /*0000*/ 	.byte	0x04, 0x37
        /*0002*/ 	.short	(.L_7 - .L_6)
.L_6:
        /*0004*/ 	.word	0x00000082


	//----- nvinfo : EIATTR_SW2861232_WAR
	.align		4
.L_7:
        /*0008*/ 	.byte	0x01, 0x35
	.zero		2


	//----- nvinfo : EIATTR_PARAM_CBANK
	.align		4
        /*000c*/ 	.byte	0x04, 0x0a
        /*000e*/ 	.short	(.L_9 - .L_8)
	.align		4
.L_8:
        /*0010*/ 	.word	index@(.nv.constant0.matmul_kernel)
        /*0014*/ 	.short	0x0160
        /*0016*/ 	.short	0x0050


	//----- nvinfo : EIATTR_CBANK_PARAM_SIZE
	.align		4
.L_9:
        /*0018*/ 	.byte	0x03, 0x19
        /*001a*/ 	.short	0x0050


	//----- nvinfo : EIATTR_KPARAM_INFO
	.align		4
        /*001c*/ 	.byte	0x04, 0x17
        /*001e*/ 	.short	(.L_11 - .L_10)
.L_10:
        /*0020*/ 	.word	0x00000000
        /*0024*/ 	.short	0x000d
        /*0026*/ 	.short	0x0048
        /*0028*/ 	.byte	0x00, 0xf4, 0x21, 0x00


	//----- nvinfo : EIATTR_KPARAM_INFO
	.align		4
.L_11:
        /*002c*/ 	.byte	0x04, 0x17
        /*002e*/ 	.short	(.L_13 - .L_12)
.L_12:
        /*0030*/ 	.word	0x00000000
        /*0034*/ 	.short	0x000c
        /*0036*/ 	.short	0x0040
        /*0038*/ 	.byte	0x00, 0xf4, 0x21, 0x00


	//----- nvinfo : EIATTR_KPARAM_INFO
	.align		4
.L_13:
        /*003c*/ 	.byte	0x04, 0x17
        /*003e*/ 	.short	(.L_15 - .L_14)
.L_14:
        /*0040*/ 	.word	0x00000000
        /*0044*/ 	.short	0x000b
        /*0046*/ 	.short	0x0038
        /*0048*/ 	.byte	0x00, 0xf0, 0x11, 0x00


	//----- nvinfo : EIATTR_KPARAM_INFO
	.align		4
.L_15:
        /*004c*/ 	.byte	0x04, 0x17
        /*004e*/ 	.short	(.L_17 - .L_16)
.L_16:
        /*0050*/ 	.word	0x00000000
        /*0054*/ 	.short	0x000a
        /*0056*/ 	.short	0x0034
        /*0058*/ 	.byte	0x00, 0xf0, 0x11, 0x00


	//----- nvinfo : EIATTR_KPARAM_INFO
	.align		4
.L_17:
        /*005c*/ 	.byte	0x04, 0x17
        /*005e*/ 	.short	(.L_19 - .L_18)
.L_18:
        /*0060*/ 	.word	0x00000000
        /*0064*/ 	.short	0x0009
        /*0066*/ 	.short	0x0030
        /*0068*/ 	.byte	0x00, 0xf0, 0x11, 0x00


	//----- nvinfo : EIATTR_KPARAM_INFO
	.align		4
.L_19:
        /*006c*/ 	.byte	0x04, 0x17
        /*006e*/ 	.short	(.L_21 - .L_20)
.L_20:
        /*0070*/ 	.word	0x00000000
        /*0074*/ 	.short	0x0008
        /*0076*/ 	.short	0x002c
        /*0078*/ 	.byte	0x00, 0xf0, 0x11, 0x00


	//----- nvinfo : EIATTR_KPARAM_INFO
	.align		4
.L_21:
        /*007c*/ 	.byte	0x04, 0x17
        /*007e*/ 	.short	(.L_23 - .L_22)
.L_22:
        /*0080*/ 	.word	0x00000000
        /*0084*/ 	.short	0x0007
        /*0086*/ 	.short	0x0028
        /*0088*/ 	.byte	0x00, 0xf0, 0x11, 0x00


	//----- nvinfo : EIATTR_KPARAM_INFO
	.align		4
.L_23:
        /*008c*/ 	.byte	0x04, 0x17
        /*008e*/ 	.short	(.L_25 - .L_24)
.L_24:
        /*0090*/ 	.word	0x00000000
        /*0094*/ 	.short	0x0006
        /*0096*/ 	.short	0x0024
        /*0098*/ 	.byte	0x00, 0xf0, 0x11, 0x00


	//----- nvinfo : EIATTR_KPARAM_INFO
	.align		4
.L_25:
        /*009c*/ 	.byte	0x04, 0x17
        /*009e*/ 	.short	(.L_27 - .L_26)
.L_26:
        /*00a0*/ 	.word	0x00000000
        /*00a4*/ 	.short	0x0005
        /*00a6*/ 	.short	0x0020
        /*00a8*/ 	.byte	0x00, 0xf0, 0x11, 0x00


	//----- nvinfo : EIATTR_KPARAM_INFO
	.align		4
.L_27:
        /*00ac*/ 	.byte	0x04, 0x17
        /*00ae*/ 	.short	(.L_29 - .L_28)
.L_28:
        /*00b0*/ 	.word	0x00000000
        /*00b4*/ 	.short	0x0004
        /*00b6*/ 	.short	0x001c
        /*00b8*/ 	.byte	0x00, 0xf0, 0x11, 0x00


	//----- nvinfo : EIATTR_KPARAM_INFO
	.align		4
.L_29:
        /*00bc*/ 	.byte	0x04, 0x17
        /*00be*/ 	.short	(.L_31 - .L_30)
.L_30:
        /*00c0*/ 	.word	0x00000000
        /*00c4*/ 	.short	0x0003
        /*00c6*/ 	.short	0x0018
        /*00c8*/ 	.byte	0x00, 0xf0, 0x11, 0x00


	//----- nvinfo : EIATTR_KPARAM_INFO
	.align		4
.L_31:
        /*00cc*/ 	.byte	0x04, 0x17
        /*00ce*/ 	.short	(.L_33 - .L_32)
.L_32:
        /*00d0*/ 	.word	0x00000000
        /*00d4*/ 	.short	0x0002
        /*00d6*/ 	.short	0x0010
        /*00d8*/ 	.byte	0x00, 0xf4, 0x21, 0x00


	//----- nvinfo : EIATTR_KPARAM_INFO
	.align		4
.L_33:
        /*00dc*/ 	.byte	0x04, 0x17
        /*00de*/ 	.short	(.L_35 - .L_34)
.L_34:
        /*00e0*/ 	.word	0x00000000
        /*00e4*/ 	.short	0x0001
        /*00e6*/ 	.short	0x0008
        /*00e8*/ 	.byte	0x00, 0xf4, 0x21, 0x00


	//----- nvinfo : EIATTR_KPARAM_INFO
	.align		4
.L_35:
        /*00ec*/ 	.byte	0x04, 0x17
        /*00ee*/ 	.short	(.L_37 - .L_36)
.L_36:
        /*00f0*/ 	.word	0x00000000
        /*00f4*/ 	.short	0x0000
        /*00f6*/ 	.short	0x0000
        /*00f8*/ 	.byte	0x00, 0xf4, 0x21, 0x00


	//----- nvinfo : EIATTR_MAXREG_COUNT
	.align		4
.L_37:
        /*00fc*/ 	.byte	0x03, 0x1b
        /*00fe*/ 	.short	0x00ff


	//----- nvinfo : EIATTR_NUM_BARRIERS
	.align		4
        /*0100*/ 	.byte	0x02, 0x4c
        /*0102*/ 	.byte	0x01
	.zero		1


	//----- nvinfo : EIATTR_ANNOTATIONS
	.align		4
        /*0104*/ 	.byte	0x04, 0x55
        /*0106*/ 	.short	(.L_39 - .L_38)


	//   ....[0]....
.L_38:
        /*0108*/ 	.word	0x00000001
        /*010c*/ 	.byte	0xe0, 0x05, 0x00, 0x00, 0x01, 0x00, 0x00, 0x00, 0x10, 0x06, 0x00, 0x00, 0x01, 0x00, 0x00, 0x00
        /* <DEDUP_REMOVED lines=3555> */
        /*df4c*/ 	.byte	0xe0, 0xc4, 0x03, 0x00


	//----- nvinfo : EIATTR_MERCURY_ISA_VERSION
	.align		4
.L_39:
        /*df50*/ 	.byte	0x03, 0x5f
        /*df52*/ 	.short	0x0000


	//----- nvinfo : EIATTR_EXIT_INSTR_OFFSETS
	.align		4
        /*df54*/ 	.byte	0x04, 0x1c
        /*df56*/ 	.short	(.L_41 - .L_40)


	//   ....[0]....
.L_40:
        /*df58*/ 	.word	0x0003c830


	//   ....[1]....
        /*df5c*/ 	.word	0x0003c860


	//----- nvinfo : EIATTR_REQNTID
	.align		4
.L_41:
        /*df60*/ 	.byte	0x04, 0x10
        /*df62*/ 	.short	(.L_43 - .L_42)
.L_42:
        /*df64*/ 	.word	0x00000040
        /*df68*/ 	.word	0x00000001
        /*df6c*/ 	.word	0x00000001
.L_43:


//--------------------- .nv.callgraph             --------------------------
	.section	.nv.callgraph,"",@"SHT_CUDA_CALLGRAPH"
	.align	4
	.sectionentsize	8
	.align		4
        /*0000*/ 	.word	0x00000000
	.align		4
        /*0004*/ 	.word	0xffffffff
	.align		4
        /*0008*/ 	.word	0x00000000
	.align		4
        /*000c*/ 	.word	0xfffffffe
	.align		4
        /*0010*/ 	.word	0x00000000
	.align		4
        /*0014*/ 	.word	0xfffffffd
	.align		4
        /*0018*/ 	.word	0x00000000
	.align		4
        /*001c*/ 	.word	0xfffffffc


//--------------------- .nv.rel.action            --------------------------
	.section	.nv.rel.action,"",@"SHT_CUDA_RELOCINFO"
	.align	8
	.sectionentsize	8
        /*0000*/ 	.byte	0x73, 0x00, 0x00, 0x00, 0x00, 0x00, 0x00, 0x00, 0x00, 0x00, 0x00, 0x11, 0x25, 0x00, 0x05, 0x36


//--------------------- .nv.constant0.matmul_kernel --------------------------
	.section	.nv.constant0.matmul_kernel,"a",@progbits
	.sectionflags	@""
	.align	4
.nv.constant0.matmul_kernel:
	.zero		432


//--------------------- .text.matmul_kernel       --------------------------
	.section	.text.matmul_kernel,"ax",@progbits
	.sectioninfo	@"SHI_REGISTERS=32"
	.align	128
        .global         matmul_kernel
        .type           matmul_kernel,@function
        .size           matmul_kernel,(.L_x_5 - matmul_kernel)
        .other          matmul_kernel,@"STO_CUDA_ENTRY STV_DEFAULT"
matmul_kernel:
.text.matmul_kernel:
[----:B------:R-:W-:-:S03]  /*0000*/  IMAD.MOV.U32 R1, RZ, RZ, c[0x0][0x28] ;  /* 0x00000a00ff017624 */ /* 0x000fc600078e00ff */
[----:B------:R-:W-:Y:S01]  /*0010*/  IMAD.MOV.U32 R0, RZ, RZ, c[0x0][0x17c] ;  /* 0x00005f00ff007624 */ /* 0x000fe200078e00ff */
[----:B------:R-:W0:Y:S01]  /*0020*/  S2R R11, SR_TID.X ;  /* 0x00000000000b7919 */ /* 0x000e220000002100 */
[----:B------:R-:W-:Y:S01]  /*0030*/  IADD3 R1, R1, -0x1ba8, RZ ;  /* 0xffffe45801017810 */ /* 0x000fe20007ffe0ff */
[----:B------:R-:W-:Y:S02]  /*0040*/  ULDC.64 UR10, c[0x0][0x118] ;  /* 0x00004600000a7ab9 */ /* 0x000fe40000000a00 */
[----:B------:R-:W-:-:S04]  /*0050*/  IADD3 R0, R0, 0xff, RZ ;  /* 0x000000ff00007810 */ /* 0x000fc80007ffe0ff */
[----:B------:R-:W-:-:S04]  /*0060*/  SHF.R.S32.HI R3, RZ, 0x1f, R0 ;  /* 0x0000001fff037819 */ /* 0x000fc80000011400 */
[----:B------:R-:W-:-:S04]  /*0070*/  LEA.HI R3, R3, R0, RZ, 0x8 ;  /* 0x0000000003037211 */ /* 0x000fc800078f40ff */
[----:B------:R-:W-:Y:S02]  /*0080*/  SHF.R.S32.HI R0, RZ, 0x8, R3 ;  /* 0x00000008ff007819 */ /* 0x000fe40000011403 */
[----:B------:R-:W1:Y:S03]  /*0090*/  S2R R3, SR_CTAID.X ;  /* 0x0000000000037919 */ /* 0x000e660000002500 */
[----:B------:R-:W-:-:S05]  /*00a0*/  IMAD.SHL.U32 R0, R0, 0x8, RZ ;  /* 0x0000000800007824 */ /* 0x000fca00078e00ff */
[-C--:B------:R-:W-:Y:S02]  /*00b0*/  IABS R7, R0.reuse ;  /* 0x0000000000077213 */ /* 0x080fe40000000000 */
[----:B------:R-:W-:Y:S02]  /*00c0*/  IABS R10, R0 ;  /* 0x00000000000a7213 */ /* 0x000fe40000000000 */
[----:B------:R-:W2:Y:S01]  /*00d0*/  I2F.RP R2, R7 ;  /* 0x0000000700027306 */ /* 0x000ea20000209400 */
[----:B-1----:R-:W-:-:S07]  /*00e0*/  IABS R8, R3 ;  /* 0x0000000300087213 */ /* 0x002fce0000000000 */
[----:B--2---:R-:W1:Y:S02]  /*00f0*/  MUFU.RCP R2, R2 ;  /* 0x0000000200027308 */ /* 0x004e640000001000 */
[----:B-1----:R-:W-:Y:S01]  /*0100*/  IADD3 R4, R2, 0xffffffe, RZ ;  /* 0x0ffffffe02047810 */ /* 0x002fe20007ffe0ff */
[----:B------:R-:W-:-:S05]  /*0110*/  IMAD.MOV R2, RZ, RZ, -R10 ;  /* 0x000000ffff027224 */ /* 0x000fca00078e0a0a */
[----:B------:R1:W2:Y:S02]  /*0120*/  F2I.FTZ.U32.TRUNC.NTZ R5, R4 ;  /* 0x0000000400057305 */ /* 0x0002a4000021f000 */
[----:B-1----:R-:W-:Y:S02]  /*0130*/  IMAD.MOV.U32 R4, RZ, RZ, RZ ;  /* 0x000000ffff047224 */ /* 0x002fe400078e00ff */
[----:B--2---:R-:W-:-:S04]  /*0140*/  IMAD.MOV R6, RZ, RZ, -R5 ;  /* 0x000000ffff067224 */ /* 0x004fc800078e0a05 */
[----:B------:R-:W-:Y:S02]  /*0150*/  IMAD R9, R6, R7, RZ ;  /* 0x0000000706097224 */ /* 0x000fe400078e02ff */
[----:B------:R-:W-:Y:S02]  /*0160*/  IMAD.MOV.U32 R6, RZ, RZ, R8 ;  /* 0x000000ffff067224 */ /* 0x000fe400078e0008 */
[----:B------:R-:W-:-:S06]  /*0170*/  IMAD.HI.U32 R5, R5, R9, R4 ;  /* 0x0000000905057227 */ /* 0x000fcc00078e0004 */
[----:B------:R-:W-:-:S04]  /*0180*/  IMAD.HI.U32 R5, R5, R6, RZ ;  /* 0x0000000605057227 */ /* 0x000fc800078e00ff */
[----:B------:R-:W-:-:S05]  /*0190*/  IMAD R2, R5, R2, R6 ;  /* 0x0000000205027224 */ /* 0x000fca00078e0206 */
[----:B------:R-:W-:-:S13]  /*01a0*/  ISETP.GT.U32.AND P1, PT, R7, R2, PT ;  /* 0x000000020700720c */ /* 0x000fda0003f24070 */
[----:B------:R-:W-:Y:S01]  /*01b0*/  @!P1 IMAD.IADD R2, R2, 0x1, -R7 ;  /* 0x0000000102029824 */ /* 0x000fe200078e0a07 */
[----:B------:R-:W-:Y:S02]  /*01c0*/  @!P1 IADD3 R5, R5, 0x1, RZ ;  /* 0x0000000105059810 */ /* 0x000fe40007ffe0ff */
[----:B------:R-:W-:Y:S02]  /*01d0*/  ISETP.NE.AND P1, PT, R0, RZ, PT ;  /* 0x000000ff0000720c */ /* 0x000fe40003f25270 */
[----:B------:R-:W-:Y:S02]  /*01e0*/  ISETP.GE.U32.AND P0, PT, R2, R7, PT ;  /* 0x000000070200720c */ /* 0x000fe40003f06070 */
[----:B------:R-:W-:-:S04]  /*01f0*/  LOP3.LUT R2, R3, R0, RZ, 0x3c, !PT ;  /* 0x0000000003027212 */ /* 0x000fc800078e3cff */
[----:B------:R-:W-:Y:S01]  /*0200*/  ISETP.GE.AND P2, PT, R2, RZ, PT ;  /* 0x000000ff0200720c */ /* 0x000fe20003f46270 */
[----:B------:R-:W-:-:S05]  /*0210*/  IMAD.MOV.U32 R2, RZ, RZ, 0x1f ;  /* 0x0000001fff027424 */ /* 0x000fca00078e00ff */
[----:B------:R-:W-:Y:S02]  /*0220*/  IADD3 R2, R2, c[0x0][0x178], RZ ;  /* 0x00005e0002027a10 */ /* 0x000fe40007ffe0ff */
[----:B------:R-:W-:-:S05]  /*0230*/  @P0 IADD3 R5, R5, 0x1, RZ ;  /* 0x0000000105050810 */ /* 0x000fca0007ffe0ff */
[----:B------:R-:W-:Y:S01]  /*0240*/  IMAD.MOV.U32 R4, RZ, RZ, R5 ;  /* 0x000000ffff047224 */ /* 0x000fe200078e0005 */
[----:B------:R-:W-:-:S03]  /*0250*/  SHF.R.S32.HI R5, RZ, 0x1f, R2 ;  /* 0x0000001fff057819 */ /* 0x000fc60000011402 */
[----:B------:R-:W-:Y:S01]  /*0260*/  @!P2 IMAD.MOV R4, RZ, RZ, -R4 ;  /* 0x000000ffff04a224 */ /* 0x000fe200078e0a04 */
[----:B------:R-:W-:Y:S02]  /*0270*/  @!P1 LOP3.LUT R4, RZ, R0, RZ, 0x33, !PT ;  /* 0x00000000ff049212 */ /* 0x000fe400078e33ff */
[----:B------:R-:W-:-:S03]  /*0280*/  LEA.HI R5, R5, R2, RZ, 0x5 ;  /* 0x0000000205057211 */ /* 0x000fc600078f28ff */
[----:B------:R-:W-:Y:S02]  /*0290*/  IMAD.SHL.U32 R2, R4, 0x8, RZ ;  /* 0x0000000804027824 */ /* 0x000fe400078e00ff */
[----:B------:R-:W-:-:S03]  /*02a0*/  IMAD.MOV R4, RZ, RZ, -R4 ;  /* 0x000000ffff047224 */ /* 0x000fc600078e0a04 */
[----:B------:R-:W-:Y:S01]  /*02b0*/  LEA.HI.SX32 R5, R5, -R2, 0x1b ;  /* 0x8000000205057211 */ /* 0x000fe200078fdaff */
[----:B------:R-:W-:Y:S02]  /*02c0*/  IMAD R9, R0, R4, R3 ;  /* 0x0000000400097224 */ /* 0x000fe400078e0203 */
[----:B------:R-:W-:Y:S01]  /*02d0*/  IMAD.MOV.U32 R4, RZ, RZ, RZ ;  /* 0x000000ffff047224 */ /* 0x000fe200078e00ff */
[----:B------:R-:W-:-:S04]  /*02e0*/  IMNMX R10, R5, 0x8, PT ;  /* 0x00000008050a7817 */ /* 0x000fc80003800200 */
[-C--:B------:R-:W-:Y:S02]  /*02f0*/  IABS R8, R10.reuse ;  /* 0x0000000a00087213 */ /* 0x080fe40000000000 */
[----:B------:R-:W-:Y:S02]  /*0300*/  IABS R0, R10 ;  /* 0x0000000a00007213 */ /* 0x000fe40000000000 */
[----:B------:R-:W1:Y:S08]  /*0310*/  I2F.RP R6, R8 ;  /* 0x0000000800067306 */ /* 0x000e700000209400 */
[----:B-1----:R-:W1:Y:S02]  /*0320*/  MUFU.RCP R6, R6 ;  /* 0x0000000600067308 */ /* 0x002e640000001000 */
[----:B-1----:R-:W-:-:S06]  /*0330*/  IADD3 R5, R6, 0xffffffe, RZ ;  /* 0x0ffffffe06057810 */ /* 0x002fcc0007ffe0ff */
[----:B------:R-:W1:Y:S02]  /*0340*/  F2I.FTZ.U32.TRUNC.NTZ R5, R5 ;  /* 0x0000000500057305 */ /* 0x000e64000021f000 */
[----:B-1----:R-:W-:-:S04]  /*0350*/  IMAD.MOV R7, RZ, RZ, -R5 ;  /* 0x000000ffff077224 */ /* 0x002fc800078e0a05 */
[----:B------:R-:W-:Y:S01]  /*0360*/  IMAD.MOV.U32 R3, RZ, RZ, R7 ;  /* 0x000000ffff037224 */ /* 0x000fe200078e0007 */
[----:B------:R-:W-:-:S03]  /*0370*/  IABS R7, R9 ;  /* 0x0000000900077213 */ /* 0x000fc60000000000 */
[----:B------:R-:W-:-:S04]  /*0380*/  IMAD R3, R3, R8, RZ ;  /* 0x0000000803037224 */ /* 0x000fc800078e02ff */
[----:B------:R-:W-:Y:S01]  /*0390*/  IMAD.HI.U32 R4, R5, R3, R4 ;  /* 0x0000000305047227 */ /* 0x000fe200078e0004 */
[----:B0-----:R-:W-:-:S03]  /*03a0*/  SHF.R.U32.HI R5, RZ, 0x5, R11 ;  /* 0x00000005ff057819 */ /* 0x001fc6000001160b */
[----:B------:R-:W-:Y:S01]  /*03b0*/  IMAD.MOV R3, RZ, RZ, -R0 ;  /* 0x000000ffff037224 */ /* 0x000fe200078e0a00 */
[----:B------:R-:W-:Y:S01]  /*03c0*/  SGXT.U32 R12, R5, 0x1 ;  /* 0x00000001050c781a */ /* 0x000fe20000000000 */
[----:B------:R-:W-:-:S04]  /*03d0*/  IMAD.HI.U32 R0, R4, R7, RZ ;  /* 0x0000000704007227 */ /* 0x000fc800078e00ff */
[----:B------:R-:W-:Y:S02]  /*03e0*/  IMAD R3, R0, R3, R7 ;  /* 0x0000000300037224 */ /* 0x000fe400078e0207 */
[----:B------:R-:W-:-:S03]  /*03f0*/  IMAD.MOV.U32 R4, RZ, RZ, 0x3f ;  /* 0x0000003fff047424 */ /* 0x000fc600078e00ff */
[----:B------:R-:W-:Y:S02]  /*0400*/  ISETP.GT.U32.AND P1, PT, R8, R3, PT ;  /* 0x000000030800720c */ /* 0x000fe40003f24070 */
[----:B------:R-:W-:Y:S02]  /*0410*/  IADD3 R13, R4, c[0x0][0x180], RZ ;  /* 0x00006000040d7a10 */ /* 0x000fe40007ffe0ff */
[C---:B------:R-:W-:Y:S02]  /*0420*/  LOP3.LUT R4, R12.reuse, 0x4, RZ, 0xfc, !PT ;  /* 0x000000040c047812 */ /* 0x040fe400078efcff */
[C---:B------:R-:W-:Y:S02]  /*0430*/  LOP3.LUT R4, R12.reuse, 0xa, RZ, 0xfc, !PT ;  /* 0x0000000a0c047812 */ /* 0x040fe400078efcff */
[C---:B------:R-:W-:Y:S02]  /*0440*/  LOP3.LUT R4, R12.reuse, 0x10, RZ, 0xfc, !PT ;  /* 0x000000100c047812 */ /* 0x040fe400078efcff */
[----:B------:R-:W-:-:S02]  /*0450*/  LOP3.LUT R4, R12, 0x16, RZ, 0xfc, !PT ;  /* 0x000000160c047812 */ /* 0x000fc400078efcff */
[----:B------:R-:W-:Y:S01]  /*0460*/  LOP3.LUT R4, R12, 0x1c, RZ, 0xfc, !PT ;  /* 0x0000001c0c047812 */ /* 0x000fe200078efcff */
[----:B------:R-:W-:Y:S01]  /*0470*/  @!P1 IMAD.IADD R3, R3, 0x1, -R8 ;  /* 0x0000000103039824 */ /* 0x000fe200078e0a08 */
[----:B------:R-:W-:Y:S02]  /*0480*/  @!P1 IADD3 R0, R0, 0x1, RZ ;  /* 0x0000000100009810 */ /* 0x000fe40007ffe0ff */
[----:B------:R-:W-:Y:S02]  /*0490*/  ISETP.NE.AND P1, PT, R10, RZ, PT ;  /* 0x000000ff0a00720c */ /* 0x000fe40003f25270 */
[----:B------:R-:W-:Y:S02]  /*04a0*/  ISETP.GE.U32.AND P0, PT, R3, R8, PT ;  /* 0x000000080300720c */ /* 0x000fe40003f06070 */
[----:B------:R-:W-:Y:S02]  /*04b0*/  LOP3.LUT R3, R9, R10, RZ, 0x3c, !PT ;  /* 0x0000000a09037212 */ /* 0x000fe400078e3cff */
[----:B------:R-:W-:-:S02]  /*04c0*/  LOP3.LUT R4, R12, 0x22, RZ, 0xfc, !PT ;  /* 0x000000220c047812 */ /* 0x000fc400078efcff */
[----:B------:R-:W-:Y:S02]  /*04d0*/  ISETP.GE.AND P2, PT, R3, RZ, PT ;  /* 0x000000ff0300720c */ /* 0x000fe40003f46270 */
[C---:B------:R-:W-:Y:S02]  /*04e0*/  LOP3.LUT R4, R12.reuse, 0x28, RZ, 0xfc, !PT ;  /* 0x000000280c047812 */ /* 0x040fe400078efcff */
[C---:B------:R-:W-:Y:S02]  /*04f0*/  LOP3.LUT R4, R12.reuse, 0x2e, RZ, 0xfc, !PT ;  /* 0x0000002e0c047812 */ /* 0x040fe400078efcff */
[----:B------:R-:W-:Y:S02]  /*0500*/  LOP3.LUT R4, R12, 0x34, RZ, 0xfc, !PT ;  /* 0x000000340c047812 */ /* 0x000fe400078efcff */
[----:B------:R-:W-:Y:S02]  /*0510*/  @P0 IADD3 R0, R0, 0x1, RZ ;  /* 0x0000000100000810 */ /* 0x000fe40007ffe0ff */
[----:B------:R-:W-:-:S02]  /*0520*/  ISETP.GT.AND P0, PT, R13, 0x3f, PT ;  /* 0x0000003f0d00780c */ /* 0x000fc40003f04270 */
[----:B------:R-:W-:Y:S01]  /*0530*/  LOP3.LUT R4, R12, 0x3a, RZ, 0xfc, !PT ;  /* 0x0000003a0c047812 */ /* 0x000fe200078efcff */
[----:B------:R-:W-:Y:S01]  /*0540*/  @!P2 IMAD.MOV R0, RZ, RZ, -R0 ;  /* 0x000000ffff00a224 */ /* 0x000fe200078e0a00 */
[----:B------:R-:W-:-:S05]  /*0550*/  @!P1 LOP3.LUT R0, RZ, R10, RZ, 0x33, !PT ;  /* 0x0000000aff009212 */ /* 0x000fca00078e33ff */
[----:B------:R-:W-:Y:S02]  /*0560*/  IMAD.MOV R3, RZ, RZ, -R0 ;  /* 0x000000ffff037224 */ /* 0x000fe400078e0a00 */
[----:B------:R-:W-:Y:S02]  /*0570*/  IMAD.SHL.U32 R0, R0, 0x100, RZ ;  /* 0x0000010000007824 */ /* 0x000fe400078e00ff */
[----:B------:R-:W-:-:S04]  /*0580*/  IMAD R3, R10, R3, R9 ;  /* 0x000000030a037224 */ /* 0x000fc800078e0209 */
[----:B------:R-:W-:Y:S01]  /*0590*/  IMAD.IADD R3, R2, 0x1, R3 ;  /* 0x0000000102037824 */ /* 0x000fe200078e0203 */
[----:B------:R-:W-:-:S05]  /*05a0*/  LOP3.LUT R2, R11, 0x1f, RZ, 0xc0, !PT ;  /* 0x0000001f0b027812 */ /* 0x000fca00078ec0ff */
[----:B------:R-:W-:Y:S01]  /*05b0*/  IMAD R3, R3, 0x20, R2 ;  /* 0x0000002003037824 */ /* 0x000fe200078e0202 */
[C---:B------:R-:W-:Y:S02]  /*05c0*/  LOP3.LUT R2, R12.reuse, 0x2, RZ, 0xfc, !PT ;  /* 0x000000020c027812 */ /* 0x040fe400078efcff */
[C---:B------:R-:W-:Y:S02]  /*05d0*/  LOP3.LUT R2, R12.reuse, 0x8, RZ, 0xfc, !PT ;  /* 0x000000080c027812 */ /* 0x040fe400078efcff */
[----:B------:R0:W-:Y:S01]  /*05e0*/  STL [R1+0xd8c], R3 ;  /* 0x000d8c0301007387 */ /* 0x0001e20000100800 */
[C---:B------:R-:W-:Y:S02]  /*05f0*/  LOP3.LUT R2, R12.reuse, 0xe, RZ, 0xfc, !PT ;  /* 0x0000000e0c027812 */ /* 0x040fe400078efcff */
[C---:B------:R-:W-:Y:S01]  /*0600*/  LOP3.LUT R2, R12.reuse, 0x14, RZ, 0xfc, !PT ;  /* 0x000000140c027812 */ /* 0x040fe200078efcff */
[----:B------:R1:W-:Y:S01]  /*0610*/  STL [R1+0x2d0], R0 ;  /* 0x0002d00001007387 */ /* 0x0003e20000100800 */
[----:B------:R-:W-:-:S02]  /*0620*/  LOP3.LUT R2, R12, 0x1a, RZ, 0xfc, !PT ;  /* 0x0000001a0c027812 */ /* 0x000fc400078efcff */
[C---:B------:R-:W-:Y:S02]  /*0630*/  LOP3.LUT R2, R12.reuse, 0x20, RZ, 0xfc, !PT ;  /* 0x000000200c027812 */ /* 0x040fe400078efcff */
[C---:B------:R-:W-:Y:S02]  /*0640*/  LOP3.LUT R2, R12.reuse, 0x26, RZ, 0xfc, !PT ;  /* 0x000000260c027812 */ /* 0x040fe400078efcff */
[C---:B0-----:R-:W-:Y:S02]  /*0650*/  LOP3.LUT R3, R12.reuse, 0x6, RZ, 0xfc, !PT ;  /* 0x000000060c037812 */ /* 0x041fe400078efcff */
[C---:B------:R-:W-:Y:S02]  /*0660*/  LOP3.LUT R3, R12.reuse, 0xc, RZ, 0xfc, !PT ;  /* 0x0000000c0c037812 */ /* 0x040fe400078efcff */
[C---:B------:R-:W-:Y:S02]  /*0670*/  LOP3.LUT R3, R12.reuse, 0x12, RZ, 0xfc, !PT ;  /* 0x000000120c037812 */ /* 0x040fe400078efcff */
[----:B------:R-:W-:-:S02]  /*0680*/  LOP3.LUT R3, R12, 0x18, RZ, 0xfc, !PT ;  /* 0x000000180c037812 */ /* 0x000fc400078efcff */
[C---:B------:R-:W-:Y:S02]  /*0690*/  LOP3.LUT R3, R12.reuse, 0x1e, RZ, 0xfc, !PT ;  /* 0x0000001e0c037812 */ /* 0x040fe400078efcff */
[C---:B------:R-:W-:Y:S02]  /*06a0*/  LOP3.LUT R3, R12.reuse, 0x24, RZ, 0xfc, !PT ;  /* 0x000000240c037812 */ /* 0x040fe400078efcff */
[C---:B------:R-:W-:Y:S02]  /*06b0*/  LOP3.LUT R3, R12.reuse, 0x2a, RZ, 0xfc, !PT ;  /* 0x0000002a0c037812 */ /* 0x040fe400078efcff */
[C---:B------:R-:W-:Y:S02]  /*06c0*/  LOP3.LUT R2, R12.reuse, 0x2c, RZ, 0xfc, !PT ;  /* 0x0000002c0c027812 */ /* 0x040fe400078efcff */
[C---:B------:R-:W-:Y:S02]  /*06d0*/  LOP3.LUT R3, R12.reuse, 0x30, RZ, 0xfc, !PT ;  /* 0x000000300c037812 */ /* 0x040fe400078efcff */
[----:B------:R-:W-:-:S02]  /*06e0*/  LOP3.LUT R2, R12, 0x32, RZ, 0xfc, !PT ;  /* 0x000000320c027812 */ /* 0x000fc400078efcff */
[C---:B------:R-:W-:Y:S02]  /*06f0*/  LOP3.LUT R3, R12.reuse, 0x36, RZ, 0xfc, !PT ;  /* 0x000000360c037812 */ /* 0x040fe400078efcff */
[C---:B------:R-:W-:Y:S02]  /*0700*/  LOP3.LUT R2, R12.reuse, 0x38, RZ, 0xfc, !PT ;  /* 0x000000380c027812 */ /* 0x040fe400078efcff */
[C---:B------:R-:W-:Y:S02]  /*0710*/  LOP3.LUT R3, R12.reuse, 0x3c, RZ, 0xfc, !PT ;  /* 0x0000003c0c037812 */ /* 0x040fe400078efcff */
[----:B------:R-:W-:Y:S01]  /*0720*/  LOP3.LUT R2, R12, 0x3e, RZ, 0xfc, !PT ;  /* 0x0000003e0c027812 */ /* 0x000fe200078efcff */
[----:B------:R-:W-:Y:S05]  /*0730*/  @P0 BRA `(.L_x_0) ;  /* 0x0000037000000947 */ /* 0x000fea0003800000 */
[----:B-1----:R-:W-:Y:S01]  /*0740*/  IMAD.SHL.U32 R0, R11, 0x20, RZ ;  /* 0x000000200b007824 */ /* 0x002fe200078e00ff */
[----:B------:R-:W-:Y:S01]  /*0750*/  CS2R R24, SRZ ;  /* 0x0000000000187805 */ /* 0x000fe2000001ff00 */
[----:B------:R-:W-:Y:S01]  /*0760*/  CS2R R26, SRZ ;  /* 0x00000000001a7805 */ /* 0x000fe2000001ff00 */
[----:B------:R-:W-:Y:S01]  /*0770*/  CS2R R20, SRZ ;  /* 0x0000000000147805 */ /* 0x000fe2000001ff00 */
[----:B------:R-:W-:Y:S01]  /*0780*/  CS2R R22, SRZ ;  /* 0x0000000000167805 */ /* 0x000fe2000001ff00 */
[----:B------:R0:W-:Y:S01]  /*0790*/  STL [R1+0xd88], R0 ;  /* 0x000d880001007387 */ /* 0x0001e20000100800 */
[----:B------:R-:W-:Y:S01]  /*07a0*/  CS2R R16, SRZ ;  /* 0x0000000000107805 */ /* 0x000fe2000001ff00 */
[----:B------:R-:W-:Y:S01]  /*07b0*/  CS2R R18, SRZ ;  /* 0x0000000000127805 */ /* 0x000fe2000001ff00 */
[----:B------:R-:W-:Y:S01]  /*07c0*/  CS2R R12, SRZ ;  /* 0x00000000000c7805 */ /* 0x000fe2000001ff00 */
[----:B------:R0:W-:Y:S01]  /*07d0*/  STL [R1], RZ ;  /* 0x000000ff01007387 */ /* 0x0001e20000100800 */
[----:B------:R-:W-:Y:S01]  /*07e0*/  CS2R R14, SRZ ;  /* 0x00000000000e7805 */ /* 0x000fe2000001ff00 */
[----:B------:R-:W-:Y:S01]  /*07f0*/  CS2R R8, SRZ ;  /* 0x0000000000087805 */ /* 0x000fe2000001ff00 */
[----:B------:R-:W-:Y:S01]  /*0800*/  CS2R R10, SRZ ;  /* 0x00000000000a7805 */ /* 0x000fe2000001ff00 */
[----:B------:R0:W-:Y:S01]  /*0810*/  STL [R1+0x4], RZ ;  /* 0x000004ff01007387 */ /* 0x0001e20000100800 */
[----:B------:R-:W-:Y:S01]  /*0820*/  CS2R R4, SRZ ;  /* 0x0000000000047805 */ /* 0x000fe2000001ff00 */
[----:B------:R-:W-:-:S02]  /*0830*/  CS2R R6, SRZ ;  /* 0x0000000000067805 */ /* 0x000fc4000001ff00 */
[----:B------:R0:W-:Y:S04]  /*0840*/  STL [R1+0x8], RZ ;  /* 0x000008ff01007387 */ /* 0x0001e80000100800 */
        /* <DEDUP_REMOVED lines=36> */
[----:B------:R0:W-:Y:S01]  /*0a90*/  STL [R1+0x9c], RZ ;  /* 0x00009cff01007387 */ /* 0x0001e20000100800 */
[----:B------:R-:W-:Y:S05]  /*0aa0*/  BRA `(.L_x_1) ;  /* 0x00036cb000007947 */ /* 0x000fea0003800000 */
.L_x_0:
[----:B-1----:R-:W-:Y:S01]  /*0ab0*/  IABS R9, c[0x0][0x17c] ;  /* 0x00005f0000097a13 */ /* 0x002fe20000000000 */
[----:B------:R-:W-:Y:S01]  /*0ac0*/  IMAD.MOV.U32 R27, RZ, RZ, R0 ;  /* 0x000000ffff1b7224 */ /* 0x000fe200078e0000 */
[----:B------:R-:W-:Y:S01]  /*0ad0*/  ULDC.64 UR6, c[0x0][0x188] ;  /* 0x0000620000067ab9 */ /* 0x000fe20000000a00 */
[----:B------:R-:W-:Y:S01]  /*0ae0*/  IMAD.MOV.U32 R28, RZ, RZ, RZ ;  /* 0x000000ffff1c7224 */ /* 0x000fe200078e00ff */
[----:B------:R-:W0:Y:S02]  /*0af0*/  I2F.RP R0, R9 ;  /* 0x0000000900007306 */ /* 0x000e240000209400 */
[----:B------:R-:W-:-:S02]  /*0b00*/  IADD3 R3, R27, 0xff, RZ ;  /* 0x000000ff1b037810 */ /* 0x000fc40007ffe0ff */
[----:B------:R-:W-:Y:S02]  /*0b10*/  IADD3 R10, R27, 0xfa, RZ ;  /* 0x000000fa1b0a7810 */ /* 0x000fe40007ffe0ff */
[----:B------:R-:W-:Y:S02]  /*0b20*/  IABS R12, R3 ;  /* 0x00000003000c7213 */ /* 0x000fe40000000000 */
[----:B------:R-:W-:Y:S02]  /*0b30*/  ISETP.GE.AND P1, PT, R3, RZ, PT ;  /* 0x000000ff0300720c */ /* 0x000fe40003f26270 */
[----:B------:R-:W-:Y:S02]  /*0b40*/  IADD3 R3, R27, 0xfb, RZ ;  /* 0x000000fb1b037810 */ /* 0x000fe40007ffe0ff */
[----:B------:R-:W-:Y:S01]  /*0b50*/  IABS R15, R10 ;  /* 0x0000000a000f7213 */ /* 0x000fe20000000000 */
[----:B0-----:R-:W0:Y:S02]  /*0b60*/  MUFU.RCP R0, R0 ;  /* 0x0000000000007308 */ /* 0x001e240000001000 */
[----:B0-----:R-:W-:-:S06]  /*0b70*/  IADD3 R0, R0, 0xffffffe, RZ ;  /* 0x0ffffffe00007810 */ /* 0x001fcc0007ffe0ff */
[----:B------:R0:W1:Y:S02]  /*0b80*/  F2I.FTZ.U32.TRUNC.NTZ R29, R0 ;  /* 0x00000000001d7305 */ /* 0x000064000021f000 */
[----:B0-----:R-:W-:-:S04]  /*0b90*/  IADD3 R0, R27, 0xfe, RZ ;  /* 0x000000fe1b007810 */ /* 0x001fc80007ffe0ff */
[----:B------:R-:W-:Y:S02]  /*0ba0*/  IABS R14, R0 ;  /* 0x00000000000e7213 */ /* 0x000fe40000000000 */
[----:B------:R-:W-:Y:S01]  /*0bb0*/  ISETP.GE.AND P0, PT, R0, RZ, PT ;  /* 0x000000ff0000720c */ /* 0x000fe20003f06270 */
[----:B-1----:R-:W-:-:S04]  /*0bc0*/  IMAD.MOV R2, RZ, RZ, -R29 ;  /* 0x000000ffff027224 */ /* 0x002fc800078e0a1d */
[----:B------:R-:W-:-:S04]  /*0bd0*/  IMAD R2, R2, R9, RZ ;  /* 0x0000000902027224 */ /* 0x000fc800078e02ff */
[----:B------:R-:W-:Y:S01]  /*0be0*/  IMAD.HI.U32 R28, R29, R2, R28 ;  /* 0x000000021d1c7227 */ /* 0x000fe200078e001c */
[----:B------:R-:W-:-:S04]  /*0bf0*/  IADD3 R2, R27, 0xfd, RZ ;  /* 0x000000fd1b027810 */ /* 0x000fc80007ffe0ff */
[----:B------:R-:W-:Y:S01]  /*0c00*/  IABS R13, R2 ;  /* 0x00000002000d7213 */ /* 0x000fe20000000000 */
[----:B------:R-:W-:Y:S01]  /*0c10*/  IMAD.HI.U32 R5, R28, R12, RZ ;  /* 0x0000000c1c057227 */ /* 0x000fe200078e00ff */
[----:B------:R-:W-:-:S03]  /*0c20*/  ISETP.GE.AND P3, PT, R2, RZ, PT ;  /* 0x000000ff0200720c */ /* 0x000fc60003f66270 */
[----:B------:R-:W-:-:S04]  /*0c30*/  IMAD.HI.U32 R4, R28, R14, RZ ;  /* 0x0000000e1c047227 */ /* 0x000fc800078e00ff */
[----:B------:R-:W-:Y:S02]  /*0c40*/  IMAD.MOV R5, RZ, RZ, -R5 ;  /* 0x000000ffff057224 */ /* 0x000fe400078e0a05 */
[----:B------:R-:W-:Y:S02]  /*0c50*/  IMAD.MOV R4, RZ, RZ, -R4 ;  /* 0x000000ffff047224 */ /* 0x000fe400078e0a04 */
[C---:B------:R-:W-:Y:S01]  /*0c60*/  IMAD R12, R9.reuse, R5, R12 ;  /* 0x00000005090c7224 */ /* 0x040fe200078e020c */
[----:B------:R-:W-:Y:S01]  /*0c70*/  IABS R5, R3 ;  /* 0x0000000300057213 */ /* 0x000fe20000000000 */
[----:B------:R-:W-:Y:S01]  /*0c80*/  IMAD R14, R9, R4, R14 ;  /* 0x00000004090e7224 */ /* 0x000fe200078e020e */
[----:B------:R-:W-:Y:S01]  /*0c90*/  IADD3 R4, R27, 0xfc, RZ ;  /* 0x000000fc1b047810 */ /* 0x000fe20007ffe0ff */
[C---:B------:R-:W-:Y:S01]  /*0ca0*/  IMAD.HI.U32 R6, R28.reuse, R13, RZ ;  /* 0x0000000d1c067227 */ /* 0x040fe200078e00ff */
[C---:B------:R-:W-:Y:S02]  /*0cb0*/  ISETP.GT.U32.AND P4, PT, R9.reuse, R12, PT ;  /* 0x0000000c0900720c */ /* 0x040fe40003f84070 */
[----:B------:R-:W-:Y:S01]  /*0cc0*/  ISETP.GT.U32.AND P5, PT, R9, R14, PT ;  /* 0x0000000e0900720c */ /* 0x000fe20003fa4070 */
[----:B------:R-:W-:Y:S01]  /*0cd0*/  IMAD.MOV R0, RZ, RZ, -R6 ;  /* 0x000000ffff007224 */ /* 0x000fe200078e0a06 */
[----:B------:R-:W-:Y:S01]  /*0ce0*/  IABS R7, R4 ;  /* 0x0000000400077213 */ /* 0x000fe20000000000 */
[----:B------:R-:W-:Y:S01]  /*0cf0*/  IMAD.HI.U32 R16, R28, R15, RZ ;  /* 0x0000000f1c107227 */ /* 0x000fe200078e00ff */
[----:B------:R-:W-:-:S03]  /*0d00*/  ISETP.GE.AND P2, PT, R4, RZ, PT ;  /* 0x000000ff0400720c */ /* 0x000fc60003f46270 */
[----:B------:R-:W-:Y:S01]  /*0d10*/  IMAD R13, R9, R0, R13 ;  /* 0x00000000090d7224 */ /* 0x000fe200078e020d */
[----:B------:R-:W-:Y:S01]  /*0d20*/  IADD3 R0, R27, 0xf9, RZ ;  /* 0x000000f91b007810 */ /* 0x000fe20007ffe0ff */
[----:B------:R-:W-:Y:S02]  /*0d30*/  IMAD.MOV.U32 R6, RZ, RZ, R7 ;  /* 0x000000ffff067224 */ /* 0x000fe400078e0007 */
[--C-:B------:R-:W-:Y:S01]  /*0d40*/  @!P4 IMAD.IADD R12, R12, 0x1, -R9.reuse ;  /* 0x000000010c0cc824 */ /* 0x100fe200078e0a09 */
[C---:B------:R-:W-:Y:S01]  /*0d50*/  ISETP.GT.U32.AND P4, PT, R9.reuse, R13, PT ;  /* 0x0000000d0900720c */ /* 0x040fe20003f84070 */
[----:B------:R-:W-:Y:S01]  /*0d60*/  @!P5 IMAD.IADD R14, R14, 0x1, -R9 ;  /* 0x000000010e0ed824 */ /* 0x000fe200078e0a09 */
[----:B------:R-:W-:Y:S01]  /*0d70*/  IABS R2, R0 ;  /* 0x0000000000027213 */ /* 0x000fe20000000000 */
[C---:B------:R-:W-:Y:S01]  /*0d80*/  IMAD.HI.U32 R4, R28.reuse, R5, RZ ;  /* 0x000000051c047227 */ /* 0x040fe200078e00ff */
[C---:B------:R-:W-:Y:S02]  /*0d90*/  ISETP.GT.U32.AND P6, PT, R9.reuse, R12, PT ;  /* 0x0000000c0900720c */ /* 0x040fe40003fc4070 */
[----:B------:R-:W-:Y:S01]  /*0da0*/  ISETP.GT.U32.AND P5, PT, R9, R14, PT ;  /* 0x0000000e0900720c */ /* 0x000fe20003fa4070 */
[----:B------:R-:W-:-:S04]  /*0db0*/  IMAD.HI.U32 R7, R28, R6, RZ ;  /* 0x000000061c077227 */ /* 0x000fc800078e00ff */
[----:B------:R-:W-:Y:S02]  /*0dc0*/  IMAD.MOV R4, RZ, RZ, -R4 ;  /* 0x000000ffff047224 */ /* 0x000fe400078e0a04 */
[----:B------:R-:W-:Y:S02]  /*0dd0*/  IMAD.MOV R7, RZ, RZ, -R7 ;  /* 0x000000ffff077224 */ /* 0x000fe400078e0a07 */
[----:B------:R-:W-:Y:S01]  /*0de0*/  IMAD R5, R9, R4, R5 ;  /* 0x0000000409057224 */ /* 0x000fe200078e0205 */
[----:B------:R-:W-:Y:S01]  /*0df0*/  IADD3 R4, R27, 0xf7, RZ ;  /* 0x000000f71b047810 */ /* 0x000fe20007ffe0ff */
[----:B------:R-:W-:Y:S01]  /*0e00*/  IMAD R6, R9, R7, R6 ;  /* 0x0000000709067224 */ /* 0x000fe200078e0206 */
[----:B------:R-:W-:Y:S01]  /*0e10*/  IADD3 R7, R27, 0xf8, RZ ;  /* 0x000000f81b077810 */ /* 0x000fe20007ffe0ff */
[--C-:B------:R-:W-:Y:S01]  /*0e20*/  @!P4 IMAD.IADD R13, R13, 0x1, -R9.reuse ;  /* 0x000000010d0dc824 */ /* 0x100fe200078e0a09 */
[C---:B------:R-:W-:Y:S01]  /*0e30*/  ISETP.GT.U32.AND P4, PT, R9.reuse, R5, PT ;  /* 0x000000050900720c */ /* 0x040fe20003f84070 */
[--C-:B------:R-:W-:Y:S01]  /*0e40*/  @!P6 IMAD.IADD R12, R12, 0x1, -R9.reuse ;  /* 0x000000010c0ce824 */ /* 0x100fe200078e0a09 */
[C---:B------:R-:W-:Y:S01]  /*0e50*/  ISETP.GT.U32.AND P6, PT, R9.reuse, R6, PT ;  /* 0x000000060900720c */ /* 0x040fe20003fc4070 */
[----:B------:R-:W-:Y:S01]  /*0e60*/  @!P5 IMAD.IADD R14, R14, 0x1, -R9 ;  /* 0x000000010e0ed824 */ /* 0x000fe200078e0a09 */
[----:B------:R-:W-:Y:S01]  /*0e70*/  ISETP.GT.U32.AND P5, PT, R9, R13, PT ;  /* 0x0000000d0900720c */ /* 0x000fe20003fa4070 */
[----:B------:R-:W-:Y:S01]  /*0e80*/  IMAD.MOV R16, RZ, RZ, -R16 ;  /* 0x000000ffff107224 */ /* 0x000fe200078e0a10 */
[----:B------:R-:W-:Y:S01]  /*0e90*/  IABS R11, R7 ;  /* 0x00000007000b7213 */ /* 0x000fe20000000000 */
[----:B------:R-:W-:-:S02]  /*0ea0*/  IMAD.MOV.U32 R17, RZ, RZ, R14 ;  /* 0x000000ffff117224 */ /* 0x000fc400078e000e */
[----:B------:R-:W-:Y:S02]  /*0eb0*/  IMAD.MOV.U32 R18, RZ, RZ, R12 ;  /* 0x000000ffff127224 */ /* 0x000fe400078e000c */
[----:B------:R-:W-:-:S04]  /*0ec0*/  IMAD.HI.U32 R8, R28, R2, RZ ;  /* 0x000000021c087227 */ /* 0x000fc800078e00ff */
[--C-:B------:R-:W-:Y:S02]  /*0ed0*/  @!P4 IMAD.IADD R5, R5, 0x1, -R9.reuse ;  /* 0x000000010505c824 */ /* 0x100fe400078e0a09 */
[--C-:B------:R-:W-:Y:S01]  /*0ee0*/  @!P6 IMAD.IADD R6, R6, 0x1, -R9.reuse ;  /* 0x000000010606e824 */ /* 0x100fe200078e0a09 */
[----:B------:R-:W-:Y:S01]  /*0ef0*/  ISETP.GE.AND P6, PT, R3, RZ, PT ;  /* 0x000000ff0300720c */ /* 0x000fe20003fc6270 */
[----:B------:R-:W-:Y:S01]  /*0f00*/  @!P5 IMAD.IADD R13, R13, 0x1, -R9 ;  /* 0x000000010d0dd824 */ /* 0x000fe200078e0a09 */
[C---:B------:R-:W-:Y:S01]  /*0f10*/  ISETP.GT.U32.AND P5, PT, R9.reuse, R5, PT ;  /* 0x000000050900720c */ /* 0x040fe20003fa4070 */
[C---:B------:R-:W-:Y:S01]  /*0f20*/  IMAD R3, R9.reuse, R16, R15 ;  /* 0x0000001009037224 */ /* 0x040fe200078e020f */
[----:B------:R-:W-:Y:S01]  /*0f30*/  ISETP.GT.U32.AND P4, PT, R9, R6, PT ;  /* 0x000000060900720c */ /* 0x000fe20003f84070 */
[----:B------:R-:W-:-:S04]  /*0f40*/  IMAD.HI.U32 R15, R28, R11, RZ ;  /* 0x0000000b1c0f7227 */ /* 0x000fc800078e00ff */
[----:B------:R-:W-:Y:S02]  /*0f50*/  IMAD.MOV R12, RZ, RZ, -R15 ;  /* 0x000000ffff0c7224 */ /* 0x000fe400078e0a0f */
[----:B------:R-:W-:Y:S01]  /*0f60*/  @!P0 IMAD.MOV R17, RZ, RZ, -R17 ;  /* 0x000000ffff118224 */ /* 0x000fe200078e0a11 */
[----:B------:R-:W-:Y:S01]  /*0f70*/  ISETP.GE.AND P0, PT, R10, RZ, PT ;  /* 0x000000ff0a00720c */ /* 0x000fe20003f06270 */
[----:B------:R-:W-:Y:S02]  /*0f80*/  IMAD R10, R9, R12, R11 ;  /* 0x0000000c090a7224 */ /* 0x000fe400078e020b */
[----:B------:R-:W-:Y:S02]  /*0f90*/  IMAD.MOV R8, RZ, RZ, -R8 ;  /* 0x000000ffff087224 */ /* 0x000fe400078e0a08 */
[----:B------:R-:W-:Y:S01]  /*0fa0*/  @!P5 IMAD.IADD R5, R5, 0x1, -R9 ;  /* 0x000000010505d824 */ /* 0x000fe200078e0a09 */
[C---:B------:R-:W-:Y:S01]  /*0fb0*/  ISETP.GT.U32.AND P5, PT, R9.reuse, R10, PT ;  /* 0x0000000a0900720c */ /* 0x040fe20003fa4070 */
[C---:B------:R-:W-:Y:S01]  /*0fc0*/  IMAD R2, R9.reuse, R8, R2 ;  /* 0x0000000809027224 */ /* 0x040fe200078e0202 */
[----:B------:R-:W-:Y:S01]  /*0fd0*/  IABS R8, R4 ;  /* 0x0000000400087213 */ /* 0x000fe20000000000 */
[----:B------:R-:W-:Y:S01]  /*0fe0*/  @!P1 IMAD.MOV R18, RZ, RZ, -R18 ;  /* 0x000000ffff129224 */ /* 0x000fe200078e0a12 */
[C---:B------:R-:W-:Y:S01]  /*0ff0*/  ISETP.GT.U32.AND P1, PT, R9.reuse, R3, PT ;  /* 0x000000030900720c */ /* 0x040fe20003f24070 */
[----:B------:R-:W-:Y:S01]  /*1000*/  @!P3 IMAD.MOV R13, RZ, RZ, -R13 ;  /* 0x000000ffff0db224 */ /* 0x000fe200078e0a0d */
[----:B------:R-:W-:Y:S01]  /*1010*/  ISETP.GT.U32.AND P3, PT, R9, R2, PT ;  /* 0x000000020900720c */ /* 0x000fe20003f64070 */
[----:B------:R-:W-:Y:S01]  /*1020*/  @!P4 IMAD.IADD R6, R6, 0x1, -R9 ;  /* 0x000000010606c824 */ /* 0x000fe200078e0a09 */
[----:B------:R-:W-:Y:S01]  /*1030*/  ISETP.GE.AND P4, PT, R0, RZ, PT ;  /* 0x000000ff0000720c */ /* 0x000fe20003f86270 */
[----:B------:R-:W-:Y:S01]  /*1040*/  STL [R1+0x8c], R18 ;  /* 0x00008c1201007387 */ /* 0x000fe20000100800 */
[----:B------:R-:W-:Y:S01]  /*1050*/  IADD3 R0, R27, 0xf6, RZ ;  /* 0x000000f61b007810 */ /* 0x000fe20007ffe0ff */
[----:B------:R-:W-:-:S02]  /*1060*/  IMAD.HI.U32 R11, R28, R8, RZ ;  /* 0x000000081c0b7227 */ /* 0x000fc400078e00ff */
[----:B------:R-:W-:Y:S01]  /*1070*/  STL [R1+0x58], R17 ;  /* 0x0000581101007387 */ /* 0x000fe20000100800 */
[----:B------:R-:W-:Y:S01]  /*1080*/  IABS R12, R0 ;  /* 0x00000000000c7213 */ /* 0x000fe20000000000 */
[--C-:B------:R-:W-:Y:S02]  /*1090*/  @!P5 IMAD.IADD R10, R10, 0x1, -R9.reuse ;  /* 0x000000010a0ad824 */ /* 0x100fe400078e0a09 */
[--C-:B------:R-:W-:Y:S01]  /*10a0*/  @!P1 IMAD.IADD R3, R3, 0x1, -R9.reuse ;  /* 0x0000000103039824 */ /* 0x100fe200078e0a09 */
[----:B------:R0:W-:Y:S01]  /*10b0*/  STL [R1+0x48], R13 ;  /* 0x0000480d01007387 */ /* 0x0001e20000100800 */
[----:B------:R-:W-:Y:S01]  /*10c0*/  @!P3 IMAD.IADD R2, R2, 0x1, -R9 ;  /* 0x000000010202b824 */ /* 0x000fe200078e0a09 */
[C---:B------:R-:W-:Y:S01]  /*10d0*/  ISETP.GT.U32.AND P5, PT, R9.reuse, R10, PT ;  /* 0x0000000a0900720c */ /* 0x040fe20003fa4070 */
[----:B------:R-:W-:Y:S01]  /*10e0*/  IMAD.MOV R11, RZ, RZ, -R11 ;  /* 0x000000ffff0b7224 */ /* 0x000fe200078e0a0b */
[----:B------:R-:W-:Y:S02]  /*10f0*/  ISETP.GT.U32.AND P3, PT, R9, R3, PT ;  /* 0x000000030900720c */ /* 0x000fe40003f64070 */
[----:B------:R-:W-:Y:S01]  /*1100*/  ISETP.GE.AND P1, PT, R7, RZ, PT ;  /* 0x000000ff0700720c */ /* 0x000fe20003f26270 */
[----:B------:R-:W-:Y:S01]  /*1110*/  IMAD R8, R9, R11, R8 ;  /* 0x0000000b09087224 */ /* 0x000fe200078e0208 */
[C---:B------:R-:W-:Y:S01]  /*1120*/  IADD3 R7, R27.reuse, 0xf5, RZ ;  /* 0x000000f51b077810 */ /* 0x040fe20007ffe0ff */
[----:B0-----:R-:W-:Y:S01]  /*1130*/  IMAD.MOV.U32 R13, RZ, RZ, R6 ;  /* 0x000000ffff0d7224 */ /* 0x001fe200078e0006 */
[----:B------:R-:W-:Y:S01]  /*1140*/  IADD3 R18, R27, 0xe2, RZ ;  /* 0x000000e21b127810 */ /* 0x000fe20007ffe0ff */
[----:B------:R-:W-:Y:S01]  /*1150*/  IMAD.MOV.U32 R6, RZ, RZ, R5 ;  /* 0x000000ffff067224 */ /* 0x000fe200078e0005 */
[----:B------:R-:W-:Y:S01]  /*1160*/  IABS R11, R7 ;  /* 0x00000007000b7213 */ /* 0x000fe20000000000 */
[----:B------:R-:W-:Y:S01]  /*1170*/  IMAD.HI.U32 R5, R28, R12, RZ ;  /* 0x0000000c1c057227 */ /* 0x000fe200078e00ff */
[----:B------:R-:W-:-:S03]  /*1180*/  IABS R19, R18 ;  /* 0x0000001200137213 */ /* 0x000fc60000000000 */
[----:B------:R-:W-:Y:S02]  /*1190*/  IMAD.MOV R5, RZ, RZ, -R5 ;  /* 0x000000ffff057224 */ /* 0x000fe400078e0a05 */
[----:B------:R-:W-:Y:S01]  /*11a0*/  @!P2 IMAD.MOV R13, RZ, RZ, -R13 ;  /* 0x000000ffff0da224 */ /* 0x000fe200078e0a0d */
[C---:B------:R-:W-:Y:S01]  /*11b0*/  ISETP.GT.U32.AND P2, PT, R9.reuse, R2, PT ;  /* 0x000000020900720c */ /* 0x040fe20003f44070 */
[----:B------:R-:W-:Y:S01]  /*11c0*/  IMAD R12, R9, R5, R12 ;  /* 0x00000005090c7224 */ /* 0x000fe200078e020c */
[----:B------:R-:W-:Y:S01]  /*11d0*/  IADD3 R5, R27, 0xf3, RZ ;  /* 0x000000f31b057810 */ /* 0x000fe20007ffe0ff */
[--C-:B------:R-:W-:Y:S01]  /*11e0*/  @!P5 IMAD.IADD R10, R10, 0x1, -R9.reuse ;  /* 0x000000010a0ad824 */ /* 0x100fe200078e0a09 */
[----:B------:R0:W-:Y:S01]  /*11f0*/  STL [R1+0x3c], R13 ;  /* 0x00003c0d01007387 */ /* 0x0001e20000100800 */
[----:B------:R-:W-:Y:S01]  /*1200*/  @!P3 IMAD.IADD R3, R3, 0x1, -R9 ;  /* 0x000000010303b824 */ /* 0x000fe200078e0a09 */
[C---:B------:R-:W-:Y:S01]  /*1210*/  ISETP.GT.U32.AND P5, PT, R9.reuse, R12, PT ;  /* 0x0000000c0900720c */ /* 0x040fe20003fa4070 */
[----:B------:R-:W-:Y:S01]  /*1220*/  @!P6 IMAD.MOV R6, RZ, RZ, -R6 ;  /* 0x000000ffff06e224 */ /* 0x000fe200078e0a06 */
[----:B------:R-:W-:Y:S01]  /*1230*/  ISETP.GT.U32.AND P3, PT, R9, R8, PT ;  /* 0x000000080900720c */ /* 0x000fe20003f64070 */
[----:B------:R-:W-:Y:S01]  /*1240*/  IMAD.MOV.U32 R14, RZ, RZ, R10 ;  /* 0x000000ffff0e7224 */ /* 0x000fe200078e000a */
[----:B------:R-:W-:Y:S01]  /*1250*/  ISETP.GE.AND P6, PT, R4, RZ, PT ;  /* 0x000000ff0400720c */ /* 0x000fe20003fc6270 */
[----:B------:R-:W-:Y:S01]  /*1260*/  @!P0 IMAD.MOV R3, RZ, RZ, -R3 ;  /* 0x000000ffff038224 */ /* 0x000fe200078e0a03 */
[----:B------:R-:W-:Y:S01]  /*1270*/  IADD3 R4, R27, 0xf4, RZ ;  /* 0x000000f41b047810 */ /* 0x000fe20007ffe0ff */
[----:B------:R-:W-:Y:S01]  /*1280*/  @!P2 IMAD.IADD R2, R2, 0x1, -R9 ;  /* 0x000000010202a824 */ /* 0x000fe200078e0a09 */
[----:B------:R-:W-:Y:S01]  /*1290*/  ISETP.GE.AND P2, PT, R0, RZ, PT ;  /* 0x000000ff0000720c */ /* 0x000fe20003f46270 */
[----:B0-----:R-:W-:Y:S01]  /*12a0*/  IMAD.HI.U32 R13, R28, R11, RZ ;  /* 0x0000000b1c0d7227 */ /* 0x001fe200078e00ff */
[----:B------:R-:W-:Y:S01]  /*12b0*/  IABS R0, R4 ;  /* 0x0000000400007213 */ /* 0x000fe20000000000 */
[----:B------:R0:W-:Y:S02]  /*12c0*/  STL [R1+0x38], R6 ;  /* 0x0000380601007387 */ /* 0x0001e40000100800 */
[----:B------:R-:W-:-:S02]  /*12d0*/  IMAD.MOV R13, RZ, RZ, -R13 ;  /* 0x000000ffff0d7224 */ /* 0x000fc400078e0a0d */
[--C-:B------:R-:W-:Y:S01]  /*12e0*/  @!P5 IMAD.IADD R12, R12, 0x1, -R9.reuse ;  /* 0x000000010c0cd824 */ /* 0x100fe200078e0a09 */
[----:B------:R1:W-:Y:S01]  /*12f0*/  STL [R1+0xf48], R3 ;  /* 0x000f480301007387 */ /* 0x0003e20000100800 */
[----:B------:R-:W-:Y:S01]  /*1300*/  @!P3 IMAD.IADD R8, R8, 0x1, -R9 ;  /* 0x000000010808b824 */ /* 0x000fe200078e0a09 */
[----:B------:R-:W-:Y:S01]  /*1310*/  ISETP.GE.AND P3, PT, R7, RZ, PT ;  /* 0x000000ff0700720c */ /* 0x000fe20003f66270 */
[C---:B------:R-:W-:Y:S01]  /*1320*/  IMAD R11, R9.reuse, R13, R11 ;  /* 0x0000000d090b7224 */ /* 0x040fe200078e020b */
[C---:B------:R-:W-:Y:S01]  /*1330*/  ISETP.GT.U32.AND P5, PT, R9.reuse, R12, PT ;  /* 0x0000000c0900720c */ /* 0x040fe20003fa4070 */
[----:B------:R-:W-:Y:S01]  /*1340*/  IMAD.MOV.U32 R15, RZ, RZ, R2 ;  /* 0x000000ffff0f7224 */ /* 0x000fe200078e0002 */
[----:B------:R-:W-:Y:S01]  /*1350*/  ISETP.GT.U32.AND P0, PT, R9, R8, PT ;  /* 0x000000080900720c */ /* 0x000fe20003f04070 */
[----:B------:R-:W-:Y:S01]  /*1360*/  IMAD.HI.U32 R7, R28, R0, RZ ;  /* 0x000000001c077227 */ /* 0x000fe200078e00ff */
[----:B0-----:R-:W-:-:S03]  /*1370*/  IABS R6, R5 ;  /* 0x0000000500067213 */ /* 0x001fc60000000000 */
[----:B------:R-:W-:Y:S01]  /*1380*/  @!P4 IMAD.MOV R15, RZ, RZ, -R15 ;  /* 0x000000ffff0fc224 */ /* 0x000fe200078e0a0f */
[----:B------:R-:W-:Y:S01]  /*1390*/  ISETP.GT.U32.AND P4, PT, R9, R11, PT ;  /* 0x0000000b0900720c */ /* 0x000fe20003f84070 */
[----:B------:R-:W-:Y:S01]  /*13a0*/  @!P1 IMAD.MOV R14, RZ, RZ, -R14 ;  /* 0x000000ffff0e9224 */ /* 0x000fe200078e0a0e */
[----:B------:R-:W-:Y:S01]  /*13b0*/  ISETP.GE.AND P1, PT, R4, RZ, PT ;  /* 0x000000ff0400720c */ /* 0x000fe20003f26270 */
[----:B------:R-:W-:Y:S01]  /*13c0*/  IMAD.MOV R4, RZ, RZ, -R7 ;  /* 0x000000ffff047224 */ /* 0x000fe200078e0a07 */
[----:B------:R-:W-:Y:S01]  /*13d0*/  IADD3 R7, R27, 0xf2, RZ ;  /* 0x000000f21b077810 */ /* 0x000fe20007ffe0ff */
[----:B------:R-:W-:Y:S01]  /*13e0*/  IMAD.HI.U32 R2, R28, R6, RZ ;  /* 0x000000061c027227 */ /* 0x000fe200078e00ff */
[----:B------:R-:W-:Y:S03]  /*13f0*/  STL [R1+0x384], R15 ;  /* 0x0003840f01007387 */ /* 0x000fe60000100800 */
[----:B------:R-:W-:Y:S01]  /*1400*/  IMAD R0, R9, R4, R0 ;  /* 0x0000000409007224 */ /* 0x000fe200078e0200 */
[----:B------:R-:W-:Y:S01]  /*1410*/  IADD3 R4, R27, 0xf1, RZ ;  /* 0x000000f11b047810 */ /* 0x000fe20007ffe0ff */
[--C-:B------:R-:W-:Y:S01]  /*1420*/  @!P5 IMAD.IADD R12, R12, 0x1, -R9.reuse ;  /* 0x000000010c0cd824 */ /* 0x100fe200078e0a09 */
[----:B------:R0:W-:Y:S01]  /*1430*/  STL [R1+0x394], R14 ;  /* 0x0003940e01007387 */ /* 0x0001e20000100800 */
[----:B------:R-:W-:Y:S01]  /*1440*/  IMAD.MOV R2, RZ, RZ, -R2 ;  /* 0x000000ffff027224 */ /* 0x000fe200078e0a02 */
[----:B------:R-:W-:Y:S01]  /*1450*/  ISETP.GT.U32.AND P5, PT, R9, R0, PT ;  /* 0x000000000900720c */ /* 0x000fe20003fa4070 */
[--C-:B------:R-:W-:Y:S01]  /*1460*/  @!P0 IMAD.IADD R8, R8, 0x1, -R9.reuse ;  /* 0x0000000108088824 */ /* 0x100fe200078e0a09 */
[----:B------:R-:W-:Y:S01]  /*1470*/  ISETP.GE.AND P0, PT, R5, RZ, PT ;  /* 0x000000ff0500720c */ /* 0x000fe20003f06270 */
[----:B------:R-:W-:Y:S01]  /*1480*/  @!P4 IMAD.IADD R11, R11, 0x1, -R9 ;  /* 0x000000010b0bc824 */ /* 0x000fe200078e0a09 */
[----:B------:R-:W-:Y:S01]  /*1490*/  IABS R5, R7 ;  /* 0x0000000700057213 */ /* 0x000fe20000000000 */
[C---:B------:R-:W-:Y:S01]  /*14a0*/  IMAD R6, R9.reuse, R2, R6 ;  /* 0x0000000209067224 */ /* 0x040fe200078e0206 */
[----:B------:R-:W-:Y:S01]  /*14b0*/  IABS R10, R4 ;  /* 0x00000004000a7213 */ /* 0x000fe20000000000 */
[----:B------:R-:W-:Y:S01]  /*14c0*/  IMAD.MOV.U32 R13, RZ, RZ, R8 ;  /* 0x000000ffff0d7224 */ /* 0x000fe200078e0008 */
[----:B------:R-:W-:Y:S01]  /*14d0*/  ISETP.GT.U32.AND P4, PT, R9, R11, PT ;  /* 0x0000000b0900720c */ /* 0x000fe20003f84070 */
[----:B-1----:R-:W-:Y:S01]  /*14e0*/  IMAD.MOV.U32 R3, RZ, RZ, R12 ;  /* 0x000000ffff037224 */ /* 0x002fe200078e000c */
[----:B------:R-:W-:Y:S01]  /*14f0*/  IADD3 R2, R27, 0xf0, RZ ;  /* 0x000000f01b027810 */ /* 0x000fe20007ffe0ff */
[----:B------:R-:W-:Y:S01]  /*1500*/  @!P6 IMAD.MOV R13, RZ, RZ, -R13 ;  /* 0x000000ffff0de224 */ /* 0x000fe200078e0a0d */
[C---:B------:R-:W-:Y:S01]  /*1510*/  ISETP.GT.U32.AND P6, PT, R9.reuse, R6, PT ;  /* 0x000000060900720c */ /* 0x040fe20003fc4070 */
[----:B------:R-:W-:Y:S01]  /*1520*/  @!P5 IMAD.IADD R0, R0, 0x1, -R9 ;  /* 0x000000010000d824 */ /* 0x000fe200078e0a09 */
[----:B------:R-:W-:Y:S01]  /*1530*/  IABS R8, R2 ;  /* 0x0000000200087213 */ /* 0x000fe20000000000 */
[----:B------:R-:W-:Y:S01]  /*1540*/  @!P2 IMAD.MOV R3, RZ, RZ, -R3 ;  /* 0x000000ffff03a224 */ /* 0x000fe200078e0a03 */
[----:B------:R-:W-:Y:S01]  /*1550*/  STL [R1+0x398], R13 ;  /* 0x0003980d01007387 */ /* 0x000fe20000100800 */
[----:B------:R-:W-:Y:S01]  /*1560*/  IMAD.HI.U32 R12, R28, R5, RZ ;  /* 0x000000051c0c7227 */ /* 0x000fe200078e00ff */
[----:B------:R-:W-:-:S02]  /*1570*/  ISETP.GT.U32.AND P5, PT, R9, R0, PT ;  /* 0x000000000900720c */ /* 0x000fc40003fa4070 */
[----:B------:R1:W-:Y:S01]  /*1580*/  STL [R1+0x39c], R3 ;  /* 0x00039c0301007387 */ /* 0x0003e20000100800 */
[--C-:B------:R-:W-:Y:S01]  /*1590*/  @!P4 IMAD.IADD R11, R11, 0x1, -R9.reuse ;  /* 0x000000010b0bc824 */ /* 0x100fe200078e0a09 */
[----:B------:R-:W-:Y:S01]  /*15a0*/  ISETP.GE.AND P4, PT, R4, RZ, PT ;  /* 0x000000ff0400720c */ /* 0x000fe20003f86270 */
[----:B------:R-:W-:Y:S01]  /*15b0*/  IMAD.HI.U32 R4, R28, R10, RZ ;  /* 0x0000000a1c047227 */ /* 0x000fe200078e00ff */
[----:B------:R-:W-:Y:S02]  /*15c0*/  ISETP.GE.AND P2, PT, R7, RZ, PT ;  /* 0x000000ff0700720c */ /* 0x000fe40003f46270 */
[----:B0-----:R-:W-:Y:S01]  /*15d0*/  IADD3 R14, R27, 0xef, RZ ;  /* 0x000000ef1b0e7810 */ /* 0x001fe20007ffe0ff */
[----:B------:R-:W-:Y:S02]  /*15e0*/  @!P6 IMAD.IADD R6, R6, 0x1, -R9 ;  /* 0x000000010606e824 */ /* 0x000fe400078e0a09 */
[----:B------:R-:W-:Y:S02]  /*15f0*/  IMAD.MOV R12, RZ, RZ, -R12 ;  /* 0x000000ffff0c7224 */ /* 0x000fe400078e0a0c */
[----:B-1----:R-:W-:Y:S01]  /*1600*/  IMAD.MOV.U32 R3, RZ, RZ, R11 ;  /* 0x000000ffff037224 */ /* 0x002fe200078e000b */
[----:B------:R-:W-:Y:S01]  /*1610*/  ISETP.GT.U32.AND P6, PT, R9, R6, PT ;  /* 0x000000060900720c */ /* 0x000fe20003fc4070 */
[----:B------:R-:W-:Y:S01]  /*1620*/  IMAD.MOV R4, RZ, RZ, -R4 ;  /* 0x000000ffff047224 */ /* 0x000fe200078e0a04 */
[----:B------:R-:W-:Y:S01]  /*1630*/  IADD3 R11, R27, 0xee, RZ ;  /* 0x000000ee1b0b7810 */ /* 0x000fe20007ffe0ff */
[----:B------:R-:W-:Y:S01]  /*1640*/  @!P3 IMAD.MOV R3, RZ, RZ, -R3 ;  /* 0x000000ffff03b224 */ /* 0x000fe200078e0a03 */
[----:B------:R-:W-:Y:S01]  /*1650*/  ISETP.GE.AND P3, PT, R2, RZ, PT ;  /* 0x000000ff0200720c */ /* 0x000fe20003f66270 */
[----:B------:R-:W-:-:S02]  /*1660*/  @!P5 IMAD.IADD R0, R0, 0x1, -R9 ;  /* 0x000000010000d824 */ /* 0x000fc400078e0a09 */
[C---:B------:R-:W-:Y:S01]  /*1670*/  IMAD R5, R9.reuse, R12, R5 ;  /* 0x0000000c09057224 */ /* 0x040fe200078e0205 */
[----:B------:R0:W-:Y:S01]  /*1680*/  STL [R1+0x3a0], R3 ;  /* 0x0003a00301007387 */ /* 0x0001e20000100800 */
[C---:B------:R-:W-:Y:S01]  /*1690*/  IMAD R10, R9.reuse, R4, R10 ;  /* 0x00000004090a7224 */ /* 0x040fe200078e020a */
[----:B------:R-:W-:Y:S01]  /*16a0*/  IABS R12, R11 ;  /* 0x0000000b000c7213 */ /* 0x000fe20000000000 */
[----:B------:R-:W-:Y:S01]  /*16b0*/  IMAD.HI.U32 R7, R28, R8, RZ ;  /* 0x000000081c077227 */ /* 0x000fe200078e00ff */
[----:B------:R-:W-:Y:S02]  /*16c0*/  ISETP.GT.U32.AND P5, PT, R9, R5, PT ;  /* 0x000000050900720c */ /* 0x000fe40003fa4070 */
[----:B------:R-:W-:Y:S01]  /*16d0*/  IADD3 R4, R27, 0xed, RZ ;  /* 0x000000ed1b047810 */ /* 0x000fe20007ffe0ff */
[----:B------:R-:W-:Y:S02]  /*16e0*/  IMAD.MOV R7, RZ, RZ, -R7 ;  /* 0x000000ffff077224 */ /* 0x000fe400078e0a07 */
[----:B------:R-:W-:Y:S01]  /*16f0*/  @!P6 IMAD.IADD R6, R6, 0x1, -R9 ;  /* 0x000000010606e824 */ /* 0x000fe200078e0a09 */
[----:B------:R-:W-:Y:S01]  /*1700*/  ISETP.GE.AND P6, PT, R14, RZ, PT ;  /* 0x000000ff0e00720c */ /* 0x000fe20003fc6270 */
[----:B0-----:R-:W-:Y:S01]  /*1710*/  IMAD.MOV.U32 R3, RZ, RZ, R0 ;  /* 0x000000ffff037224 */ /* 0x001fe200078e0000 */
[----:B------:R-:W-:Y:S01]  /*1720*/  IABS R14, R14 ;  /* 0x0000000e000e7213 */ /* 0x000fe20000000000 */
[----:B------:R-:W-:Y:S01]  /*1730*/  IMAD R8, R9, R7, R8 ;  /* 0x0000000709087224 */ /* 0x000fe200078e0208 */
[----:B------:R-:W-:Y:S01]  /*1740*/  IADD3 R7, R27, 0xec, RZ ;  /* 0x000000ec1b077810 */ /* 0x000fe20007ffe0ff */
[----:B------:R-:W-:Y:S01]  /*1750*/  @!P1 IMAD.MOV R3, RZ, RZ, -R3 ;  /* 0x000000ffff039224 */ /* 0x000fe200078e0a03 */
[----:B------:R-:W-:Y:S01]  /*1760*/  ISETP.GT.U32.AND P1, PT, R9, R10, PT ;  /* 0x0000000a0900720c */ /* 0x000fe20003f24070 */
[----:B------:R-:W-:Y:S01]  /*1770*/  @!P5 IMAD.IADD R5, R5, 0x1, -R9 ;  /* 0x000000010505d824 */ /* 0x000fe200078e0a09 */
[----:B------:R-:W-:Y:S01]  /*1780*/  IABS R0, R7 ;  /* 0x0000000700007213 */ /* 0x000fe20000000000 */
[----:B------:R-:W-:Y:S01]  /*1790*/  IMAD.HI.U32 R15, R28, R14, RZ ;  /* 0x0000000e1c0f7227 */ /* 0x000fe200078e00ff */
[----:B------:R0:W-:Y:S01]  /*17a0*/  STL [R1+0x3a4], R3 ;  /* 0x0003a40301007387 */ /* 0x0001e20000100800 */
[----:B------:R-:W-:-:S02]  /*17b0*/  IABS R2, R4 ;  /* 0x0000000400027213 */ /* 0x000fc40000000000 */
[----:B------:R-:W-:Y:S01]  /*17c0*/  ISETP.GT.U32.AND P5, PT, R9, R5, PT ;  /* 0x000000050900720c */ /* 0x000fe20003fa4070 */
[----:B------:R-:W-:Y:S02]  /*17d0*/  IMAD.MOV R15, RZ, RZ, -R15 ;  /* 0x000000ffff0f7224 */ /* 0x000fe400078e0a0f */
[----:B------:R-:W-:-:S04]  /*17e0*/  IMAD.HI.U32 R13, R28, R12, RZ ;  /* 0x0000000c1c0d7227 */ /* 0x000fc800078e00ff */
[----:B0-----:R-:W-:Y:S02]  /*17f0*/  IMAD.MOV.U32 R3, RZ, RZ, R6 ;  /* 0x000000ffff037224 */ /* 0x001fe400078e0006 */
[----:B------:R-:W-:Y:S02]  /*1800*/  @!P1 IMAD.IADD R10, R10, 0x1, -R9 ;  /* 0x000000010a0a9824 */ /* 0x000fe400078e0a09 */
[----:B------:R-:W-:Y:S01]  /*1810*/  @!P0 IMAD.MOV R3, RZ, RZ, -R3 ;  /* 0x000000ffff038224 */ /* 0x000fe200078e0a03 */
[----:B------:R-:W-:Y:S01]  /*1820*/  ISETP.GT.U32.AND P0, PT, R9, R8, PT ;  /* 0x000000080900720c */ /* 0x000fe20003f04070 */
[----:B------:R-:W-:Y:S01]  /*1830*/  @!P5 IMAD.IADD R5, R5, 0x1, -R9 ;  /* 0x000000010505d824 */ /* 0x000fe200078e0a09 */
[----:B------:R-:W-:Y:S01]  /*1840*/  ISETP.GT.U32.AND P1, PT, R9, R10, PT ;  /* 0x0000000a0900720c */ /* 0x000fe20003f24070 */
[----:B------:R-:W-:Y:S01]  /*1850*/  IMAD.MOV R13, RZ, RZ, -R13 ;  /* 0x000000ffff0d7224 */ /* 0x000fe200078e0a0d */
[----:B------:R-:W-:Y:S01]  /*1860*/  ISETP.GE.AND P5, PT, R11, RZ, PT ;  /* 0x000000ff0b00720c */ /* 0x000fe20003fa6270 */
[----:B------:R-:W-:Y:S01]  /*1870*/  IMAD R11, R9, R15, R14 ;  /* 0x0000000f090b7224 */ /* 0x000fe200078e020e */
[----:B------:R0:W-:Y:S01]  /*1880*/  STL [R1+0x3cc], R3 ;  /* 0x0003cc0301007387 */ /* 0x0001e20000100800 */
[----:B------:R-:W-:-:S02]  /*1890*/  IMAD.MOV.U32 R16, RZ, RZ, R5 ;  /* 0x000000ffff107224 */ /* 0x000fc400078e0005 */
[----:B------:R-:W-:Y:S02]  /*18a0*/  IMAD R12, R9, R13, R12 ;  /* 0x0000000d090c7224 */ /* 0x000fe400078e020c */
[----:B------:R-:W-:-:S04]  /*18b0*/  IMAD.HI.U32 R13, R28, R0, RZ ;  /* 0x000000001c0d7227 */ /* 0x000fc800078e00ff */
[--C-:B------:R-:W-:Y:S02]  /*18c0*/  @!P0 IMAD.IADD R8, R8, 0x1, -R9.reuse ;  /* 0x0000000108088824 */ /* 0x100fe400078e0a09 */
[----:B------:R-:W-:Y:S01]  /*18d0*/  @!P1 IMAD.IADD R10, R10, 0x1, -R9 ;  /* 0x000000010a0a9824 */ /* 0x000fe200078e0a09 */
[C---:B------:R-:W-:Y:S01]  /*18e0*/  ISETP.GT.U32.AND P1, PT, R9.reuse, R11, PT ;  /* 0x0000000b0900720c */ /* 0x040fe20003f24070 */
[----:B------:R-:W-:Y:S01]  /*18f0*/  @!P2 IMAD.MOV R16, RZ, RZ, -R16 ;  /* 0x000000ffff10a224 */ /* 0x000fe200078e0a10 */
[C---:B------:R-:W-:Y:S01]  /*1900*/  ISETP.GT.U32.AND P0, PT, R9.reuse, R8, PT ;  /* 0x000000080900720c */ /* 0x040fe20003f04070 */
[----:B0-----:R-:W-:Y:S01]  /*1910*/  IMAD.MOV.U32 R3, RZ, RZ, R10 ;  /* 0x000000ffff037224 */ /* 0x001fe200078e000a */
[C---:B------:R-:W-:Y:S01]  /*1920*/  ISETP.GT.U32.AND P2, PT, R9.reuse, R12, PT ;  /* 0x0000000c0900720c */ /* 0x040fe20003f44070 */
[----:B------:R-:W-:Y:S01]  /*1930*/  IMAD.MOV R5, RZ, RZ, -R13 ;  /* 0x000000ffff057224 */ /* 0x000fe200078e0a0d */
[----:B------:R0:W-:Y:S01]  /*1940*/  STL [R1+0x3a8], R16 ;  /* 0x0003a81001007387 */ /* 0x0001e20000100800 */
[----:B------:R-:W-:Y:S01]  /*1950*/  @!P4 IMAD.MOV R3, RZ, RZ, -R3 ;  /* 0x000000ffff03c224 */ /* 0x000fe200078e0a03 */
[----:B------:R-:W-:Y:S01]  /*1960*/  ISETP.GE.AND P4, PT, R4, RZ, PT ;  /* 0x000000ff0400720c */ /* 0x000fe20003f86270 */
[----:B------:R-:W-:Y:S01]  /*1970*/  IMAD R0, R9, R5, R0 ;  /* 0x0000000509007224 */ /* 0x000fe200078e0200 */
[C---:B------:R-:W-:Y:S01]  /*1980*/  IADD3 R4, R27.reuse, 0xeb, RZ ;  /* 0x000000eb1b047810 */ /* 0x040fe20007ffe0ff */
[----:B------:R-:W-:Y:S01]  /*1990*/  IMAD.HI.U32 R6, R28, R2, RZ ;  /* 0x000000021c067227 */ /* 0x000fe200078e00ff */
[----:B------:R1:W-:Y:S01]  /*19a0*/  STL [R1+0x3c4], R3 ;  /* 0x0003c40301007387 */ /* 0x0003e20000100800 */
[----:B------:R-:W-:-:S02]  /*19b0*/  IADD3 R5, R27, 0xea, RZ ;  /* 0x000000ea1b057810 */ /* 0x000fc40007ffe0ff */
[--C-:B------:R-:W-:Y:S01]  /*19c0*/  @!P0 IMAD.IADD R8, R8, 0x1, -R9.reuse ;  /* 0x0000000108088824 */ /* 0x100fe200078e0a09 */
[----:B------:R-:W-:Y:S01]  /*19d0*/  IABS R10, R4 ;  /* 0x00000004000a7213 */ /* 0x000fe20000000000 */
[--C-:B------:R-:W-:Y:S01]  /*19e0*/  @!P1 IMAD.IADD R11, R11, 0x1, -R9.reuse ;  /* 0x000000010b0b9824 */ /* 0x100fe200078e0a09 */
[----:B0-----:R-:W-:Y:S01]  /*19f0*/  IADD3 R16, R27, 0xe1, RZ ;  /* 0x000000e11b107810 */ /* 0x001fe20007ffe0ff */
[----:B------:R-:W-:Y:S02]  /*1a00*/  IMAD.MOV R6, RZ, RZ, -R6 ;  /* 0x000000ffff067224 */ /* 0x000fe400078e0a06 */
[----:B------:R-:W-:Y:S01]  /*1a10*/  @!P2 IMAD.IADD R12, R12, 0x1, -R9 ;  /* 0x000000010c0ca824 */ /* 0x000fe200078e0a09 */
[C---:B------:R-:W-:Y:S01]  /*1a20*/  ISETP.GT.U32.AND P1, PT, R9.reuse, R11, PT ;  /* 0x0000000b0900720c */ /* 0x040fe20003f24070 */
[----:B-1----:R-:W-:Y:S01]  /*1a30*/  IMAD.MOV.U32 R3, RZ, RZ, R8 ;  /* 0x000000ffff037224 */ /* 0x002fe200078e0008 */
[----:B------:R-:W-:Y:S01]  /*1a40*/  IABS R8, R5 ;  /* 0x0000000500087213 */ /* 0x000fe20000000000 */
[C---:B------:R-:W-:Y:S01]  /*1a50*/  IMAD R2, R9.reuse, R6, R2 ;  /* 0x0000000609027224 */ /* 0x040fe200078e0202 */
[C---:B------:R-:W-:Y:S01]  /*1a60*/  ISETP.GT.U32.AND P2, PT, R9.reuse, R12, PT ;  /* 0x0000000c0900720c */ /* 0x040fe20003f44070 */
[----:B------:R-:W-:Y:S01]  /*1a70*/  @!P3 IMAD.MOV R3, RZ, RZ, -R3 ;  /* 0x000000ffff03b224 */ /* 0x000fe200078e0a03 */
[C---:B------:R-:W-:Y:S01]  /*1a80*/  ISETP.GT.U32.AND P3, PT, R9.reuse, R0, PT ;  /* 0x000000000900720c */ /* 0x040fe20003f64070 */
[----:B------:R-:W-:Y:S01]  /*1a90*/  IMAD.HI.U32 R13, R28, R10, RZ ;  /* 0x0000000a1c0d7227 */ /* 0x000fe200078e00ff */
[----:B------:R-:W-:-:S02]  /*1aa0*/  ISETP.GT.U32.AND P0, PT, R9, R2, PT ;  /* 0x000000020900720c */ /* 0x000fc40003f04070 */
[----:B------:R0:W-:Y:S01]  /*1ab0*/  STL [R1+0x3c8], R3 ;  /* 0x0003c80301007387 */ /* 0x0001e20000100800 */
[----:B------:R-:W-:Y:S01]  /*1ac0*/  IMAD.MOV R13, RZ, RZ, -R13 ;  /* 0x000000ffff0d7224 */ /* 0x000fe200078e0a0d */
[----:B------:R-:W-:Y:S01]  /*1ad0*/  IADD3 R6, R27, 0xe9, RZ ;  /* 0x000000e91b067810 */ /* 0x000fe20007ffe0ff */
[----:B------:R-:W-:Y:S01]  /*1ae0*/  @!P1 IMAD.IADD R11, R11, 0x1, -R9 ;  /* 0x000000010b0b9824 */ /* 0x000fe200078e0a09 */
[----:B------:R-:W-:Y:S01]  /*1af0*/  ISETP.GE.AND P1, PT, R7, RZ, PT ;  /* 0x000000ff0700720c */ /* 0x000fe20003f26270 */
[----:B------:R-:W-:Y:S01]  /*1b00*/  IMAD.HI.U32 R7, R28, R8, RZ ;  /* 0x000000081c077227 */ /* 0x000fe200078e00ff */
[----:B------:R-:W-:-:S03]  /*1b10*/  IABS R14, R6 ;  /* 0x00000006000e7213 */ /* 0x000fc60000000000 */
[--C-:B------:R-:W-:Y:S02]  /*1b20*/  @!P3 IMAD.IADD R0, R0, 0x1, -R9.reuse ;  /* 0x000000010000b824 */ /* 0x100fe400078e0a09 */
[----:B------:R-:W-:Y:S02]  /*1b30*/  @!P0 IMAD.IADD R2, R2, 0x1, -R9 ;  /* 0x0000000102028824 */ /* 0x000fe400078e0a09 */
[C---:B------:R-:W-:Y:S01]  /*1b40*/  IMAD R10, R9.reuse, R13, R10 ;  /* 0x0000000d090a7224 */ /* 0x040fe200078e020a */
[C---:B------:R-:W-:Y:S01]  /*1b50*/  ISETP.GT.U32.AND P3, PT, R9.reuse, R0, PT ;  /* 0x000000000900720c */ /* 0x040fe20003f64070 */
[----:B------:R-:W-:Y:S01]  /*1b60*/  IMAD.MOV R7, RZ, RZ, -R7 ;  /* 0x000000ffff077224 */ /* 0x000fe200078e0a07 */
[C---:B------:R-:W-:Y:S01]  /*1b70*/  ISETP.GT.U32.AND P0, PT, R9.reuse, R2, PT ;  /* 0x000000020900720c */ /* 0x040fe20003f04070 */
[----:B------:R-:W-:Y:S01]  /*1b80*/  @!P2 IMAD.IADD R12, R12, 0x1, -R9 ;  /* 0x000000010c0ca824 */ /* 0x000fe200078e0a09 */
[C---:B------:R-:W-:Y:S01]  /*1b90*/  ISETP.GT.U32.AND P2, PT, R9.reuse, R10, PT ;  /* 0x0000000a0900720c */ /* 0x040fe20003f44070 */
[----:B------:R-:W-:-:S02]  /*1ba0*/  IMAD R8, R9, R7, R8 ;  /* 0x0000000709087224 */ /* 0x000fc400078e0208 */
[----:B------:R-:W-:Y:S02]  /*1bb0*/  IMAD.MOV.U32 R15, RZ, RZ, R11 ;  /* 0x000000ffff0f7224 */ /* 0x000fe400078e000b */
[----:B0-----:R-:W-:Y:S02]  /*1bc0*/  IMAD.MOV.U32 R3, RZ, RZ, R12 ;  /* 0x000000ffff037224 */ /* 0x001fe400078e000c */
[----:B------:R-:W-:Y:S01]  /*1bd0*/  @!P6 IMAD.MOV R15, RZ, RZ, -R15 ;  /* 0x000000ffff0fe224 */ /* 0x000fe200078e0a0f */
[----:B------:R-:W-:Y:S01]  /*1be0*/  ISETP.GE.AND P6, PT, R4, RZ, PT ;  /* 0x000000ff0400720c */ /* 0x000fe20003fc6270 */
[--C-:B------:R-:W-:Y:S01]  /*1bf0*/  @!P3 IMAD.IADD R0, R0, 0x1, -R9.reuse ;  /* 0x000000010000b824 */ /* 0x100fe200078e0a09 */
[----:B------:R-:W-:Y:S01]  /*1c00*/  ISETP.GT.U32.AND P3, PT, R9, R8, PT ;  /* 0x000000080900720c */ /* 0x000fe20003f64070 */
[--C-:B------:R-:W-:Y:S01]  /*1c10*/  @!P0 IMAD.IADD R2, R2, 0x1, -R9.reuse ;  /* 0x0000000102028824 */ /* 0x100fe200078e0a09 */
[C---:B------:R-:W-:Y:S01]  /*1c20*/  IADD3 R4, R27.reuse, 0xe8, RZ ;  /* 0x000000e81b047810 */ /* 0x040fe20007ffe0ff */
[----:B------:R-:W-:Y:S01]  /*1c30*/  @!P2 IMAD.IADD R10, R10, 0x1, -R9 ;  /* 0x000000010a0aa824 */ /* 0x000fe200078e0a09 */
[----:B------:R0:W-:Y:S01]  /*1c40*/  STL [R1+0x3ac], R15 ;  /* 0x0003ac0f01007387 */ /* 0x0001e20000100800 */
[----:B------:R-:W-:Y:S01]  /*1c50*/  IMAD.MOV.U32 R12, RZ, RZ, R2 ;  /* 0x000000ffff0c7224 */ /* 0x000fe200078e0002 */
[----:B------:R-:W-:Y:S01]  /*1c60*/  IADD3 R2, R27, 0xe7, RZ ;  /* 0x000000e71b027810 */ /* 0x000fe20007ffe0ff */
[----:B------:R-:W-:Y:S01]  /*1c70*/  @!P5 IMAD.MOV R3, RZ, RZ, -R3 ;  /* 0x000000ffff03d224 */ /* 0x000fe200078e0a03 */
[----:B------:R-:W-:Y:S01]  /*1c80*/  ISETP.GT.U32.AND P2, PT, R9, R10, PT ;  /* 0x0000000a0900720c */ /* 0x000fe20003f44070 */
[----:B------:R-:W-:Y:S01]  /*1c90*/  IMAD.HI.U32 R11, R28, R14, RZ ;  /* 0x0000000e1c0b7227 */ /* 0x000fe200078e00ff */
[----:B------:R-:W-:-:S02]  /*1ca0*/  IABS R17, R4 ;  /* 0x0000000400117213 */ /* 0x000fc40000000000 */
[----:B------:R1:W-:Y:S01]  /*1cb0*/  STL [R1+0x3b8], R3 ;  /* 0x0003b80301007387 */ /* 0x0003e20000100800 */
[----:B------:R-:W-:Y:S01]  /*1cc0*/  @!P3 IMAD.IADD R8, R8, 0x1, -R9 ;  /* 0x000000010808b824 */ /* 0x000fe200078e0a09 */
[----:B0-----:R-:W-:Y:S01]  /*1cd0*/  IABS R15, R2 ;  /* 0x00000002000f7213 */ /* 0x001fe20000000000 */
[----:B------:R-:W-:Y:S01]  /*1ce0*/  IMAD.HI.U32 R7, R28, R17, RZ ;  /* 0x000000111c077227 */ /* 0x000fe200078e00ff */
[----:B------:R-:W-:Y:S02]  /*1cf0*/  ISETP.GE.AND P5, PT, R5, RZ, PT ;  /* 0x000000ff0500720c */ /* 0x000fe40003fa6270 */
[----:B------:R-:W-:Y:S01]  /*1d00*/  ISETP.GT.U32.AND P3, PT, R9, R8, PT ;  /* 0x000000080900720c */ /* 0x000fe20003f64070 */
[----:B------:R-:W-:Y:S01]  /*1d10*/  IMAD.MOV R7, RZ, RZ, -R7 ;  /* 0x000000ffff077224 */ /* 0x000fe200078e0a07 */
[----:B------:R-:W-:Y:S01]  /*1d20*/  ISETP.GE.AND P0, PT, R6, RZ, PT ;  /* 0x000000ff0600720c */ /* 0x000fe20003f06270 */
[----:B------:R-:W-:Y:S02]  /*1d30*/  IMAD.MOV R11, RZ, RZ, -R11 ;  /* 0x000000ffff0b7224 */ /* 0x000fe400078e0a0b */
[----:B-1----:R-:W-:-:S02]  /*1d40*/  IMAD.MOV.U32 R3, RZ, RZ, R0 ;  /* 0x000000ffff037224 */ /* 0x002fc400078e0000 */
[----:B------:R-:W-:-:S04]  /*1d50*/  IMAD.HI.U32 R0, R28, R15, RZ ;  /* 0x0000000f1c007227 */ /* 0x000fc800078e00ff */
[----:B------:R-:W-:Y:S02]  /*1d60*/  @!P2 IMAD.IADD R10, R10, 0x1, -R9 ;  /* 0x000000010a0aa824 */ /* 0x000fe400078e0a09 */
[----:B------:R-:W-:Y:S02]  /*1d70*/  IMAD.MOV R0, RZ, RZ, -R0 ;  /* 0x000000ffff007224 */ /* 0x000fe400078e0a00 */
[C---:B------:R-:W-:Y:S02]  /*1d80*/  IMAD R17, R9.reuse, R7, R17 ;  /* 0x0000000709117224 */ /* 0x040fe400078e0211 */
[C---:B------:R-:W-:Y:S02]  /*1d90*/  IMAD R14, R9.reuse, R11, R14 ;  /* 0x0000000b090e7224 */ /* 0x040fe400078e020e */
[C---:B------:R-:W-:Y:S02]  /*1da0*/  IMAD R15, R9.reuse, R0, R15 ;  /* 0x00000000090f7224 */ /* 0x040fe400078e020f */
[----:B------:R-:W-:Y:S01]  /*1db0*/  @!P3 IMAD.IADD R8, R8, 0x1, -R9 ;  /* 0x000000010808b824 */ /* 0x000fe200078e0a09 */
[C---:B------:R-:W-:Y:S01]  /*1dc0*/  ISETP.GT.U32.AND P3, PT, R9.reuse, R17, PT ;  /* 0x000000110900720c */ /* 0x040fe20003f64070 */
[----:B------:R-:W-:Y:S01]  /*1dd0*/  IMAD.MOV.U32 R11, RZ, RZ, R10 ;  /* 0x000000ffff0b7224 */ /* 0x000fe200078e000a */
[C---:B------:R-:W-:Y:S01]  /*1de0*/  ISETP.GT.U32.AND P2, PT, R9.reuse, R14, PT ;  /* 0x0000000e0900720c */ /* 0x040fe20003f44070 */
[----:B------:R-:W-:Y:S01]  /*1df0*/  @!P4 IMAD.MOV R12, RZ, RZ, -R12 ;  /* 0x000000ffff0cc224 */ /* 0x000fe200078e0a0c */
[----:B------:R-:W-:Y:S01]  /*1e00*/  ISETP.GE.AND P4, PT, R4, RZ, PT ;  /* 0x000000ff0400720c */ /* 0x000fe20003f86270 */
[----:B------:R-:W-:Y:S01]  /*1e10*/  @!P6 IMAD.MOV R11, RZ, RZ, -R11 ;  /* 0x000000ffff0be224 */ /* 0x000fe200078e0a0b */
[----:B------:R-:W-:Y:S01]  /*1e20*/  ISETP.GT.U32.AND P6, PT, R9, R15, PT ;  /* 0x0000000f0900720c */ /* 0x000fe20003fc4070 */
[----:B------:R-:W-:Y:S01]  /*1e30*/  @!P1 IMAD.MOV R3, RZ, RZ, -R3 ;  /* 0x000000ffff039224 */ /* 0x000fe200078e0a03 */
[----:B------:R-:W-:Y:S01]  /*1e40*/  ISETP.GE.AND P1, PT, R2, RZ, PT ;  /* 0x000000ff0200720c */ /* 0x000fe20003f26270 */
[----:B------:R-:W-:Y:S01]  /*1e50*/  STL [R1+0x3bc], R12 ;  /* 0x0003bc0c01007387 */ /* 0x000fe20000100800 */
[C---:B------:R-:W-:Y:S01]  /*1e60*/  IADD3 R2, R27.reuse, 0xe6, RZ ;  /* 0x000000e61b027810 */ /* 0x040fe20007ffe0ff */
[----:B------:R-:W-:Y:S01]  /*1e70*/  IMAD.HI.U32 R20, R28, R19, RZ ;  /* 0x000000131c147227 */ /* 0x000fe200078e00ff */
[----:B------:R-:W-:Y:S01]  /*1e80*/  IADD3 R4, R27, 0xe5, RZ ;  /* 0x000000e51b047810 */ /* 0x000fe20007ffe0ff */
[----:B------:R0:W-:Y:S01]  /*1e90*/  STL [R1+0x3c0], R3 ;  /* 0x0003c00301007387 */ /* 0x0001e20000100800 */
[----:B------:R-:W-:Y:S01]  /*1ea0*/  IABS R5, R2 ;  /* 0x0000000200057213 */ /* 0x000fe20000000000 */
[--C-:B------:R-:W-:Y:S01]  /*1eb0*/  @!P3 IMAD.IADD R17, R17, 0x1, -R9.reuse ;  /* 0x000000011111b824 */ /* 0x100fe200078e0a09 */
[----:B------:R-:W-:Y:S01]  /*1ec0*/  IABS R6, R4 ;  /* 0x0000000400067213 */ /* 0x000fe20000000000 */
[--C-:B------:R-:W-:Y:S01]  /*1ed0*/  @!P2 IMAD.IADD R14, R14, 0x1, -R9.reuse ;  /* 0x000000010e0ea824 */ /* 0x100fe200078e0a09 */
[----:B------:R1:W-:Y:S01]  /*1ee0*/  STL [R1+0x3b0], R11 ;  /* 0x0003b00b01007387 */ /* 0x0003e20000100800 */
[----:B------:R-:W-:Y:S01]  /*1ef0*/  @!P6 IMAD.IADD R15, R15, 0x1, -R9 ;  /* 0x000000010f0fe824 */ /* 0x000fe200078e0a09 */
[C---:B------:R-:W-:Y:S01]  /*1f00*/  ISETP.GT.U32.AND P3, PT, R9.reuse, R17, PT ;  /* 0x000000110900720c */ /* 0x040fe20003f64070 */
[----:B------:R-:W-:Y:S01]  /*1f10*/  IMAD.HI.U32 R7, R28, R5, RZ ;  /* 0x000000051c077227 */ /* 0x000fe200078e00ff */
[----:B------:R-:W-:-:S02]  /*1f20*/  ISETP.GT.U32.AND P2, PT, R9, R14, PT ;  /* 0x0000000e0900720c */ /* 0x000fc40003f44070 */
[----:B------:R-:W-:Y:S01]  /*1f30*/  ISETP.GT.U32.AND P6, PT, R9, R15, PT ;  /* 0x0000000f0900720c */ /* 0x000fe20003fc4070 */
[----:B0-----:R-:W-:Y:S01]  /*1f40*/  IMAD.MOV.U32 R3, RZ, RZ, R8 ;  /* 0x000000ffff037224 */ /* 0x001fe200078e0008 */
[----:B------:R-:W-:Y:S01]  /*1f50*/  IADD3 R12, R27, 0xe0, RZ ;  /* 0x000000e01b0c7810 */ /* 0x000fe20007ffe0ff */
[----:B------:R-:W-:Y:S01]  /*1f60*/  IMAD.HI.U32 R0, R28, R6, RZ ;  /* 0x000000061c007227 */ /* 0x000fe200078e00ff */
[----:B------:R-:W-:-:S03]  /*1f70*/  IABS R10, R16 ;  /* 0x00000010000a7213 */ /* 0x000fc60000000000 */
[----:B------:R-:W-:Y:S01]  /*1f80*/  @!P5 IMAD.MOV R3, RZ, RZ, -R3 ;  /* 0x000000ffff03d224 */ /* 0x000fe200078e0a03 */
[----:B------:R-:W-:Y:S01]  /*1f90*/  ISETP.GE.AND P5, PT, R2, RZ, PT ;  /* 0x000000ff0200720c */ /* 0x000fe20003fa6270 */
[----:B------:R-:W-:Y:S01]  /*1fa0*/  IMAD.MOV R7, RZ, RZ, -R7 ;  /* 0x000000ffff077224 */ /* 0x000fe200078e0a07 */
[----:B------:R-:W-:Y:S01]  /*1fb0*/  IADD3 R2, R27, 0xe4, RZ ;  /* 0x000000e41b027810 */ /* 0x000fe20007ffe0ff */
[----:B------:R-:W-:Y:S01]  /*1fc0*/  IMAD.MOV R0, RZ, RZ, -R0 ;  /* 0x000000ffff007224 */ /* 0x000fe200078e0a00 */
[----:B------:R0:W-:Y:S01]  /*1fd0*/  STL [R1+0x3b4], R3 ;  /* 0x0003b40301007387 */ /* 0x0001e20000100800 */
[C---:B------:R-:W-:Y:S01]  /*1fe0*/  IMAD R5, R9.reuse, R7, R5 ;  /* 0x0000000709057224 */ /* 0x040fe200078e0205 */
[----:B------:R-:W-:Y:S01]  /*1ff0*/  IABS R7, R2 ;  /* 0x0000000200077213 */ /* 0x000fe20000000000 */
[----:B------:R-:W-:Y:S01]  /*2000*/  IMAD R6, R9, R0, R6 ;  /* 0x0000000009067224 */ /* 0x000fe200078e0206 */
[----:B------:R-:W-:Y:S01]  /*2010*/  IADD3 R0, R27, 0xe3, RZ ;  /* 0x000000e31b007810 */ /* 0x000fe20007ffe0ff */
[----:B------:R-:W-:Y:S01]  /*2020*/  @!P3 IMAD.IADD R17, R17, 0x1, -R9 ;  /* 0x000000011111b824 */ /* 0x000fe200078e0a09 */
[----:B------:R-:W-:Y:S01]  /*2030*/  ISETP.GT.U32.AND P3, PT, R9, R5, PT ;  /* 0x000000050900720c */ /* 0x000fe20003f64070 */
[----:B-1----:R-:W-:Y:S01]  /*2040*/  IMAD.HI.U32 R11, R28, R7, RZ ;  /* 0x000000071c0b7227 */ /* 0x002fe200078e00ff */
[----:B------:R-:W-:-:S03]  /*2050*/  IABS R8, R0 ;  /* 0x0000000000087213 */ /* 0x000fc60000000000 */
[----:B------:R-:W-:Y:S01]  /*2060*/  @!P6 IMAD.IADD R15, R15, 0x1, -R9 ;  /* 0x000000010f0fe824 */ /* 0x000fe200078e0a09 */
[----:B------:R-:W-:Y:S01]  /*2070*/  ISETP.GT.U32.AND P6, PT, R9, R6, PT ;  /* 0x000000060900720c */ /* 0x000fe20003fc4070 */
[----:B------:R-:W-:Y:S02]  /*2080*/  IMAD.MOV R11, RZ, RZ, -R11 ;  /* 0x000000ffff0b7224 */ /* 0x000fe400078e0a0b */
[----:B------:R-:W-:-:S04]  /*2090*/  IMAD.HI.U32 R21, R28, R8, RZ ;  /* 0x000000081c157227 */ /* 0x000fc800078e00ff */
[----:B------:R-:W-:Y:S02]  /*20a0*/  IMAD R7, R9, R11, R7 ;  /* 0x0000000b09077224 */ /* 0x000fe400078e0207 */
[----:B------:R-:W-:Y:S02]  /*20b0*/  IMAD.MOV R21, RZ, RZ, -R21 ;  /* 0x000000ffff157224 */ /* 0x000fe400078e0a15 */
[--C-:B------:R-:W-:Y:S01]  /*20c0*/  @!P2 IMAD.IADD R14, R14, 0x1, -R9.reuse ;  /* 0x000000010e0ea824 */ /* 0x100fe200078e0a09 */
[----:B------:R-:W-:Y:S01]  /*20d0*/  ISETP.GE.AND P2, PT, R4, RZ, PT ;  /* 0x000000ff0400720c */ /* 0x000fe20003f46270 */
[--C-:B------:R-:W-:Y:S01]  /*20e0*/  @!P3 IMAD.IADD R5, R5, 0x1, -R9.reuse ;  /* 0x000000010505b824 */ /* 0x100fe200078e0a09 */
[C---:B------:R-:W-:Y:S01]  /*20f0*/  ISETP.GT.U32.AND P3, PT, R9.reuse, R7, PT ;  /* 0x000000070900720c */ /* 0x040fe20003f64070 */
[----:B------:R-:W-:Y:S01]  /*2100*/  IMAD R8, R9, R21, R8 ;  /* 0x0000001509087224 */ /* 0x000fe200078e0208 */
[----:B------:R-:W-:Y:S01]  /*2110*/  IABS R4, R12 ;  /* 0x0000000c00047213 */ /* 0x000fe20000000000 */
[----:B0-----:R-:W-:Y:S01]  /*2120*/  IMAD.MOV.U32 R3, RZ, RZ, R14 ;  /* 0x000000ffff037224 */ /* 0x001fe200078e000e */
[----:B------:R-:W-:Y:S01]  /*2130*/  IADD3 R14, R27, 0xde, RZ ;  /* 0x000000de1b0e7810 */ /* 0x000fe20007ffe0ff */
[----:B------:R-:W-:Y:S01]  /*2140*/  @!P6 IMAD.IADD R6, R6, 0x1, -R9 ;  /* 0x000000010606e824 */ /* 0x000fe200078e0a09 */
[----:B------:R-:W-:Y:S01]  /*2150*/  ISETP.GT.U32.AND P6, PT, R9, R8, PT ;  /* 0x000000080900720c */ /* 0x000fe20003fc4070 */
[----:B------:R-:W-:-:S02]  /*2160*/  @!P0 IMAD.MOV R3, RZ, RZ, -R3 ;  /* 0x000000ffff038224 */ /* 0x000fc400078e0a03 */
[C---:B------:R-:W-:Y:S01]  /*2170*/  IMAD.HI.U32 R11, R28.reuse, R10, RZ ;  /* 0x0000000a1c0b7227 */ /* 0x040fe200078e00ff */
[----:B------:R-:W-:Y:S02]  /*2180*/  ISETP.GT.U32.AND P0, PT, R9, R6, PT ;  /* 0x000000060900720c */ /* 0x000fe40003f04070 */
[----:B------:R0:W-:Y:S01]  /*2190*/  STL [R1+0x390], R3 ;  /* 0x0003900301007387 */ /* 0x0001e20000100800 */
[----:B------:R-:W-:Y:S01]  /*21a0*/  @!P3 IMAD.IADD R7, R7, 0x1, -R9 ;  /* 0x000000010707b824 */ /* 0x000fe200078e0a09 */
[----:B------:R-:W-:Y:S01]  /*21b0*/  ISETP.GT.U32.AND P3, PT, R9, R5, PT ;  /* 0x000000050900720c */ /* 0x000fe20003f64070 */
[----:B------:R-:W-:Y:S02]  /*21c0*/  IMAD.MOV R20, RZ, RZ, -R20 ;  /* 0x000000ffff147224 */ /* 0x000fe400078e0a14 */
[----:B------:R-:W-:-:S04]  /*21d0*/  IMAD.HI.U32 R13, R28, R4, RZ ;  /* 0x000000041c0d7227 */ /* 0x000fc800078e00ff */
[----:B------:R-:W-:Y:S01]  /*21e0*/  @!P6 IMAD.IADD R8, R8, 0x1, -R9 ;  /* 0x000000010808e824 */ /* 0x000fe200078e0a09 */
[C---:B------:R-:W-:Y:S01]  /*21f0*/  ISETP.GT.U32.AND P6, PT, R9.reuse, R7, PT ;  /* 0x000000070900720c */ /* 0x040fe20003fc4070 */
[----:B0-----:R-:W-:Y:S01]  /*2200*/  IMAD.MOV.U32 R3, RZ, RZ, R17 ;  /* 0x000000ffff037224 */ /* 0x001fe200078e0011 */
[----:B------:R-:W-:Y:S01]  /*2210*/  IABS R17, R14 ;  /* 0x0000000e00117213 */ /* 0x000fe20000000000 */
[----:B------:R-:W-:Y:S02]  /*2220*/  IMAD.MOV R21, RZ, RZ, -R11 ;  /* 0x000000ffff157224 */ /* 0x000fe400078e0a0b */
[----:B------:R-:W-:Y:S01]  /*2230*/  @!P4 IMAD.MOV R3, RZ, RZ, -R3 ;  /* 0x000000ffff03c224 */ /* 0x000fe200078e0a03 */
[C---:B------:R-:W-:Y:S01]  /*2240*/  ISETP.GT.U32.AND P4, PT, R9.reuse, R8, PT ;  /* 0x000000080900720c */ /* 0x040fe20003f84070 */
[C---:B------:R-:W-:Y:S02]  /*2250*/  IMAD R11, R9.reuse, R20, R19 ;  /* 0x00000014090b7224 */ /* 0x040fe400078e0213 */
[----:B------:R-:W-:Y:S01]  /*2260*/  IMAD.MOV R19, RZ, RZ, -R13 ;  /* 0x000000ffff137224 */ /* 0x000fe200078e0a0d */
[----:B------:R0:W-:Y:S01]  /*2270*/  STL [R1+0x38c], R3 ;  /* 0x00038c0301007387 */ /* 0x0001e20000100800 */
[----:B------:R-:W-:Y:S01]  /*2280*/  IMAD R10, R9, R21, R10 ;  /* 0x00000015090a7224 */ /* 0x000fe200078e020a */
[----:B------:R-:W-:Y:S01]  /*2290*/  IADD3 R13, R27, 0xdf, RZ ;  /* 0x000000df1b0d7810 */ /* 0x000fe20007ffe0ff */
[----:B------:R-:W-:-:S02]  /*22a0*/  IMAD R4, R9, R19, R4 ;  /* 0x0000001309047224 */ /* 0x000fc400078e0204 */
[--C-:B------:R-:W-:Y:S01]  /*22b0*/  @!P3 IMAD.IADD R5, R5, 0x1, -R9.reuse ;  /* 0x000000010505b824 */ /* 0x100fe200078e0a09 */
[----:B------:R-:W-:Y:S01]  /*22c0*/  ISETP.GT.U32.AND P3, PT, R9, R10, PT ;  /* 0x0000000a0900720c */ /* 0x000fe20003f64070 */
[--C-:B------:R-:W-:Y:S01]  /*22d0*/  @!P6 IMAD.IADD R7, R7, 0x1, -R9.reuse ;  /* 0x000000010707e824 */ /* 0x100fe200078e0a09 */
[C---:B------:R-:W-:Y:S01]  /*22e0*/  ISETP.GT.U32.AND P6, PT, R9.reuse, R4, PT ;  /* 0x000000040900720c */ /* 0x040fe20003fc4070 */
[----:B------:R-:W-:Y:S01]  /*22f0*/  @!P0 IMAD.IADD R6, R6, 0x1, -R9 ;  /* 0x0000000106068824 */ /* 0x000fe200078e0a09 */
[----:B------:R-:W-:Y:S01]  /*2300*/  IABS R19, R13 ;  /* 0x0000000d00137213 */ /* 0x000fe20000000000 */
[----:B0-----:R-:W-:Y:S01]  /*2310*/  IMAD.MOV.U32 R3, RZ, RZ, R15 ;  /* 0x000000ffff037224 */ /* 0x001fe200078e000f */
[----:B------:R-:W-:Y:S01]  /*2320*/  ISETP.GE.AND P0, PT, R2, RZ, PT ;  /* 0x000000ff0200720c */ /* 0x000fe20003f06270 */
[----:B------:R-:W-:Y:S02]  /*2330*/  @!P5 IMAD.MOV R5, RZ, RZ, -R5 ;  /* 0x000000ffff05d224 */ /* 0x000fe400078e0a05 */
[----:B------:R-:W-:Y:S01]  /*2340*/  @!P1 IMAD.MOV R3, RZ, RZ, -R3 ;  /* 0x000000ffff039224 */ /* 0x000fe200078e0a03 */
[----:B------:R-:W-:Y:S01]  /*2350*/  ISETP.GT.U32.AND P1, PT, R9, R11, PT ;  /* 0x0000000b0900720c */ /* 0x000fe20003f24070 */
[----:B------:R-:W-:-:S03]  /*2360*/  IMAD.HI.U32 R2, R28, R17, RZ ;  /* 0x000000111c027227 */ /* 0x000fc600078e00ff */
[----:B------:R0:W-:Y:S01]  /*2370*/  STL [R1+0x388], R3 ;  /* 0x0003880301007387 */ /* 0x0001e20000100800 */
[--C-:B------:R-:W-:Y:S01]  /*2380*/  @!P3 IMAD.IADD R10, R10, 0x1, -R9.reuse ;  /* 0x000000010a0ab824 */ /* 0x100fe200078e0a09 */
[----:B------:R-:W-:Y:S01]  /*2390*/  ISETP.GE.AND P3, PT, R16, RZ, PT ;  /* 0x000000ff1000720c */ /* 0x000fe20003f66270 */
[--C-:B------:R-:W-:Y:S01]  /*23a0*/  @!P6 IMAD.IADD R4, R4, 0x1, -R9.reuse ;  /* 0x000000010404e824 */ /* 0x100fe200078e0a09 */
[----:B------:R-:W-:Y:S01]  /*23b0*/  STL [R1+0xf34], R5 ;  /* 0x000f340501007387 */ /* 0x000fe20000100800 */
[----:B------:R-:W-:Y:S01]  /*23c0*/  @!P2 IMAD.MOV R6, RZ, RZ, -R6 ;  /* 0x000000ffff06a224 */ /* 0x000fe200078e0a06 */
[C---:B------:R-:W-:Y:S01]  /*23d0*/  ISETP.GT.U32.AND P2, PT, R9.reuse, R10, PT ;  /* 0x0000000a0900720c */ /* 0x040fe20003f44070 */
[----:B------:R-:W-:Y:S01]  /*23e0*/  IMAD.HI.U32 R15, R28, R19, RZ ;  /* 0x000000131c0f7227 */ /* 0x000fe200078e00ff */
[----:B------:R-:W-:Y:S02]  /*23f0*/  ISETP.GT.U32.AND P6, PT, R9, R4, PT ;  /* 0x000000040900720c */ /* 0x000fe40003fc4070 */
[----:B------:R-:W-:Y:S01]  /*2400*/  STL [R1+0xf38], R6 ;  /* 0x000f380601007387 */ /* 0x000fe20000100800 */
[--C-:B------:R-:W-:Y:S01]  /*2410*/  @!P1 IMAD.IADD R11, R11, 0x1, -R9.reuse ;  /* 0x000000010b0b9824 */ /* 0x100fe200078e0a09 */
[----:B------:R-:W-:Y:S01]  /*2420*/  ISETP.GE.AND P1, PT, R18, RZ, PT ;  /* 0x000000ff1200720c */ /* 0x000fe20003f26270 */
[----:B------:R-:W-:Y:S01]  /*2430*/  @!P4 IMAD.IADD R8, R8, 0x1, -R9 ;  /* 0x000000010808c824 */ /* 0x000fe200078e0a09 */
[----:B------:R-:W-:Y:S01]  /*2440*/  ISETP.GE.AND P4, PT, R0, RZ, PT ;  /* 0x000000ff0000720c */ /* 0x000fe20003f86270 */
[----:B------:R-:W-:Y:S01]  /*2450*/  IMAD.MOV R0, RZ, RZ, -R2 ;  /* 0x000000ffff007224 */ /* 0x000fe200078e0a02 */
[----:B------:R-:W-:Y:S01]  /*2460*/  ISETP.GT.U32.AND P5, PT, R9, R11, PT ;  /* 0x0000000b0900720c */ /* 0x000fe20003fa4070 */
[----:B------:R-:W-:Y:S01]  /*2470*/  IMAD.MOV R15, RZ, RZ, -R15 ;  /* 0x000000ffff0f7224 */ /* 0x000fe200078e0a0f */
[----:B------:R-:W-:Y:S01]  /*2480*/  IADD3 R16, R27, 0xdc, RZ ;  /* 0x000000dc1b107810 */ /* 0x000fe20007ffe0ff */
[----:B------:R-:W-:Y:S01]  /*2490*/  IMAD R0, R9, R0, R17 ;  /* 0x0000000009007224 */ /* 0x000fe200078e0211 */
[----:B------:R-:W-:Y:S01]  /*24a0*/  IADD3 R17, R27, 0xdb, RZ ;  /* 0x000000db1b117810 */ /* 0x000fe20007ffe0ff */
[----:B------:R-:W-:Y:S01]  /*24b0*/  IMAD R2, R9, R15, R19 ;  /* 0x0000000f09027224 */ /* 0x000fe200078e0213 */
[----:B------:R-:W-:Y:S01]  /*24c0*/  IADD3 R15, R27, 0xdd, RZ ;  /* 0x000000dd1b0f7810 */ /* 0x000fe20007ffe0ff */
[----:B------:R-:W-:-:S02]  /*24d0*/  @!P0 IMAD.MOV R7, RZ, RZ, -R7 ;  /* 0x000000ffff078224 */ /* 0x000fc400078e0a07 */
[--C-:B------:R-:W-:Y:S01]  /*24e0*/  @!P2 IMAD.IADD R10, R10, 0x1, -R9.reuse ;  /* 0x000000010a0aa824 */ /* 0x100fe200078e0a09 */
[----:B------:R-:W-:Y:S01]  /*24f0*/  ISETP.GT.U32.AND P0, PT, R9, R2, PT ;  /* 0x000000020900720c */ /* 0x000fe20003f04070 */
[----:B------:R-:W-:Y:S01]  /*2500*/  @!P4 IMAD.MOV R8, RZ, RZ, -R8 ;  /* 0x000000ffff08c224 */ /* 0x000fe200078e0a08 */
[----:B------:R-:W-:Y:S01]  /*2510*/  IABS R18, R15 ;  /* 0x0000000f00127213 */ /* 0x000fe20000000000 */
[--C-:B------:R-:W-:Y:S01]  /*2520*/  @!P5 IMAD.IADD R11, R11, 0x1, -R9.reuse ;  /* 0x000000010b0bd824 */ /* 0x100fe200078e0a09 */
[----:B------:R-:W-:Y:S01]  /*2530*/  ISETP.GT.U32.AND P5, PT, R9, R0, PT ;  /* 0x000000000900720c */ /* 0x000fe20003fa4070 */
[----:B------:R-:W-:Y:S01]  /*2540*/  @!P6 IMAD.IADD R4, R4, 0x1, -R9 ;  /* 0x000000010404e824 */ /* 0x000fe200078e0a09 */
[----:B------:R-:W-:Y:S01]  /*2550*/  ISETP.GE.AND P4, PT, R12, RZ, PT ;  /* 0x000000ff0c00720c */ /* 0x000fe20003f86270 */
[----:B------:R-:W-:Y:S01]  /*2560*/  IMAD.MOV.U32 R20, RZ, RZ, R11 ;  /* 0x000000ffff147224 */ /* 0x000fe200078e000b */
[----:B------:R-:W-:Y:S01]  /*2570*/  ISETP.GE.AND P6, PT, R14, RZ, PT ;  /* 0x000000ff0e00720c */ /* 0x000fe20003fc6270 */
[----:B0-----:R-:W-:Y:S01]  /*2580*/  IMAD.MOV.U32 R3, RZ, RZ, R10 ;  /* 0x000000ffff037224 */ /* 0x001fe200078e000a */
[----:B------:R-:W-:Y:S01]  /*2590*/  STL [R1+0xf3c], R7 ;  /* 0x000f3c0701007387 */ /* 0x000fe20000100800 */
[----:B------:R-:W-:Y:S01]  /*25a0*/  IMAD.HI.U32 R14, R28, R18, RZ ;  /* 0x000000121c0e7227 */ /* 0x000fe200078e00ff */
[----:B------:R-:W-:-:S02]  /*25b0*/  IABS R12, R16 ;  /* 0x00000010000c7213 */ /* 0x000fc40000000000 */
[----:B------:R-:W-:Y:S01]  /*25c0*/  STL [R1+0xf40], R8 ;  /* 0x000f400801007387 */ /* 0x000fe20000100800 */
[----:B------:R-:W-:Y:S01]  /*25d0*/  @!P1 IMAD.MOV R20, RZ, RZ, -R20 ;  /* 0x000000ffff149224 */ /* 0x000fe200078e0a14 */
[----:B------:R-:W-:Y:S01]  /*25e0*/  ISETP.GE.AND P2, PT, R13, RZ, PT ;  /* 0x000000ff0d00720c */ /* 0x000fe20003f46270 */
[----:B------:R-:W-:Y:S01]  /*25f0*/  @!P3 IMAD.MOV R3, RZ, RZ, -R3 ;  /* 0x000000ffff03b224 */ /* 0x000fe200078e0a03 */
[----:B------:R-:W-:Y:S01]  /*2600*/  IADD3 R11, R27, 0xda, RZ ;  /* 0x000000da1b0b7810 */ /* 0x000fe20007ffe0ff */
[----:B------:R-:W-:Y:S01]  /*2610*/  IMAD.MOV R14, RZ, RZ, -R14 ;  /* 0x000000ffff0e7224 */ /* 0x000fe200078e0a0e */
[----:B------:R-:W-:Y:S01]  /*2620*/  STL [R1+0x320], R20 ;  /* 0x0003201401007387 */ /* 0x000fe20000100800 */
[--C-:B------:R-:W-:Y:S01]  /*2630*/  @!P5 IMAD.IADD R0, R0, 0x1, -R9.reuse ;  /* 0x000000010000d824 */ /* 0x100fe200078e0a09 */
[----:B------:R-:W-:Y:S01]  /*2640*/  IABS R10, R11 ;  /* 0x0000000b000a7213 */ /* 0x000fe20000000000 */
[----:B------:R-:W-:Y:S01]  /*2650*/  @!P0 IMAD.IADD R2, R2, 0x1, -R9 ;  /* 0x0000000102028824 */ /* 0x000fe200078e0a09 */
[----:B------:R0:W-:Y:S01]  /*2660*/  STL [R1+0x33c], R3 ;  /* 0x00033c0301007387 */ /* 0x0001e20000100800 */
[C---:B------:R-:W-:Y:S01]  /*2670*/  IMAD R18, R9.reuse, R14, R18 ;  /* 0x0000000e09127224 */ /* 0x040fe200078e0212 */
[C---:B------:R-:W-:Y:S01]  /*2680*/  ISETP.GT.U32.AND P5, PT, R9.reuse, R0, PT ;  /* 0x000000000900720c */ /* 0x040fe20003fa4070 */
[----:B------:R-:W-:Y:S01]  /*2690*/  IMAD.HI.U32 R13, R28, R12, RZ ;  /* 0x0000000c1c0d7227 */ /* 0x000fe200078e00ff */
[----:B------:R-:W-:-:S02]  /*26a0*/  ISETP.GT.U32.AND P1, PT, R9, R2, PT ;  /* 0x000000020900720c */ /* 0x000fc40003f24070 */
[----:B------:R-:W-:Y:S01]  /*26b0*/  ISETP.GE.AND P0, PT, R15, RZ, PT ;  /* 0x000000ff0f00720c */ /* 0x000fe20003f06270 */
[----:B------:R-:W-:Y:S01]  /*26c0*/  IMAD.MOV R13, RZ, RZ, -R13 ;  /* 0x000000ffff0d7224 */ /* 0x000fe200078e0a0d */
[C---:B------:R-:W-:Y:S01]  /*26d0*/  IADD3 R14, R27.reuse, 0xd7, RZ ;  /* 0x000000d71b0e7810 */ /* 0x040fe20007ffe0ff */
[----:B0-----:R-:W-:Y:S01]  /*26e0*/  IMAD.MOV.U32 R3, RZ, RZ, R4 ;  /* 0x000000ffff037224 */ /* 0x001fe200078e0004 */
[----:B------:R-:W-:Y:S01]  /*26f0*/  IADD3 R4, R27, 0xd9, RZ ;  /* 0x000000d91b047810 */ /* 0x000fe20007ffe0ff */
[C---:B------:R-:W-:Y:S01]  /*2700*/  IMAD R15, R9.reuse, R13, R12 ;  /* 0x0000000d090f7224 */ /* 0x040fe200078e020c */
[----:B------:R-:W-:Y:S01]  /*2710*/  ISETP.GE.AND P3, PT, R16, RZ, PT ;  /* 0x000000ff1000720c */ /* 0x000fe20003f66270 */
[----:B------:R-:W-:Y:S01]  /*2720*/  @!P4 IMAD.MOV R3, RZ, RZ, -R3 ;  /* 0x000000ffff03c224 */ /* 0x000fe200078e0a03 */
[C---:B------:R-:W-:Y:S01]  /*2730*/  ISETP.GT.U32.AND P4, PT, R9.reuse, R18, PT ;  /* 0x000000120900720c */ /* 0x040fe20003f84070 */
[--C-:B------:R-:W-:Y:S01]  /*2740*/  @!P5 IMAD.IADD R0, R0, 0x1, -R9.reuse ;  /* 0x000000010000d824 */ /* 0x100fe200078e0a09 */
[----:B------:R-:W-:Y:S01]  /*2750*/  ISETP.GT.U32.AND P5, PT, R9, R15, PT ;  /* 0x0000000f0900720c */ /* 0x000fe20003fa4070 */
[----:B------:R-:W-:Y:S01]  /*2760*/  @!P1 IMAD.IADD R2, R2, 0x1, -R9 ;  /* 0x0000000102029824 */ /* 0x000fe200078e0a09 */
[----:B------:R-:W-:Y:S01]  /*2770*/  ISETP.GE.AND P1, PT, R17, RZ, PT ;  /* 0x000000ff1100720c */ /* 0x000fe20003f26270 */
[----:B------:R0:W-:Y:S01]  /*2780*/  STL [R1+0x370], R3 ;  /* 0x0003700301007387 */ /* 0x0001e20000100800 */
[----:B------:R-:W-:Y:S01]  /*2790*/  IABS R17, R17 ;  /* 0x0000001100117213 */ /* 0x000fe20000000000 */
[----:B------:R-:W-:Y:S01]  /*27a0*/  @!P6 IMAD.MOV R0, RZ, RZ, -R0 ;  /* 0x000000ffff00e224 */ /* 0x000fe200078e0a00 */
[----:B------:R-:W-:-:S02]  /*27b0*/  IABS R13, R4 ;  /* 0x00000004000d7213 */ /* 0x000fc40000000000 */
[----:B------:R-:W-:Y:S01]  /*27c0*/  IABS R19, R14 ;  /* 0x0000000e00137213 */ /* 0x000fe20000000000 */
[----:B------:R-:W-:Y:S01]  /*27d0*/  IMAD.HI.U32 R12, R28, R17, RZ ;  /* 0x000000111c0c7227 */ /* 0x000fe200078e00ff */
[----:B------:R-:W-:-:S03]  /*27e0*/  ISETP.GE.AND P6, PT, R4, RZ, PT ;  /* 0x000000ff0400720c */ /* 0x000fc60003fc6270 */
[--C-:B------:R-:W-:Y:S02]  /*27f0*/  @!P4 IMAD.IADD R18, R18, 0x1, -R9.reuse ;  /* 0x000000011212c824 */ /* 0x100fe400078e0a09 */
[----:B------:R-:W-:Y:S02]  /*2800*/  IMAD.MOV R12, RZ, RZ, -R12 ;  /* 0x000000ffff0c7224 */ /* 0x000fe400078e0a0c */
[----:B0-----:R-:W-:Y:S01]  /*2810*/  IMAD.MOV.U32 R3, RZ, RZ, R2 ;  /* 0x000000ffff037224 */ /* 0x001fe200078e0002 */
[----:B------:R-:W-:Y:S01]  /*2820*/  ISETP.GT.U32.AND P4, PT, R9, R18, PT ;  /* 0x000000120900720c */ /* 0x000fe20003f84070 */
[----:B------:R-:W-:Y:S02]  /*2830*/  @!P5 IMAD.IADD R15, R15, 0x1, -R9 ;  /* 0x000000010f0fd824 */ /* 0x000fe400078e0a09 */
[----:B------:R-:W-:Y:S02]  /*2840*/  IMAD R17, R9, R12, R17 ;  /* 0x0000000c09117224 */ /* 0x000fe400078e0211 */
[----:B------:R-:W-:Y:S01]  /*2850*/  @!P2 IMAD.MOV R3, RZ, RZ, -R3 ;  /* 0x000000ffff03a224 */ /* 0x000fe200078e0a03 */
[----:B------:R-:W-:Y:S01]  /*2860*/  ISETP.GE.AND P2, PT, R11, RZ, PT ;  /* 0x000000ff0b00720c */ /* 0x000fe20003f46270 */
[----:B------:R-:W-:Y:S01]  /*2870*/  IMAD.HI.U32 R2, R28, R13, RZ ;  /* 0x0000000d1c027227 */ /* 0x000fe200078e00ff */
[----:B------:R-:W-:-:S02]  /*2880*/  ISETP.GT.U32.AND P5, PT, R9, R15, PT ;  /* 0x0000000f0900720c */ /* 0x000fc40003fa4070 */
[----:B------:R0:W-:Y:S01]  /*2890*/  STL [R1+0x37c], R3 ;  /* 0x00037c0301007387 */ /* 0x0001e20000100800 */
[----:B------:R-:W-:-:S03]  /*28a0*/  IMAD.HI.U32 R11, R28, R10, RZ ;  /* 0x0000000a1c0b7227 */ /* 0x000fc600078e00ff */
[----:B------:R1:W-:Y:S01]  /*28b0*/  STL [R1+0x380], R0 ;  /* 0x0003800001007387 */ /* 0x0003e20000100800 */
[----:B------:R-:W-:Y:S01]  /*28c0*/  @!P4 IMAD.IADD R18, R18, 0x1, -R9 ;  /* 0x000000011212c824 */ /* 0x000fe200078e0a09 */
[C---:B------:R-:W-:Y:S01]  /*28d0*/  ISETP.GT.U32.AND P4, PT, R9.reuse, R17, PT ;  /* 0x000000110900720c */ /* 0x040fe20003f84070 */
[----:B------:R-:W-:Y:S02]  /*28e0*/  IMAD.MOV R2, RZ, RZ, -R2 ;  /* 0x000000ffff027224 */ /* 0x000fe400078e0a02 */
[----:B------:R-:W-:Y:S02]  /*28f0*/  IMAD.MOV R11, RZ, RZ, -R11 ;  /* 0x000000ffff0b7224 */ /* 0x000fe400078e0a0b */
[----:B------:R-:W-:Y:S01]  /*2900*/  IMAD R13, R9, R2, R13 ;  /* 0x00000002090d7224 */ /* 0x000fe200078e020d */
[C---:B------:R-:W-:Y:S01]  /*2910*/  IADD3 R2, R27.reuse, 0xd5, RZ ;  /* 0x000000d51b027810 */ /* 0x040fe20007ffe0ff */
[----:B0-----:R-:W-:Y:S01]  /*2920*/  IMAD.MOV.U32 R3, RZ, RZ, R18 ;  /* 0x000000ffff037224 */ /* 0x001fe200078e0012 */
[----:B-1----:R-:W-:Y:S01]  /*2930*/  IADD3 R0, R27, 0xd8, RZ ;  /* 0x000000d81b007810 */ /* 0x002fe20007ffe0ff */
[----:B------:R-:W-:Y:S01]  /*2940*/  IMAD R10, R9, R11, R10 ;  /* 0x0000000b090a7224 */ /* 0x000fe200078e020a */
[----:B------:R-:W-:Y:S01]  /*2950*/  IADD3 R11, R27, 0xd6, RZ ;  /* 0x000000d61b0b7810 */ /* 0x000fe20007ffe0ff */
[----:B------:R-:W-:Y:S01]  /*2960*/  @!P0 IMAD.MOV R3, RZ, RZ, -R3 ;  /* 0x000000ffff038224 */ /* 0x000fe200078e0a03 */
[----:B------:R-:W-:Y:S01]  /*2970*/  ISETP.GT.U32.AND P0, PT, R9, R13, PT ;  /* 0x0000000d0900720c */ /* 0x000fe20003f04070 */
[--C-:B------:R-:W-:Y:S01]  /*2980*/  @!P5 IMAD.IADD R15, R15, 0x1, -R9.reuse ;  /* 0x000000010f0fd824 */ /* 0x100fe200078e0a09 */
[----:B------:R-:W-:Y:S01]  /*2990*/  ISETP.GT.U32.AND P5, PT, R9, R10, PT ;  /* 0x0000000a0900720c */ /* 0x000fe20003fa4070 */
[----:B------:R-:W-:Y:S01]  /*29a0*/  @!P4 IMAD.IADD R17, R17, 0x1, -R9 ;  /* 0x000000011111c824 */ /* 0x000fe200078e0a09 */
[----:B------:R-:W-:Y:S01]  /*29b0*/  IABS R12, R0 ;  /* 0x00000000000c7213 */ /* 0x000fe20000000000 */
[----:B------:R-:W-:Y:S01]  /*29c0*/  IMAD.MOV.U32 R18, RZ, RZ, R19 ;  /* 0x000000ffff127224 */ /* 0x000fe200078e0013 */
[----:B------:R0:W-:Y:S01]  /*29d0*/  STL [R1+0x378], R3 ;  /* 0x0003780301007387 */ /* 0x0001e20000100800 */
[----:B------:R-:W-:-:S02]  /*29e0*/  IABS R16, R11 ;  /* 0x0000000b00107213 */ /* 0x000fc40000000000 */
[----:B------:R-:W-:Y:S01]  /*29f0*/  ISETP.GT.U32.AND P4, PT, R9, R17, PT ;  /* 0x000000110900720c */ /* 0x000fe20003f84070 */
[----:B------:R-:W-:Y:S01]  /*2a00*/  IMAD.HI.U32 R19, R28, R12, RZ ;  /* 0x0000000c1c137227 */ /* 0x000fe200078e00ff */
[----:B------:R-:W-:-:S03]  /*2a10*/  IABS R4, R2 ;  /* 0x0000000200047213 */ /* 0x000fc60000000000 */
[----:B------:R-:W-:Y:S02]  /*2a20*/  @!P0 IMAD.IADD R13, R13, 0x1, -R9 ;  /* 0x000000010d0d8824 */ /* 0x000fe400078e0a09 */
[----:B0-----:R-:W-:Y:S02]  /*2a30*/  IMAD.MOV.U32 R3, RZ, RZ, R15 ;  /* 0x000000ffff037224 */ /* 0x001fe400078e000f */
[----:B------:R-:W-:Y:S01]  /*2a40*/  IMAD.MOV R19, RZ, RZ, -R19 ;  /* 0x000000ffff137224 */ /* 0x000fe200078e0a13 */
[C---:B------:R-:W-:Y:S01]  /*2a50*/  ISETP.GT.U32.AND P0, PT, R9.reuse, R13, PT ;  /* 0x0000000d0900720c */ /* 0x040fe20003f04070 */
[----:B------:R-:W-:Y:S02]  /*2a60*/  @!P5 IMAD.IADD R10, R10, 0x1, -R9 ;  /* 0x000000010a0ad824 */ /* 0x000fe400078e0a09 */
[----:B------:R-:W-:Y:S01]  /*2a70*/  @!P3 IMAD.MOV R3, RZ, RZ, -R3 ;  /* 0x000000ffff03b224 */ /* 0x000fe200078e0a03 */
[----:B------:R-:W-:Y:S01]  /*2a80*/  ISETP.GE.AND P3, PT, R0, RZ, PT ;  /* 0x000000ff0000720c */ /* 0x000fe20003f66270 */
[C---:B------:R-:W-:Y:S01]  /*2a90*/  IMAD R0, R9.reuse, R19, R12 ;  /* 0x0000001309007224 */ /* 0x040fe200078e020c */
[----:B------:R-:W-:Y:S01]  /*2aa0*/  ISETP.GT.U32.AND P5, PT, R9, R10, PT ;  /* 0x0000000a0900720c */ /* 0x000fe20003fa4070 */
[----:B------:R-:W-:Y:S01]  /*2ab0*/  IMAD.MOV.U32 R15, RZ, RZ, R16 ;  /* 0x000000ffff0f7224 */ /* 0x000fe200078e0010 */
[----:B------:R0:W-:Y:S01]  /*2ac0*/  STL [R1+0x374], R3 ;  /* 0x0003740301007387 */ /* 0x0001e20000100800 */
[----:B------:R-:W-:Y:S01]  /*2ad0*/  @!P4 IMAD.IADD R17, R17, 0x1, -R9 ;  /* 0x000000011111c824 */ /* 0x000fe200078e0a09 */
[----:B------:R-:W-:Y:S01]  /*2ae0*/  ISETP.GT.U32.AND P4, PT, R9, R0, PT ;  /* 0x000000000900720c */ /* 0x000fe20003f84070 */
[----:B------:R-:W-:-:S04]  /*2af0*/  IMAD.HI.U32 R12, R28, R15, RZ ;  /* 0x0000000f1c0c7227 */ /* 0x000fc800078e00ff */
[----:B------:R-:W-:-:S04]  /*2b00*/  IMAD.HI.U32 R19, R28, R18, RZ ;  /* 0x000000121c137227 */ /* 0x000fc800078e00ff */
[----:B0-----:R-:W-:Y:S02]  /*2b10*/  IMAD.MOV.U32 R3, RZ, RZ, R17 ;  /* 0x000000ffff037224 */ /* 0x001fe400078e0011 */
[----:B------:R-:W-:-:S04]  /*2b20*/  IMAD.HI.U32 R16, R28, R4, RZ ;  /* 0x000000041c107227 */ /* 0x000fc800078e00ff */
[----:B------:R-:W-:Y:S02]  /*2b30*/  IMAD.MOV R12, RZ, RZ, -R12 ;  /* 0x000000ffff0c7224 */ /* 0x000fe400078e0a0c */
[----:B------:R-:W-:Y:S02]  /*2b40*/  @!P1 IMAD.MOV R3, RZ, RZ, -R3 ;  /* 0x000000ffff039224 */ /* 0x000fe400078e0a03 */
[----:B------:R-:W-:Y:S02]  /*2b50*/  IMAD.MOV R19, RZ, RZ, -R19 ;  /* 0x000000ffff137224 */ /* 0x000fe400078e0a13 */
[----:B------:R-:W-:Y:S01]  /*2b60*/  IMAD.MOV R16, RZ, RZ, -R16 ;  /* 0x000000ffff107224 */ /* 0x000fe200078e0a10 */
[----:B------:R0:W-:Y:S01]  /*2b70*/  STL [R1+0x35c], R3 ;  /* 0x00035c0301007387 */ /* 0x0001e20000100800 */
[----:B------:R-:W-:Y:S01]  /*2b80*/  IMAD R15, R9, R12, R15 ;  /* 0x0000000c090f7224 */ /* 0x000fe200078e020f */
[----:B------:R-:W-:Y:S01]  /*2b90*/  IADD3 R12, R27, 0xd4, RZ ;  /* 0x000000d41b0c7810 */ /* 0x000fe20007ffe0ff */
[----:B------:R-:W-:-:S02]  /*2ba0*/  @!P0 IMAD.IADD R13, R13, 0x1, -R9 ;  /* 0x000000010d0d8824 */ /* 0x000fc400078e0a09 */
[----:B------:R-:W-:Y:S01]  /*2bb0*/  @!P5 IMAD.IADD R10, R10, 0x1, -R9 ;  /* 0x000000010a0ad824 */ /* 0x000fe200078e0a09 */
[----:B------:R-:W-:Y:S01]  /*2bc0*/  ISETP.GE.AND P5, PT, R14, RZ, PT ;  /* 0x000000ff0e00720c */ /* 0x000fe20003fa6270 */
[C---:B------:R-:W-:Y:S01]  /*2bd0*/  IMAD R14, R9.reuse, R19, R18 ;  /* 0x00000013090e7224 */ /* 0x040fe200078e0212 */
[C---:B------:R-:W-:Y:S01]  /*2be0*/  ISETP.GT.U32.AND P0, PT, R9.reuse, R15, PT ;  /* 0x0000000f0900720c */ /* 0x040fe20003f04070 */
[C---:B------:R-:W-:Y:S01]  /*2bf0*/  IMAD R4, R9.reuse, R16, R4 ;  /* 0x0000001009047224 */ /* 0x040fe200078e0204 */
[----:B------:R-:W-:Y:S01]  /*2c00*/  IABS R16, R12 ;  /* 0x0000000c00107213 */ /* 0x000fe20000000000 */
[----:B0-----:R-:W-:Y:S01]  /*2c10*/  IMAD.MOV.U32 R3, RZ, RZ, R13 ;  /* 0x000000ffff037224 */ /* 0x001fe200078e000d */
[C---:B------:R-:W-:Y:S01]  /*2c20*/  ISETP.GT.U32.AND P1, PT, R9.reuse, R14, PT ;  /* 0x0000000e0900720c */ /* 0x040fe20003f24070 */
[----:B------:R-:W-:Y:S02]  /*2c30*/  @!P4 IMAD.IADD R0, R0, 0x1, -R9 ;  /* 0x000000010000c824 */ /* 0x000fe400078e0a09 */
[----:B------:R-:W-:Y:S01]  /*2c40*/  @!P6 IMAD.MOV R3, RZ, RZ, -R3 ;  /* 0x000000ffff03e224 */ /* 0x000fe200078e0a03 */
[C---:B------:R-:W-:Y:S01]  /*2c50*/  ISETP.GT.U32.AND P6, PT, R9.reuse, R4, PT ;  /* 0x000000040900720c */ /* 0x040fe20003fc4070 */
[----:B------:R-:W-:Y:S01]  /*2c60*/  IMAD.MOV.U32 R5, RZ, RZ, R10 ;  /* 0x000000ffff057224 */ /* 0x000fe200078e000a */
[----:B------:R-:W-:Y:S01]  /*2c70*/  ISETP.GT.U32.AND P4, PT, R9, R0, PT ;  /* 0x000000000900720c */ /* 0x000fe20003f84070 */
[----:B------:R-:W-:-:S02]  /*2c80*/  IMAD.MOV.U32 R10, RZ, RZ, R16 ;  /* 0x000000ffff0a7224 */ /* 0x000fc400078e0010 */
[----:B------:R-:W-:Y:S01]  /*2c90*/  @!P2 IMAD.MOV R5, RZ, RZ, -R5 ;  /* 0x000000ffff05a224 */ /* 0x000fe200078e0a05 */
[----:B------:R-:W-:Y:S01]  /*2ca0*/  ISETP.GE.AND P2, PT, R11, RZ, PT ;  /* 0x000000ff0b00720c */ /* 0x000fe20003f46270 */
[----:B------:R-:W-:Y:S01]  /*2cb0*/  IMAD.HI.U32 R13, R28, R10, RZ ;  /* 0x0000000a1c0d7227 */ /* 0x000fe200078e00ff */
[----:B------:R-:W-:Y:S02]  /*2cc0*/  IADD3 R11, R27, 0xd3, RZ ;  /* 0x000000d31b0b7810 */ /* 0x000fe40007ffe0ff */
[----:B------:R-:W-:Y:S01]  /*2cd0*/  STL [R1+0x364], R5 ;  /* 0x0003640501007387 */ /* 0x000fe20000100800 */
[----:B------:R-:W-:Y:S01]  /*2ce0*/  @!P0 IMAD.IADD R15, R15, 0x1, -R9 ;  /* 0x000000010f0f8824 */ /* 0x000fe200078e0a09 */
[----:B------:R-:W-:Y:S01]  /*2cf0*/  IABS R16, R11 ;  /* 0x0000000b00107213 */ /* 0x000fe20000000000 */
[----:B------:R-:W-:Y:S01]  /*2d00*/  IMAD.MOV R13, RZ, RZ, -R13 ;  /* 0x000000ffff0d7224 */ /* 0x000fe200078e0a0d */
[----:B------:R0:W-:Y:S01]  /*2d10*/  STL [R1+0x368], R3 ;  /* 0x0003680301007387 */ /* 0x0001e20000100800 */
[--C-:B------:R-:W-:Y:S01]  /*2d20*/  @!P1 IMAD.IADD R14, R14, 0x1, -R9.reuse ;  /* 0x000000010e0e9824 */ /* 0x100fe200078e0a09 */
[----:B------:R-:W-:Y:S01]  /*2d30*/  ISETP.GE.AND P1, PT, R12, RZ, PT ;  /* 0x000000ff0c00720c */ /* 0x000fe20003f26270 */
[--C-:B------:R-:W-:Y:S01]  /*2d40*/  @!P6 IMAD.IADD R4, R4, 0x1, -R9.reuse ;  /* 0x000000010404e824 */ /* 0x100fe200078e0a09 */
[C---:B------:R-:W-:Y:S01]  /*2d50*/  ISETP.GT.U32.AND P6, PT, R9.reuse, R15, PT ;  /* 0x0000000f0900720c */ /* 0x040fe20003fc4070 */
[----:B------:R-:W-:Y:S01]  /*2d60*/  @!P4 IMAD.IADD R0, R0, 0x1, -R9 ;  /* 0x000000010000c824 */ /* 0x000fe200078e0a09 */
[C---:B------:R-:W-:Y:S01]  /*2d70*/  ISETP.GT.U32.AND P0, PT, R9.reuse, R14, PT ;  /* 0x0000000e0900720c */ /* 0x040fe20003f04070 */
[----:B------:R-:W-:Y:S01]  /*2d80*/  IMAD R10, R9, R13, R10 ;  /* 0x0000000d090a7224 */ /* 0x000fe200078e020a */
[----:B------:R-:W-:Y:S01]  /*2d90*/  ISETP.GE.AND P4, PT, R2, RZ, PT ;  /* 0x000000ff0200720c */ /* 0x000fe20003f86270 */
[----:B------:R-:W-:Y:S01]  /*2da0*/  IMAD.HI.U32 R13, R28, R16, RZ ;  /* 0x000000101c0d7227 */ /* 0x000fe200078e00ff */
[----:B------:R-:W-:-:S02]  /*2db0*/  IADD3 R12, R27, 0xd0, RZ ;  /* 0x000000d01b0c7810 */ /* 0x000fc40007ffe0ff */
[C---:B------:R-:W-:Y:S01]  /*2dc0*/  IADD3 R2, R27.reuse, 0xd2, RZ ;  /* 0x000000d21b027810 */ /* 0x040fe20007ffe0ff */
[----:B0-----:R-:W-:Y:S01]  /*2dd0*/  IMAD.MOV.U32 R3, RZ, RZ, R0 ;  /* 0x000000ffff037224 */ /* 0x001fe200078e0000 */
[----:B------:R-:W-:Y:S01]  /*2de0*/  IABS R18, R12 ;  /* 0x0000000c00127213 */ /* 0x000fe20000000000 */
[----:B------:R-:W-:Y:S01]  /*2df0*/  IMAD.MOV R13, RZ, RZ, -R13 ;  /* 0x000000ffff0d7224 */ /* 0x000fe200078e0a0d */
[----:B------:R-:W-:Y:S01]  /*2e00*/  IADD3 R0, R27, 0xd1, RZ ;  /* 0x000000d11b007810 */ /* 0x000fe20007ffe0ff */
[----:B------:R-:W-:Y:S01]  /*2e10*/  @!P3 IMAD.MOV R3, RZ, RZ, -R3 ;  /* 0x000000ffff03b224 */ /* 0x000fe200078e0a03 */
[C---:B------:R-:W-:Y:S01]  /*2e20*/  ISETP.GT.U32.AND P3, PT, R9.reuse, R4, PT ;  /* 0x000000040900720c */ /* 0x040fe20003f64070 */
[----:B------:R-:W-:Y:S01]  /*2e30*/  IMAD R16, R9, R13, R16 ;  /* 0x0000000d09107224 */ /* 0x000fe200078e0210 */
[----:B------:R-:W-:Y:S01]  /*2e40*/  IABS R17, R2 ;  /* 0x0000000200117213 */ /* 0x000fe20000000000 */
[--C-:B------:R-:W-:Y:S01]  /*2e50*/  @!P6 IMAD.IADD R15, R15, 0x1, -R9.reuse ;  /* 0x000000010f0fe824 */ /* 0x100fe200078e0a09 */
[----:B------:R-:W-:Y:S01]  /*2e60*/  IABS R13, R0 ;  /* 0x00000000000d7213 */ /* 0x000fe20000000000 */
[----:B------:R-:W-:Y:S01]  /*2e70*/  @!P0 IMAD.IADD R14, R14, 0x1, -R9 ;  /* 0x000000010e0e8824 */ /* 0x000fe200078e0a09 */
[C---:B------:R-:W-:Y:S01]  /*2e80*/  ISETP.GT.U32.AND P6, PT, R9.reuse, R16, PT ;  /* 0x000000100900720c */ /* 0x040fe20003fc4070 */
[----:B------:R0:W-:Y:S01]  /*2e90*/  STL [R1+0x36c], R3 ;  /* 0x00036c0301007387 */ /* 0x0001e20000100800 */
[----:B------:R-:W-:Y:S01]  /*2ea0*/  ISETP.GT.U32.AND P0, PT, R9, R10, PT ;  /* 0x0000000a0900720c */ /* 0x000fe20003f04070 */
[----:B------:R-:W-:-:S04]  /*2eb0*/  IMAD.HI.U32 R19, R28, R13, RZ ;  /* 0x0000000d1c137227 */ /* 0x000fc800078e00ff */
[----:B------:R-:W-:Y:S01]  /*2ec0*/  @!P3 IMAD.IADD R4, R4, 0x1, -R9 ;  /* 0x000000010404b824 */ /* 0x000fe200078e0a09 */
[----:B------:R-:W-:Y:S01]  /*2ed0*/  ISETP.GE.AND P3, PT, R11, RZ, PT ;  /* 0x000000ff0b00720c */ /* 0x000fe20003f66270 */
[----:B------:R-:W-:Y:S02]  /*2ee0*/  IMAD.MOV.U32 R11, RZ, RZ, R18 ;  /* 0x000000ffff0b7224 */ /* 0x000fe400078e0012 */
[----:B------:R-:W-:-:S04]  /*2ef0*/  IMAD.HI.U32 R18, R28, R17, RZ ;  /* 0x000000111c127227 */ /* 0x000fc800078e00ff */
[----:B0-----:R-:W-:Y:S02]  /*2f00*/  IMAD.MOV.U32 R3, RZ, RZ, R14 ;  /* 0x000000ffff037224 */ /* 0x001fe400078e000e */
[--C-:B------:R-:W-:Y:S02]  /*2f10*/  @!P6 IMAD.IADD R16, R16, 0x1, -R9.reuse ;  /* 0x000000011010e824 */ /* 0x100fe400078e0a09 */
[----:B------:R-:W-:Y:S02]  /*2f20*/  IMAD.MOV R18, RZ, RZ, -R18 ;  /* 0x000000ffff127224 */ /* 0x000fe400078e0a12 */
[----:B------:R-:W-:Y:S01]  /*2f30*/  @!P0 IMAD.IADD R10, R10, 0x1, -R9 ;  /* 0x000000010a0a8824 */ /* 0x000fe200078e0a09 */
[----:B------:R-:W-:Y:S01]  /*2f40*/  ISETP.GE.AND P0, PT, R2, RZ, PT ;  /* 0x000000ff0200720c */ /* 0x000fe20003f06270 */
[----:B------:R-:W-:Y:S01]  /*2f50*/  @!P5 IMAD.MOV R3, RZ, RZ, -R3 ;  /* 0x000000ffff03d224 */ /* 0x000fe200078e0a03 */
[C---:B------:R-:W-:Y:S01]  /*2f60*/  ISETP.GT.U32.AND P6, PT, R9.reuse, R16, PT ;  /* 0x000000100900720c */ /* 0x040fe20003fc4070 */
[----:B------:R-:W-:Y:S01]  /*2f70*/  IMAD.HI.U32 R2, R28, R11, RZ ;  /* 0x0000000b1c027227 */ /* 0x000fe200078e00ff */
[----:B------:R-:W-:-:S02]  /*2f80*/  ISETP.GT.U32.AND P5, PT, R9, R10, PT ;  /* 0x0000000a0900720c */ /* 0x000fc40003fa4070 */
[----:B------:R0:W-:Y:S01]  /*2f90*/  STL [R1+0x360], R3 ;  /* 0x0003600301007387 */ /* 0x0001e20000100800 */
[----:B------:R-:W-:Y:S02]  /*2fa0*/  IMAD.MOV R14, RZ, RZ, -R19 ;  /* 0x000000ffff0e7224 */ /* 0x000fe400078e0a13 */
[----:B------:R-:W-:Y:S01]  /*2fb0*/  IMAD R17, R9, R18, R17 ;  /* 0x0000001209117224 */ /* 0x000fe200078e0211 */
[C---:B------:R-:W-:Y:S01]  /*2fc0*/  IADD3 R18, R27.reuse, 0xcf, RZ ;  /* 0x000000cf1b127810 */ /* 0x040fe20007ffe0ff */
[----:B------:R-:W-:Y:S01]  /*2fd0*/  IMAD.MOV.U32 R5, RZ, RZ, R15 ;  /* 0x000000ffff057224 */ /* 0x000fe200078e000f */
[----:B------:R-:W-:Y:S01]  /*2fe0*/  IADD3 R15, R27, 0xcb, RZ ;  /* 0x000000cb1b0f7810 */ /* 0x000fe20007ffe0ff */
[----:B------:R-:W-:Y:S02]  /*2ff0*/  IMAD.MOV R2, RZ, RZ, -R2 ;  /* 0x000000ffff027224 */ /* 0x000fe400078e0a02 */
[----:B------:R-:W-:Y:S01]  /*3000*/  IMAD R13, R9, R14, R13 ;  /* 0x0000000e090d7224 */ /* 0x000fe200078e020d */
[----:B------:R-:W-:Y:S01]  /*3010*/  IADD3 R14, R27, 0xcd, RZ ;  /* 0x000000cd1b0e7810 */ /* 0x000fe20007ffe0ff */
[----:B0-----:R-:W-:-:S02]  /*3020*/  IMAD.MOV.U32 R3, RZ, RZ, R4 ;  /* 0x000000ffff037224 */ /* 0x001fc400078e0004 */
[----:B------:R-:W-:Y:S01]  /*3030*/  @!P2 IMAD.MOV R5, RZ, RZ, -R5 ;  /* 0x000000ffff05a224 */ /* 0x000fe200078e0a05 */
[C---:B------:R-:W-:Y:S01]  /*3040*/  ISETP.GT.U32.AND P2, PT, R9.reuse, R17, PT ;  /* 0x000000110900720c */ /* 0x040fe20003f44070 */
[C---:B------:R-:W-:Y:S01]  /*3050*/  IMAD R11, R9.reuse, R2, R11 ;  /* 0x00000002090b7224 */ /* 0x040fe200078e020b */
[----:B------:R-:W-:Y:S01]  /*3060*/  IABS R2, R18 ;  /* 0x0000001200027213 */ /* 0x000fe20000000000 */
[----:B------:R-:W-:Y:S01]  /*3070*/  @!P4 IMAD.MOV R3, RZ, RZ, -R3 ;  /* 0x000000ffff03c224 */ /* 0x000fe200078e0a03 */
[C---:B------:R-:W-:Y:S01]  /*3080*/  ISETP.GT.U32.AND P4, PT, R9.reuse, R13, PT ;  /* 0x0000000d0900720c */ /* 0x040fe20003f84070 */
[--C-:B------:R-:W-:Y:S01]  /*3090*/  @!P6 IMAD.IADD R16, R16, 0x1, -R9.reuse ;  /* 0x000000011010e824 */ /* 0x100fe200078e0a09 */
[----:B------:R-:W-:Y:S01]  /*30a0*/  ISETP.GT.U32.AND P6, PT, R9, R11, PT ;  /* 0x0000000b0900720c */ /* 0x000fe20003fc4070 */
[----:B------:R-:W-:Y:S01]  /*30b0*/  @!P5 IMAD.IADD R10, R10, 0x1, -R9 ;  /* 0x000000010a0ad824 */ /* 0x000fe200078e0a09 */
[----:B------:R-:W-:Y:S01]  /*30c0*/  ISETP.GE.AND P5, PT, R0, RZ, PT ;  /* 0x000000ff0000720c */ /* 0x000fe20003fa6270 */
[----:B------:R-:W-:Y:S01]  /*30d0*/  STL [R1+0x350], R5 ;  /* 0x0003500501007387 */ /* 0x000fe20000100800 */
[----:B------:R-:W-:-:S02]  /*30e0*/  IADD3 R0, R27, 0xce, RZ ;  /* 0x000000ce1b007810 */ /* 0x000fc40007ffe0ff */
[----:B------:R-:W-:Y:S01]  /*30f0*/  IABS R20, R14 ;  /* 0x0000000e00147213 */ /* 0x000fe20000000000 */
[--C-:B------:R-:W-:Y:S01]  /*3100*/  @!P2 IMAD.IADD R17, R17, 0x1, -R9.reuse ;  /* 0x000000011111a824 */ /* 0x100fe200078e0a09 */
[----:B------:R-:W-:Y:S01]  /*3110*/  IABS R4, R0 ;  /* 0x0000000000047213 */ /* 0x000fe20000000000 */
[----:B------:R0:W-:Y:S01]  /*3120*/  STL [R1+0x354], R3 ;  /* 0x0003540301007387 */ /* 0x0001e20000100800 */
[----:B------:R-:W-:Y:S01]  /*3130*/  ISETP.GE.AND P2, PT, R12, RZ, PT ;  /* 0x000000ff0c00720c */ /* 0x000fe20003f46270 */
[----:B------:R-:W-:Y:S01]  /*3140*/  @!P4 IMAD.IADD R13, R13, 0x1, -R9 ;  /* 0x000000010d0dc824 */ /* 0x000fe200078e0a09 */
[----:B------:R-:W-:Y:S01]  /*3150*/  ISETP.GT.U32.AND P4, PT, R9, R17, PT ;  /* 0x000000110900720c */ /* 0x000fe20003f84070 */
[----:B------:R-:W-:-:S04]  /*3160*/  IMAD.HI.U32 R12, R28, R2, RZ ;  /* 0x000000021c0c7227 */ /* 0x000fc800078e00ff */
[----:B------:R-:W-:Y:S01]  /*3170*/  @!P6 IMAD.IADD R11, R11, 0x1, -R9 ;  /* 0x000000010b0be824 */ /* 0x000fe200078e0a09 */
[----:B------:R-:W-:Y:S01]  /*3180*/  ISETP.GT.U32.AND P6, PT, R9, R13, PT ;  /* 0x0000000d0900720c */ /* 0x000fe20003fc4070 */
[----:B0-----:R-:W-:Y:S02]  /*3190*/  IMAD.MOV.U32 R3, RZ, RZ, R10 ;  /* 0x000000ffff037224 */ /* 0x001fe400078e000a */
[----:B------:R-:W-:Y:S02]  /*31a0*/  IMAD.MOV R12, RZ, RZ, -R12 ;  /* 0x000000ffff0c7224 */ /* 0x000fe400078e0a0c */
[----:B------:R-:W-:-:S04]  /*31b0*/  IMAD.HI.U32 R10, R28, R4, RZ ;  /* 0x000000041c0a7227 */ /* 0x000fc800078e00ff */
[----:B------:R-:W-:Y:S01]  /*31c0*/  IMAD R2, R9, R12, R2 ;  /* 0x0000000c09027224 */ /* 0x000fe200078e0202 */
[----:B------:R-:W-:Y:S01]  /*31d0*/  IADD3 R12, R27, 0xcc, RZ ;  /* 0x000000cc1b0c7810 */ /* 0x000fe20007ffe0ff */
[----:B------:R-:W-:Y:S02]  /*31e0*/  IMAD.MOV R10, RZ, RZ, -R10 ;  /* 0x000000ffff0a7224 */ /* 0x000fe400078e0a0a */
[--C-:B------:R-:W-:Y:S01]  /*31f0*/  @!P4 IMAD.IADD R17, R17, 0x1, -R9.reuse ;  /* 0x000000011111c824 */ /* 0x100fe200078e0a09 */
[C---:B------:R-:W-:Y:S01]  /*3200*/  ISETP.GT.U32.AND P4, PT, R9.reuse, R2, PT ;  /* 0x000000020900720c */ /* 0x040fe20003f84070 */
[----:B------:R-:W-:Y:S01]  /*3210*/  IMAD R4, R9, R10, R4 ;  /* 0x0000000a09047224 */ /* 0x000fe200078e0204 */
[----:B------:R-:W-:Y:S01]  /*3220*/  IABS R10, R12 ;  /* 0x0000000c000a7213 */ /* 0x000fe20000000000 */
[----:B------:R-:W-:Y:S02]  /*3230*/  @!P6 IMAD.IADD R13, R13, 0x1, -R9 ;  /* 0x000000010d0de824 */ /* 0x000fe400078e0a09 */
[----:B------:R-:W-:Y:S01]  /*3240*/  @!P1 IMAD.MOV R3, RZ, RZ, -R3 ;  /* 0x000000ffff039224 */ /* 0x000fe200078e0a03 */
[C---:B------:R-:W-:Y:S01]  /*3250*/  ISETP.GT.U32.AND P6, PT, R9.reuse, R4, PT ;  /* 0x000000040900720c */ /* 0x040fe20003fc4070 */
[----:B------:R-:W-:Y:S01]  /*3260*/  IMAD.MOV.U32 R5, RZ, RZ, R16 ;  /* 0x000000ffff057224 */ /* 0x000fe200078e0010 */
[----:B------:R-:W-:Y:S01]  /*3270*/  ISETP.GT.U32.AND P1, PT, R9, R11, PT ;  /* 0x0000000b0900720c */ /* 0x000fe20003f24070 */
[----:B------:R-:W-:Y:S01]  /*3280*/  IMAD.HI.U32 R21, R28, R20, RZ ;  /* 0x000000141c157227 */ /* 0x000fe200078e00ff */
[----:B------:R0:W-:Y:S03]  /*3290*/  STL [R1+0x358], R3 ;  /* 0x0003580301007387 */ /* 0x0001e60000100800 */
[----:B------:R-:W-:Y:S01]  /*32a0*/  @!P4 IMAD.IADD R2, R2, 0x1, -R9 ;  /* 0x000000010202c824 */ /* 0x000fe200078e0a09 */
[----:B------:R-:W-:Y:S01]  /*32b0*/  ISETP.GE.AND P4, PT, R0, RZ, PT ;  /* 0x000000ff0000720c */ /* 0x000fe20003f86270 */
[----:B------:R-:W-:-:S02]  /*32c0*/  @!P3 IMAD.MOV R5, RZ, RZ, -R5 ;  /* 0x000000ffff05b224 */ /* 0x000fc400078e0a05 */
[----:B------:R-:W-:Y:S02]  /*32d0*/  IMAD.MOV R21, RZ, RZ, -R21 ;  /* 0x000000ffff157224 */ /* 0x000fe400078e0a15 */
[----:B------:R-:W-:Y:S01]  /*32e0*/  @!P6 IMAD.IADD R4, R4, 0x1, -R9 ;  /* 0x000000010404e824 */ /* 0x000fe200078e0a09 */
[----:B------:R-:W-:Y:S01]  /*32f0*/  ISETP.GT.U32.AND P6, PT, R9, R2, PT ;  /* 0x000000020900720c */ /* 0x000fe20003fc4070 */
[----:B0-----:R-:W-:Y:S01]  /*3300*/  IMAD.MOV.U32 R3, RZ, RZ, R17 ;  /* 0x000000ffff037224 */ /* 0x001fe200078e0011 */
[----:B------:R0:W-:Y:S01]  /*3310*/  STL [R1+0x34c], R5 ;  /* 0x00034c0501007387 */ /* 0x0001e20000100800 */
[----:B------:R-:W-:-:S04]  /*3320*/  IMAD.HI.U32 R19, R28, R10, RZ ;  /* 0x0000000a1c137227 */ /* 0x000fc800078e00ff */
[----:B------:R-:W-:Y:S01]  /*3330*/  @!P0 IMAD.MOV R3, RZ, RZ, -R3 ;  /* 0x000000ffff038224 */ /* 0x000fe200078e0a03 */
[----:B------:R-:W-:Y:S01]  /*3340*/  ISETP.GT.U32.AND P0, PT, R9, R4, PT ;  /* 0x000000040900720c */ /* 0x000fe20003f04070 */
[----:B------:R-:W-:Y:S01]  /*3350*/  @!P1 IMAD.IADD R11, R11, 0x1, -R9 ;  /* 0x000000010b0b9824 */ /* 0x000fe200078e0a09 */
[----:B------:R-:W-:Y:S01]  /*3360*/  ISETP.GE.AND P1, PT, R18, RZ, PT ;  /* 0x000000ff1200720c */ /* 0x000fe20003f26270 */
[C---:B------:R-:W-:Y:S01]  /*3370*/  IMAD R0, R9.reuse, R21, R20 ;  /* 0x0000001509007224 */ /* 0x040fe200078e0214 */
[----:B------:R1:W-:Y:S01]  /*3380*/  STL [R1+0x348], R3 ;  /* 0x0003480301007387 */ /* 0x0003e20000100800 */
[----:B------:R-:W-:Y:S01]  /*3390*/  IMAD.MOV R19, RZ, RZ, -R19 ;  /* 0x000000ffff137224 */ /* 0x000fe200078e0a13 */
[----:B------:R-:W-:Y:S01]  /*33a0*/  IABS R18, R15 ;  /* 0x0000000f00127213 */ /* 0x000fe20000000000 */
[----:B0-----:R-:W-:Y:S01]  /*33b0*/  IMAD.MOV.U32 R5, RZ, RZ, R13 ;  /* 0x000000ffff057224 */ /* 0x001fe200078e000d */
[C---:B------:R-:W-:Y:S01]  /*33c0*/  ISETP.GT.U32.AND P3, PT, R9.reuse, R0, PT ;  /* 0x000000000900720c */ /* 0x040fe20003f64070 */
[----:B------:R-:W-:Y:S01]  /*33d0*/  IMAD R10, R9, R19, R10 ;  /* 0x00000013090a7224 */ /* 0x000fe200078e020a */
[----:B------:R-:W-:Y:S01]  /*33e0*/  IADD3 R13, R27, 0xc9, RZ ;  /* 0x000000c91b0d7810 */ /* 0x000fe20007ffe0ff */
[----:B------:R-:W-:Y:S01]  /*33f0*/  @!P5 IMAD.MOV R5, RZ, RZ, -R5 ;  /* 0x000000ffff05d224 */ /* 0x000fe200078e0a05 */
[----:B------:R-:W-:Y:S01]  /*3400*/  ISETP.GE.AND P5, PT, R14, RZ, PT ;  /* 0x000000ff0e00720c */ /* 0x000fe20003fa6270 */
[----:B------:R-:W-:Y:S01]  /*3410*/  @!P6 IMAD.IADD R2, R2, 0x1, -R9 ;  /* 0x000000010202e824 */ /* 0x000fe200078e0a09 */
[----:B------:R-:W-:Y:S01]  /*3420*/  ISETP.GT.U32.AND P6, PT, R9, R10, PT ;  /* 0x0000000a0900720c */ /* 0x000fe20003fc4070 */
[----:B-1----:R-:W-:Y:S01]  /*3430*/  IMAD.MOV.U32 R3, RZ, RZ, R11 ;  /* 0x000000ffff037224 */ /* 0x002fe200078e000b */
[----:B------:R-:W-:Y:S01]  /*3440*/  STL [R1+0x344], R5 ;  /* 0x0003440501007387 */ /* 0x000fe20000100800 */
[----:B------:R-:W-:Y:S01]  /*3450*/  IMAD.HI.U32 R11, R28, R18, RZ ;  /* 0x000000121c0b7227 */ /* 0x000fe200078e00ff */
[----:B------:R-:W-:-:S02]  /*3460*/  IABS R16, R13 ;  /* 0x0000000d00107213 */ /* 0x000fc40000000000 */
[C---:B------:R-:W-:Y:S01]  /*3470*/  IADD3 R14, R27.reuse, 0xc3, RZ ;  /* 0x000000c31b0e7810 */ /* 0x040fe20007ffe0ff */
[----:B------:R-:W-:Y:S01]  /*3480*/  @!P2 IMAD.MOV R3, RZ, RZ, -R3 ;  /* 0x000000ffff03a224 */ /* 0x000fe200078e0a03 */
[----:B------:R-:W-:Y:S01]  /*3490*/  ISETP.GE.AND P2, PT, R12, RZ, PT ;  /* 0x000000ff0c00720c */ /* 0x000fe20003f46270 */
[----:B------:R-:W-:Y:S01]  /*34a0*/  IMAD.MOV R11, RZ, RZ, -R11 ;  /* 0x000000ffff0b7224 */ /* 0x000fe200078e0a0b */
[----:B------:R-:W-:Y:S01]  /*34b0*/  IADD3 R12, R27, 0xca, RZ ;  /* 0x000000ca1b0c7810 */ /* 0x000fe20007ffe0ff */
[--C-:B------:R-:W-:Y:S01]  /*34c0*/  @!P0 IMAD.IADD R4, R4, 0x1, -R9.reuse ;  /* 0x0000000104048824 */ /* 0x100fe200078e0a09 */
[----:B------:R0:W-:Y:S01]  /*34d0*/  STL [R1+0x340], R3 ;  /* 0x0003400301007387 */ /* 0x0001e20000100800 */
[--C-:B------:R-:W-:Y:S01]  /*34e0*/  @!P3 IMAD.IADD R0, R0, 0x1, -R9.reuse ;  /* 0x000000010000b824 */ /* 0x100fe200078e0a09 */
[----:B------:R-:W-:Y:S01]  /*34f0*/  ISETP.GE.AND P0, PT, R15, RZ, PT ;  /* 0x000000ff0f00720c */ /* 0x000fe20003f06270 */
[C---:B------:R-:W-:Y:S01]  /*3500*/  IMAD R20, R9.reuse, R11, R18 ;  /* 0x0000000b09147224 */ /* 0x040fe200078e0212 */
[----:B------:R-:W-:Y:S01]  /*3510*/  IABS R15, R12 ;  /* 0x0000000c000f7213 */ /* 0x000fe20000000000 */
[----:B------:R-:W-:Y:S01]  /*3520*/  @!P6 IMAD.IADD R10, R10, 0x1, -R9 ;  /* 0x000000010a0ae824 */ /* 0x000fe200078e0a09 */
[----:B------:R-:W-:-:S02]  /*3530*/  ISETP.GT.U32.AND P6, PT, R9, R0, PT ;  /* 0x000000000900720c */ /* 0x000fc40003fc4070 */
[C---:B------:R-:W-:Y:S01]  /*3540*/  IADD3 R11, R27.reuse, 0xc8, RZ ;  /* 0x000000c81b0b7810 */ /* 0x040fe20007ffe0ff */
[----:B0-----:R-:W-:Y:S01]  /*3550*/  IMAD.MOV.U32 R3, RZ, RZ, R2 ;  /* 0x000000ffff037224 */ /* 0x001fe200078e0002 */
[----:B------:R-:W-:Y:S01]  /*3560*/  ISETP.GE.AND P3, PT, R12, RZ, PT ;  /* 0x000000ff0c00720c */ /* 0x000fe20003f66270 */
[----:B------:R-:W-:Y:S01]  /*3570*/  IMAD.HI.U32 R2, R28, R15, RZ ;  /* 0x0000000f1c027227 */ /* 0x000fe200078e00ff */
[----:B------:R-:W-:Y:S02]  /*3580*/  IABS R18, R11 ;  /* 0x0000000b00127213 */ /* 0x000fe40000000000 */
[----:B------:R-:W-:Y:S01]  /*3590*/  IADD3 R12, R27, 0xc7, RZ ;  /* 0x000000c71b0c7810 */ /* 0x000fe20007ffe0ff */
[----:B------:R-:W-:Y:S01]  /*35a0*/  @!P1 IMAD.MOV R3, RZ, RZ, -R3 ;  /* 0x000000ffff039224 */ /* 0x000fe200078e0a03 */
[C---:B------:R-:W-:Y:S01]  /*35b0*/  ISETP.GT.U32.AND P1, PT, R9.reuse, R10, PT ;  /* 0x0000000a0900720c */ /* 0x040fe20003f24070 */
[----:B------:R-:W-:Y:S01]  /*35c0*/  IMAD.MOV R2, RZ, RZ, -R2 ;  /* 0x000000ffff027224 */ /* 0x000fe200078e0a02 */
[----:B------:R-:W-:Y:S01]  /*35d0*/  IABS R17, R12 ;  /* 0x0000000c00117213 */ /* 0x000fe20000000000 */
[----:B------:R-:W-:Y:S01]  /*35e0*/  @!P6 IMAD.IADD R0, R0, 0x1, -R9 ;  /* 0x000000010000e824 */ /* 0x000fe200078e0a09 */
[----:B------:R0:W-:Y:S01]  /*35f0*/  STL [R1+0x338], R3 ;  /* 0x0003380301007387 */ /* 0x0001e20000100800 */
[----:B------:R-:W-:-:S02]  /*3600*/  IMAD R15, R9, R2, R15 ;  /* 0x00000002090f7224 */ /* 0x000fc400078e020f */
[----:B------:R-:W-:-:S03]  /*3610*/  IMAD.HI.U32 R2, R28, R16, RZ ;  /* 0x000000101c027227 */ /* 0x000fc600078e00ff */
[----:B------:R-:W-:-:S03]  /*3620*/  ISETP.GT.U32.AND P6, PT, R9, R15, PT ;  /* 0x0000000f0900720c */ /* 0x000fc60003fc4070 */
[----:B------:R-:W-:Y:S01]  /*3630*/  @!P1 IMAD.IADD R10, R10, 0x1, -R9 ;  /* 0x000000010a0a9824 */ /* 0x000fe200078e0a09 */
[----:B------:R-:W-:Y:S01]  /*3640*/  ISETP.GE.AND P1, PT, R13, RZ, PT ;  /* 0x000000ff0d00720c */ /* 0x000fe20003f26270 */
[----:B0-----:R-:W-:Y:S02]  /*3650*/  IMAD.MOV.U32 R3, RZ, RZ, R4 ;  /* 0x000000ffff037224 */ /* 0x001fe400078e0004 */
[----:B------:R-:W-:-:S04]  /*3660*/  IMAD.HI.U32 R4, R28, R18, RZ ;  /* 0x000000121c047227 */ /* 0x000fc800078e00ff */
[----:B------:R-:W-:Y:S01]  /*3670*/  @!P4 IMAD.MOV R3, RZ, RZ, -R3 ;  /* 0x000000ffff03c224 */ /* 0x000fe200078e0a03 */
[C---:B------:R-:W-:Y:S01]  /*3680*/  ISETP.GT.U32.AND P4, PT, R9.reuse, R20, PT ;  /* 0x000000140900720c */ /* 0x040fe20003f84070 */
[----:B------:R-:W-:Y:S02]  /*3690*/  IMAD.MOV R13, RZ, RZ, -R2 ;  /* 0x000000ffff0d7224 */ /* 0x000fe400078e0a02 */
[----:B------:R-:W-:Y:S01]  /*36a0*/  IMAD.MOV R4, RZ, RZ, -R4 ;  /* 0x000000ffff047224 */ /* 0x000fe200078e0a04 */
[----:B------:R0:W-:Y:S01]  /*36b0*/  STL [R1+0x334], R3 ;  /* 0x0003340301007387 */ /* 0x0001e20000100800 */
[----:B------:R-:W-:Y:S02]  /*36c0*/  IMAD R16, R9, R13, R16 ;  /* 0x0000000d09107224 */ /* 0x000fe400078e0210 */
[----:B------:R-:W-:Y:S02]  /*36d0*/  @!P6 IMAD.IADD R15, R15, 0x1, -R9 ;  /* 0x000000010f0fe824 */ /* 0x000fe400078e0a09 */
[C---:B------:R-:W-:Y:S01]  /*36e0*/  IMAD R18, R9.reuse, R4, R18 ;  /* 0x0000000409127224 */ /* 0x040fe200078e0212 */
[----:B------:R-:W-:Y:S01]  /*36f0*/  IABS R4, R14 ;  /* 0x0000000e00047213 */ /* 0x000fe20000000000 */
[----:B------:R-:W-:Y:S01]  /*3700*/  IMAD.HI.U32 R2, R28, R17, RZ ;  /* 0x000000111c027227 */ /* 0x000fe200078e00ff */
[----:B------:R-:W-:-:S03]  /*3710*/  ISETP.GT.U32.AND P6, PT, R9, R15, PT ;  /* 0x0000000f0900720c */ /* 0x000fc60003fc4070 */
[----:B------:R-:W-:Y:S01]  /*3720*/  @!P4 IMAD.IADD R20, R20, 0x1, -R9 ;  /* 0x000000011414c824 */ /* 0x000fe200078e0a09 */
[----:B------:R-:W-:Y:S01]  /*3730*/  ISETP.GE.AND P4, PT, R11, RZ, PT ;  /* 0x000000ff0b00720c */ /* 0x000fe20003f86270 */
[----:B0-----:R-:W-:Y:S01]  /*3740*/  IMAD.MOV.U32 R3, RZ, RZ, R0 ;  /* 0x000000ffff037224 */ /* 0x001fe200078e0000 */
[----:B------:R-:W-:Y:S01]  /*3750*/  IADD3 R0, R27, 0xc4, RZ ;  /* 0x000000c41b007810 */ /* 0x000fe20007ffe0ff */
[----:B------:R-:W-:Y:S02]  /*3760*/  IMAD.MOV R2, RZ, RZ, -R2 ;  /* 0x000000ffff027224 */ /* 0x000fe400078e0a02 */
[----:B------:R-:W-:Y:S01]  /*3770*/  @!P5 IMAD.MOV R3, RZ, RZ, -R3 ;  /* 0x000000ffff03d224 */ /* 0x000fe200078e0a03 */
[C---:B------:R-:W-:Y:S01]  /*3780*/  ISETP.GT.U32.AND P5, PT, R9.reuse, R20, PT ;  /* 0x000000140900720c */ /* 0x040fe20003fa4070 */
[----:B------:R-:W-:Y:S01]  /*3790*/  IMAD R17, R9, R2, R17 ;  /* 0x0000000209117224 */ /* 0x000fe200078e0211 */
[----:B------:R-:W-:Y:S01]  /*37a0*/  IADD3 R2, R27, 0xc6, RZ ;  /* 0x000000c61b027810 */ /* 0x000fe20007ffe0ff */
[----:B------:R-:W-:Y:S01]  /*37b0*/  @!P6 IMAD.IADD R15, R15, 0x1, -R9 ;  /* 0x000000010f0fe824 */ /* 0x000fe200078e0a09 */
[----:B------:R0:W-:Y:S01]  /*37c0*/  STL [R1+0x32c], R3 ;  /* 0x00032c0301007387 */ /* 0x0001e20000100800 */
[----:B------:R-:W-:-:S02]  /*37d0*/  IABS R13, R0 ;  /* 0x00000000000d7213 */ /* 0x000fc40000000000 */
[----:B------:R-:W-:Y:S02]  /*37e0*/  IABS R19, R2 ;  /* 0x0000000200137213 */ /* 0x000fe40000000000 */
[----:B------:R-:W-:-:S03]  /*37f0*/  ISETP.GT.U32.AND P6, PT, R9, R17, PT ;  /* 0x000000110900720c */ /* 0x000fc60003fc4070 */
[----:B------:R-:W-:-:S04]  /*3800*/  IMAD.HI.U32 R21, R28, R19, RZ ;  /* 0x000000131c157227 */ /* 0x000fc800078e00ff */
[----:B0-----:R-:W-:Y:S01]  /*3810*/  IMAD.MOV.U32 R3, RZ, RZ, R10 ;  /* 0x000000ffff037224 */ /* 0x001fe200078e000a */
[----:B------:R-:W-:Y:S01]  /*3820*/  IADD3 R10, R27, 0xc5, RZ ;  /* 0x000000c51b0a7810 */ /* 0x000fe20007ffe0ff */
[----:B------:R-:W-:Y:S01]  /*3830*/  @!P5 IMAD.IADD R20, R20, 0x1, -R9 ;  /* 0x000000011414d824 */ /* 0x000fe200078e0a09 */
[C---:B------:R-:W-:Y:S01]  /*3840*/  ISETP.GT.U32.AND P5, PT, R9.reuse, R18, PT ;  /* 0x000000120900720c */ /* 0x040fe20003fa4070 */
[----:B------:R-:W-:Y:S01]  /*3850*/  @!P2 IMAD.MOV R3, RZ, RZ, -R3 ;  /* 0x000000ffff03a224 */ /* 0x000fe200078e0a03 */
[----:B------:R-:W-:Y:S01]  /*3860*/  ISETP.GT.U32.AND P2, PT, R9, R16, PT ;  /* 0x000000100900720c */ /* 0x000fe20003f44070 */
[----:B------:R-:W-:Y:S01]  /*3870*/  IMAD.MOV R21, RZ, RZ, -R21 ;  /* 0x000000ffff157224 */ /* 0x000fe200078e0a15 */
[----:B------:R-:W-:Y:S01]  /*3880*/  IABS R11, R10 ;  /* 0x0000000a000b7213 */ /* 0x000fe20000000000 */
[----:B------:R-:W-:Y:S01]  /*3890*/  IMAD.MOV.U32 R5, RZ, RZ, R20 ;  /* 0x000000ffff057224 */ /* 0x000fe200078e0014 */
[----:B------:R0:W-:Y:S01]  /*38a0*/  STL [R1+0x330], R3 ;  /* 0x0003300301007387 */ /* 0x0001e20000100800 */
[----:B------:R-:W-:-:S02]  /*38b0*/  @!P6 IMAD.IADD R17, R17, 0x1, -R9 ;  /* 0x000000011111e824 */ /* 0x000fc400078e0a09 */
[----:B------:R-:W-:-:S03]  /*38c0*/  @!P0 IMAD.MOV R5, RZ, RZ, -R5 ;  /* 0x000000ffff058224 */ /* 0x000fc600078e0a05 */
[C---:B------:R-:W-:Y:S01]  /*38d0*/  ISETP.GT.U32.AND P0, PT, R9.reuse, R17, PT ;  /* 0x000000110900720c */ /* 0x040fe20003f04070 */
[--C-:B------:R-:W-:Y:S01]  /*38e0*/  @!P5 IMAD.IADD R18, R18, 0x1, -R9.reuse ;  /* 0x000000011212d824 */ /* 0x100fe200078e0a09 */
[----:B------:R1:W-:Y:S01]  /*38f0*/  STL [R1+0x328], R5 ;  /* 0x0003280501007387 */ /* 0x0003e20000100800 */
[----:B------:R-:W-:Y:S01]  /*3900*/  @!P2 IMAD.IADD R16, R16, 0x1, -R9 ;  /* 0x000000011010a824 */ /* 0x000fe200078e0a09 */
[----:B------:R-:W-:Y:S01]  /*3910*/  ISETP.GE.AND P2, PT, R12, RZ, PT ;  /* 0x000000ff0c00720c */ /* 0x000fe20003f46270 */
[----:B------:R-:W-:Y:S01]  /*3920*/  IMAD.MOV.U32 R12, RZ, RZ, R13 ;  /* 0x000000ffff0c7224 */ /* 0x000fe200078e000d */
[C---:B------:R-:W-:Y:S01]  /*3930*/  ISETP.GT.U32.AND P6, PT, R9.reuse, R18, PT ;  /* 0x000000120900720c */ /* 0x040fe20003fc4070 */
[----:B------:R-:W-:Y:S01]  /*3940*/  IMAD.HI.U32 R13, R28, R11, RZ ;  /* 0x0000000b1c0d7227 */ /* 0x000fe200078e00ff */
[----:B------:R-:W-:-:S03]  /*3950*/  ISETP.GT.U32.AND P5, PT, R9, R16, PT ;  /* 0x000000100900720c */ /* 0x000fc60003fa4070 */
[----:B------:R-:W-:Y:S02]  /*3960*/  IMAD.MOV R20, RZ, RZ, -R13 ;  /* 0x000000ffff147224 */ /* 0x000fe400078e0a0d */
[----:B------:R-:W-:Y:S01]  /*3970*/  IMAD R13, R9, R21, R19 ;  /* 0x00000015090d7224 */ /* 0x000fe200078e0213 */
[----:B------:R-:W-:Y:S01]  /*3980*/  IADD3 R21, R27, 0xbc, RZ ;  /* 0x000000bc1b157810 */ /* 0x000fe20007ffe0ff */
[----:B0-----:R-:W-:Y:S02]  /*3990*/  IMAD.MOV.U32 R3, RZ, RZ, R15 ;  /* 0x000000ffff037224 */ /* 0x001fe400078e000f */
[C---:B------:R-:W-:Y:S02]  /*39a0*/  IMAD R11, R9.reuse, R20, R11 ;  /* 0x00000014090b7224 */ /* 0x040fe400078e020b */
[----:B------:R-:W-:Y:S01]  /*39b0*/  @!P3 IMAD.MOV R3, RZ, RZ, -R3 ;  /* 0x000000ffff03b224 */ /* 0x000fe200078e0a03 */
[----:B------:R-:W-:Y:S01]  /*39c0*/  ISETP.GE.AND P3, PT, R2, RZ, PT ;  /* 0x000000ff0200720c */ /* 0x000fe20003f66270 */
[----:B------:R-:W-:Y:S01]  /*39d0*/  @!P5 IMAD.IADD R16, R16, 0x1, -R9 ;  /* 0x000000011010d824 */ /* 0x000fe200078e0a09 */
[----:B------:R-:W-:Y:S01]  /*39e0*/  ISETP.GT.U32.AND P5, PT, R9, R13, PT ;  /* 0x0000000d0900720c */ /* 0x000fe20003fa4070 */
[----:B------:R-:W-:Y:S01]  /*39f0*/  IMAD.HI.U32 R19, R28, R4, RZ ;  /* 0x000000041c137227 */ /* 0x000fe200078e00ff */
[----:B------:R0:W-:Y:S01]  /*3a00*/  STL [R1+0x324], R3 ;  /* 0x0003240301007387 */ /* 0x0001e20000100800 */
[----:B------:R-:W-:-:S02]  /*3a10*/  IADD3 R2, R27, 0xc2, RZ ;  /* 0x000000c21b027810 */ /* 0x000fc40007ffe0ff */
[----:B------:R-:W-:Y:S01]  /*3a20*/  @!P6 IMAD.IADD R18, R18, 0x1, -R9 ;  /* 0x000000011212e824 */ /* 0x000fe200078e0a09 */
[C---:B------:R-:W-:Y:S01]  /*3a30*/  ISETP.GT.U32.AND P6, PT, R9.reuse, R11, PT ;  /* 0x0000000b0900720c */ /* 0x040fe20003fc4070 */
[----:B------:R-:W-:Y:S01]  /*3a40*/  IMAD.MOV R19, RZ, RZ, -R19 ;  /* 0x000000ffff137224 */ /* 0x000fe200078e0a13 */
[----:B------:R-:W-:Y:S01]  /*3a50*/  IABS R15, R2 ;  /* 0x00000002000f7213 */ /* 0x000fe20000000000 */
[----:B-1----:R-:W-:Y:S02]  /*3a60*/  IMAD.MOV.U32 R5, RZ, RZ, R18 ;  /* 0x000000ffff057224 */ /* 0x002fe400078e0012 */
[----:B------:R-:W-:Y:S02]  /*3a70*/  IMAD R4, R9, R19, R4 ;  /* 0x0000001309047224 */ /* 0x000fe400078e0204 */
[----:B------:R-:W-:Y:S02]  /*3a80*/  @!P5 IMAD.IADD R13, R13, 0x1, -R9 ;  /* 0x000000010d0dd824 */ /* 0x000fe400078e0a09 */
[----:B0-----:R-:W-:-:S02]  /*3a90*/  IMAD.MOV.U32 R3, RZ, RZ, R16 ;  /* 0x000000ffff037224 */ /* 0x001fc400078e0010 */
[----:B------:R-:W-:-:S04]  /*3aa0*/  IMAD.HI.U32 R20, R28, R12, RZ ;  /* 0x0000000c1c147227 */ /* 0x000fc800078e00ff */
[----:B------:R-:W-:Y:S01]  /*3ab0*/  @!P1 IMAD.MOV R3, RZ, RZ, -R3 ;  /* 0x000000ffff039224 */ /* 0x000fe200078e0a03 */
[----:B------:R-:W-:Y:S01]  /*3ac0*/  ISETP.GT.U32.AND P1, PT, R9, R13, PT ;  /* 0x0000000d0900720c */ /* 0x000fe20003f24070 */
[----:B------:R-:W-:Y:S01]  /*3ad0*/  @!P0 IMAD.IADD R17, R17, 0x1, -R9 ;  /* 0x0000000111118824 */ /* 0x000fe200078e0a09 */
[----:B------:R-:W-:Y:S01]  /*3ae0*/  ISETP.GE.AND P0, PT, R10, RZ, PT ;  /* 0x000000ff0a00720c */ /* 0x000fe20003f06270 */
[----:B------:R-:W-:Y:S01]  /*3af0*/  @!P4 IMAD.MOV R5, RZ, RZ, -R5 ;  /* 0x000000ffff05c224 */ /* 0x000fe200078e0a05 */
[----:B------:R-:W-:Y:S01]  /*3b00*/  ISETP.GT.U32.AND P4, PT, R9, R4, PT ;  /* 0x000000040900720c */ /* 0x000fe20003f84070 */
[----:B------:R-:W-:Y:S01]  /*3b10*/  IMAD.MOV R20, RZ, RZ, -R20 ;  /* 0x000000ffff147224 */ /* 0x000fe200078e0a14 */
[----:B------:R0:W-:Y:S01]  /*3b20*/  STL [R1+0x2f4], R3 ;  /* 0x0002f40301007387 */ /* 0x0001e20000100800 */
[--C-:B------:R-:W-:Y:S02]  /*3b30*/  @!P6 IMAD.IADD R11, R11, 0x1, -R9.reuse ;  /* 0x000000010b0be824 */ /* 0x100fe400078e0a09 */
[----:B------:R-:W-:Y:S01]  /*3b40*/  IMAD R10, R9, R20, R12 ;  /* 0x00000014090a7224 */ /* 0x000fe200078e020c */
[----:B------:R-:W-:Y:S01]  /*3b50*/  IADD3 R12, R27, 0xc1, RZ ;  /* 0x000000c11b0c7810 */ /* 0x000fe20007ffe0ff */
[----:B------:R-:W-:Y:S01]  /*3b60*/  IMAD.HI.U32 R19, R28, R15, RZ ;  /* 0x0000000f1c137227 */ /* 0x000fe200078e00ff */
[C---:B------:R-:W-:Y:S01]  /*3b70*/  ISETP.GT.U32.AND P6, PT, R9.reuse, R11, PT ;  /* 0x0000000b0900720c */ /* 0x040fe20003fc4070 */
[----:B------:R-:W-:Y:S01]  /*3b80*/  STL [R1+0x300], R5 ;  /* 0x0003000501007387 */ /* 0x000fe20000100800 */
[----:B------:R-:W-:Y:S01]  /*3b90*/  ISETP.GT.U32.AND P5, PT, R9, R10, PT ;  /* 0x0000000a0900720c */ /* 0x000fe20003fa4070 */
[----:B------:R-:W-:Y:S01]  /*3ba0*/  @!P1 IMAD.IADD R13, R13, 0x1, -R9 ;  /* 0x000000010d0d9824 */ /* 0x000fe200078e0a09 */
[----:B------:R-:W-:Y:S01]  /*3bb0*/  IABS R16, R12 ;  /* 0x0000000c00107213 */ /* 0x000fe20000000000 */
[----:B0-----:R-:W-:Y:S01]  /*3bc0*/  IMAD.MOV.U32 R3, RZ, RZ, R17 ;  /* 0x000000ffff037224 */ /* 0x001fe200078e0011 */
[----:B------:R-:W-:Y:S01]  /*3bd0*/  ISETP.GE.AND P1, PT, R14, RZ, PT ;  /* 0x000000ff0e00720c */ /* 0x000fe20003f26270 */
[----:B------:R-:W-:Y:S01]  /*3be0*/  IMAD.MOV R18, RZ, RZ, -R19 ;  /* 0x000000ffff127224 */ /* 0x000fe200078e0a13 */
[----:B------:R-:W-:Y:S01]  /*3bf0*/  IADD3 R17, R27, 0xbb, RZ ;  /* 0x000000bb1b117810 */ /* 0x000fe20007ffe0ff */
[----:B------:R-:W-:Y:S01]  /*3c00*/  @!P2 IMAD.MOV R3, RZ, RZ, -R3 ;  /* 0x000000ffff03a224 */ /* 0x000fe200078e0a03 */
[----:B------:R-:W-:Y:S01]  /*3c10*/  ISETP.GE.AND P2, PT, R0, RZ, PT ;  /* 0x000000ff0000720c */ /* 0x000fe20003f46270 */
[----:B------:R-:W-:Y:S01]  /*3c20*/  @!P4 IMAD.IADD R4, R4, 0x1, -R9 ;  /* 0x000000010404c824 */ /* 0x000fe200078e0a09 */
[----:B------:R-:W-:Y:S01]  /*3c30*/  ISETP.GE.AND P4, PT, R2, RZ, PT ;  /* 0x000000ff0200720c */ /* 0x000fe20003f86270 */
[----:B------:R-:W-:Y:S01]  /*3c40*/  IMAD R0, R9, R18, R15 ;  /* 0x0000001209007224 */ /* 0x000fe200078e020f */
[----:B------:R0:W-:Y:S01]  /*3c50*/  STL [R1+0x304], R3 ;  /* 0x0003040301007387 */ /* 0x0001e20000100800 */
[----:B------:R-:W-:Y:S01]  /*3c60*/  IMAD.HI.U32 R14, R28, R16, RZ ;  /* 0x000000101c0e7227 */ /* 0x000fe200078e00ff */
[----:B------:R-:W-:-:S02]  /*3c70*/  IADD3 R15, R27, 0xc0, RZ ;  /* 0x000000c01b0f7810 */ /* 0x000fc40007ffe0ff */
[----:B------:R-:W-:Y:S01]  /*3c80*/  IABS R19, R17 ;  /* 0x0000001100137213 */ /* 0x000fe20000000000 */
[--C-:B------:R-:W-:Y:S01]  /*3c90*/  @!P6 IMAD.IADD R11, R11, 0x1, -R9.reuse ;  /* 0x000000010b0be824 */ /* 0x100fe200078e0a09 */
[----:B------:R-:W-:Y:S01]  /*3ca0*/  ISETP.GT.U32.AND P6, PT, R9, R0, PT ;  /* 0x000000000900720c */ /* 0x000fe20003fc4070 */
[----:B------:R-:W-:Y:S01]  /*3cb0*/  IMAD.MOV R14, RZ, RZ, -R14 ;  /* 0x000000ffff0e7224 */ /* 0x000fe200078e0a0e */
[----:B------:R-:W-:Y:S01]  /*3cc0*/  IABS R20, R15 ;  /* 0x0000000f00147213 */ /* 0x000fe20000000000 */
[----:B------:R-:W-:Y:S02]  /*3cd0*/  @!P5 IMAD.IADD R10, R10, 0x1, -R9 ;  /* 0x000000010a0ad824 */ /* 0x000fe400078e0a09 */
[----:B0-----:R-:W-:Y:S01]  /*3ce0*/  IMAD.MOV.U32 R3, RZ, RZ, R13 ;  /* 0x000000ffff037224 */ /* 0x001fe200078e000d */
[----:B------:R-:W-:Y:S01]  /*3cf0*/  IADD3 R13, R27, 0xbe, RZ ;  /* 0x000000be1b0d7810 */ /* 0x000fe20007ffe0ff */
[C---:B------:R-:W-:Y:S01]  /*3d00*/  IMAD R2, R9.reuse, R14, R16 ;  /* 0x0000000e09027224 */ /* 0x040fe200078e0210 */
[C---:B------:R-:W-:Y:S01]  /*3d10*/  ISETP.GT.U32.AND P5, PT, R9.reuse, R10, PT ;  /* 0x0000000a0900720c */ /* 0x040fe20003fa4070 */
[----:B------:R-:W-:Y:S01]  /*3d20*/  @!P3 IMAD.MOV R3, RZ, RZ, -R3 ;  /* 0x000000ffff03b224 */ /* 0x000fe200078e0a03 */
[----:B------:R-:W-:-:S02]  /*3d30*/  ISETP.GT.U32.AND P3, PT, R9, R4, PT ;  /* 0x000000040900720c */ /* 0x000fc40003f64070 */
[----:B------:R-:W-:Y:S01]  /*3d40*/  IADD3 R14, R27, 0xbf, RZ ;  /* 0x000000bf1b0e7810 */ /* 0x000fe20007ffe0ff */
[----:B------:R-:W-:Y:S01]  /*3d50*/  @!P6 IMAD.IADD R0, R0, 0x1, -R9 ;  /* 0x000000010000e824 */ /* 0x000fe200078e0a09 */
[----:B------:R0:W-:Y:S04]  /*3d60*/  STL [R1+0x308], R3 ;  /* 0x0003080301007387 */ /* 0x0001e80000100800 */
[----:B------:R-:W-:-:S03]  /*3d70*/  ISETP.GT.U32.AND P6, PT, R9, R0, PT ;  /* 0x000000000900720c */ /* 0x000fc60003fc4070 */
[--C-:B------:R-:W-:Y:S01]  /*3d80*/  @!P5 IMAD.IADD R10, R10, 0x1, -R9.reuse ;  /* 0x000000010a0ad824 */ /* 0x100fe200078e0a09 */
[----:B------:R-:W-:Y:S01]  /*3d90*/  ISETP.GE.AND P5, PT, R12, RZ, PT ;  /* 0x000000ff0c00720c */ /* 0x000fe20003fa6270 */
[----:B------:R-:W-:Y:S01]  /*3da0*/  @!P3 IMAD.IADD R4, R4, 0x1, -R9 ;  /* 0x000000010404b824 */ /* 0x000fe200078e0a09 */
[----:B------:R-:W-:Y:S01]  /*3db0*/  ISETP.GT.U32.AND P3, PT, R9, R2, PT ;  /* 0x000000020900720c */ /* 0x000fe20003f64070 */
[----:B0-----:R-:W-:Y:S01]  /*3dc0*/  IMAD.MOV.U32 R3, RZ, RZ, R11 ;  /* 0x000000ffff037224 */ /* 0x001fe200078e000b */
[----:B------:R-:W-:Y:S01]  /*3dd0*/  IADD3 R12, R27, 0xbd, RZ ;  /* 0x000000bd1b0c7810 */ /* 0x000fe20007ffe0ff */
[----:B------:R-:W-:Y:S02]  /*3de0*/  IMAD.MOV.U32 R5, RZ, RZ, R10 ;  /* 0x000000ffff057224 */ /* 0x000fe400078e000a */
[----:B------:R-:W-:Y:S01]  /*3df0*/  @!P0 IMAD.MOV R3, RZ, RZ, -R3 ;  /* 0x000000ffff038224 */ /* 0x000fe200078e0a03 */
[----:B------:R-:W-:Y:S01]  /*3e00*/  ISETP.GE.AND P0, PT, R15, RZ, PT ;  /* 0x000000ff0f00720c */ /* 0x000fe20003f06270 */
[----:B------:R-:W-:Y:S01]  /*3e10*/  @!P2 IMAD.MOV R5, RZ, RZ, -R5 ;  /* 0x000000ffff05a224 */ /* 0x000fe200078e0a05 */
[----:B------:R-:W-:Y:S01]  /*3e20*/  ISETP.GE.AND P2, PT, R14, RZ, PT ;  /* 0x000000ff0e00720c */ /* 0x000fe20003f46270 */
[----:B------:R-:W-:Y:S01]  /*3e30*/  IMAD.HI.U32 R11, R28, R20, RZ ;  /* 0x000000141c0b7227 */ /* 0x000fe200078e00ff */
[----:B------:R0:W-:Y:S01]  /*3e40*/  STL [R1+0x30c], R3 ;  /* 0x00030c0301007387 */ /* 0x0001e20000100800 */
[----:B------:R-:W-:-:S02]  /*3e50*/  IABS R14, R14 ;  /* 0x0000000e000e7213 */ /* 0x000fc40000000000 */
[--C-:B------:R-:W-:Y:S01]  /*3e60*/  @!P3 IMAD.IADD R2, R2, 0x1, -R9.reuse ;  /* 0x000000010202b824 */ /* 0x100fe200078e0a09 */
[----:B------:R-:W-:Y:S01]  /*3e70*/  STL [R1+0x310], R5 ;  /* 0x0003100501007387 */ /* 0x000fe20000100800 */
[----:B------:R-:W-:Y:S01]  /*3e80*/  @!P6 IMAD.IADD R0, R0, 0x1, -R9 ;  /* 0x000000010000e824 */ /* 0x000fe200078e0a09 */
[----:B------:R-:W-:Y:S01]  /*3e90*/  ISETP.GE.AND P6, PT, R12, RZ, PT ;  /* 0x000000ff0c00720c */ /* 0x000fe20003fc6270 */
[----:B------:R-:W-:Y:S01]  /*3ea0*/  IMAD.MOV R11, RZ, RZ, -R11 ;  /* 0x000000ffff0b7224 */ /* 0x000fe200078e0a0b */
[----:B------:R-:W-:Y:S01]  /*3eb0*/  ISETP.GT.U32.AND P3, PT, R9, R2, PT ;  /* 0x000000020900720c */ /* 0x000fe20003f64070 */
[----:B------:R-:W-:Y:S01]  /*3ec0*/  IMAD.HI.U32 R10, R28, R14, RZ ;  /* 0x0000000e1c0a7227 */ /* 0x000fe200078e00ff */
[----:B------:R-:W-:-:S03]  /*3ed0*/  IABS R12, R12 ;  /* 0x0000000c000c7213 */ /* 0x000fc60000000000 */
[----:B0-----:R-:W-:Y:S02]  /*3ee0*/  IMAD.MOV.U32 R3, RZ, RZ, R4 ;  /* 0x000000ffff037224 */ /* 0x001fe400078e0004 */
[----:B------:R-:W-:Y:S01]  /*3ef0*/  IMAD R20, R9, R11, R20 ;  /* 0x0000000b09147224 */ /* 0x000fe200078e0214 */
[----:B------:R-:W-:Y:S01]  /*3f00*/  IADD3 R11, R27, 0xb9, RZ ;  /* 0x000000b91b0b7810 */ /* 0x000fe20007ffe0ff */
[----:B------:R-:W-:Y:S01]  /*3f10*/  @!P1 IMAD.MOV R3, RZ, RZ, -R3 ;  /* 0x000000ffff039224 */ /* 0x000fe200078e0a03 */
[----:B------:R-:W-:Y:S01]  /*3f20*/  ISETP.GE.AND P1, PT, R13, RZ, PT ;  /* 0x000000ff0d00720c */ /* 0x000fe20003f26270 */
[----:B------:R-:W-:Y:S01]  /*3f30*/  IMAD.MOV R10, RZ, RZ, -R10 ;  /* 0x000000ffff0a7224 */ /* 0x000fe200078e0a0a */
[----:B------:R-:W-:Y:S01]  /*3f40*/  IABS R13, R13 ;  /* 0x0000000d000d7213 */ /* 0x000fe20000000000 */
[----:B------:R-:W-:Y:S01]  /*3f50*/  @!P3 IMAD.IADD R2, R2, 0x1, -R9 ;  /* 0x000000010202b824 */ /* 0x000fe200078e0a09 */
[----:B------:R0:W-:Y:S01]  /*3f60*/  STL [R1+0x31c], R3 ;  /* 0x00031c0301007387 */ /* 0x0001e20000100800 */
[----:B------:R-:W-:Y:S01]  /*3f70*/  IMAD R14, R9, R10, R14 ;  /* 0x0000000a090e7224 */ /* 0x000fe200078e020e */
[----:B------:R-:W-:Y:S01]  /*3f80*/  IABS R18, R11 ;  /* 0x0000000b00127213 */ /* 0x000fe20000000000 */
[----:B------:R-:W-:-:S03]  /*3f90*/  IMAD.HI.U32 R4, R28, R13, RZ ;  /* 0x0000000d1c047227 */ /* 0x000fc600078e00ff */
[----:B------:R-:W-:Y:S01]  /*3fa0*/  ISETP.GT.U32.AND P3, PT, R9, R14, PT ;  /* 0x0000000e0900720c */ /* 0x000fe20003f64070 */
[----:B------:R-:W-:Y:S02]  /*3fb0*/  IMAD.MOV R4, RZ, RZ, -R4 ;  /* 0x000000ffff047224 */ /* 0x000fe400078e0a04 */
[----:B------:R-:W-:-:S04]  /*3fc0*/  IMAD.HI.U32 R10, R28, R19, RZ ;  /* 0x000000131c0a7227 */ /* 0x000fc800078e00ff */
[----:B0-----:R-:W-:Y:S02]  /*3fd0*/  IMAD.MOV.U32 R3, RZ, RZ, R0 ;  /* 0x000000ffff037224 */ /* 0x001fe400078e0000 */
[C---:B------:R-:W-:Y:S01]  /*3fe0*/  IMAD R13, R9.reuse, R4, R13 ;  /* 0x00000004090d7224 */ /* 0x040fe200078e020d */
[----:B------:R-:W-:Y:S01]  /*3ff0*/  IABS R4, R21 ;  /* 0x0000001500047213 */ /* 0x000fe20000000000 */
[----:B------:R-:W-:Y:S01]  /*4000*/  @!P4 IMAD.MOV R3, RZ, RZ, -R3 ;  /* 0x000000ffff03c224 */ /* 0x000fe200078e0a03 */
[----:B------:R-:W-:Y:S01]  /*4010*/  ISETP.GT.U32.AND P4, PT, R9, R20, PT ;  /* 0x000000140900720c */ /* 0x000fe20003f84070 */
[----:B------:R-:W-:-:S03]  /*4020*/  IMAD.HI.U32 R0, R28, R12, RZ ;  /* 0x0000000c1c007227 */ /* 0x000fc600078e00ff */
[----:B------:R0:W-:Y:S01]  /*4030*/  STL [R1+0x314], R3 ;  /* 0x0003140301007387 */ /* 0x0001e20000100800 */
[----:B------:R-:W-:Y:S02]  /*4040*/  @!P3 IMAD.IADD R14, R14, 0x1, -R9 ;  /* 0x000000010e0eb824 */ /* 0x000fe400078e0a09 */
[----:B------:R-:W-:Y:S02]  /*4050*/  IMAD.MOV R0, RZ, RZ, -R0 ;  /* 0x000000ffff007224 */ /* 0x000fe400078e0a00 */
[----:B------:R-:W-:Y:S01]  /*4060*/  IMAD.HI.U32 R15, R28, R4, RZ ;  /* 0x000000041c0f7227 */ /* 0x000fe200078e00ff */
[----:B------:R-:W-:-:S03]  /*4070*/  ISETP.GT.U32.AND P3, PT, R9, R14, PT ;  /* 0x0000000e0900720c */ /* 0x000fc60003f64070 */
[----:B------:R-:W-:Y:S02]  /*4080*/  @!P4 IMAD.IADD R20, R20, 0x1, -R9 ;  /* 0x000000011414c824 */ /* 0x000fe400078e0a09 */
[----:B0-----:R-:W-:Y:S02]  /*4090*/  IMAD.MOV.U32 R3, RZ, RZ, R2 ;  /* 0x000000ffff037224 */ /* 0x001fe400078e0002 */
[C---:B------:R-:W-:Y:S01]  /*40a0*/  IMAD R12, R9.reuse, R0, R12 ;  /* 0x00000000090c7224 */ /* 0x040fe200078e020c */
[C---:B------:R-:W-:Y:S01]  /*40b0*/  ISETP.GT.U32.AND P4, PT, R9.reuse, R20, PT ;  /* 0x000000140900720c */ /* 0x040fe20003f84070 */
[----:B------:R-:W-:Y:S01]  /*40c0*/  @!P5 IMAD.MOV R3, RZ, RZ, -R3 ;  /* 0x000000ffff03d224 */ /* 0x000fe200078e0a03 */
[----:B------:R-:W-:Y:S01]  /*40d0*/  ISETP.GT.U32.AND P5, PT, R9, R13, PT ;  /* 0x0000000d0900720c */ /* 0x000fe20003fa4070 */
        /* <DEDUP_REMOVED lines=8> */
[--C-:B------:R-:W-:Y:S01]  /*4160*/  @!P3 IMAD.IADD R14, R14, 0x1, -R9.reuse ;  /* 0x000000010e0eb824 */ /* 0x100fe200078e0a09 */
[C---:B------:R-:W-:Y:S01]  /*4170*/  ISETP.GT.U32.AND P3, PT, R9.reuse, R4, PT ;  /* 0x000000040900720c */ /* 0x040fe20003f64070 */
[--C-:B------:R-:W-:Y:S01]  /*4180*/  @!P4 IMAD.IADD R20, R20, 0x1, -R9.reuse ;  /* 0x000000011414c824 */ /* 0x100fe200078e0a09 */
[----:B------:R-:W-:Y:S01]  /*4190*/  ISETP.GT.U32.AND P4, PT, R9, R12, PT ;  /* 0x0000000c0900720c */ /* 0x000fe20003f84070 */
[----:B------:R-:W-:-:S02]  /*41a0*/  @!P5 IMAD.IADD R13, R13, 0x1, -R9 ;  /* 0x000000010d0dd824 */ /* 0x000fc400078e0a09 */
[----:B0-----:R-:W-:Y:S01]  /*41b0*/  IMAD.MOV.U32 R3, RZ, RZ, R20 ;  /* 0x000000ffff037224 */ /* 0x001fe200078e0014 */
[----:B------:R-:W-:Y:S01]  /*41c0*/  IABS R20, R10 ;  /* 0x0000000a00147213 */ /* 0x000fe20000000000 */
[----:B------:R-:W-:Y:S01]  /*41d0*/  IMAD.HI.U32 R16, R28, R2, RZ ;  /* 0x000000021c107227 */ /* 0x000fe200078e00ff */
[----:B------:R-:W-:-:S03]  /*41e0*/  ISETP.GT.U32.AND P5, PT, R9, R13, PT ;  /* 0x0000000d0900720c */ /* 0x000fc60003fa4070 */
[----:B------:R-:W-:Y:S02]  /*41f0*/  @!P0 IMAD.MOV R3, RZ, RZ, -R3 ;  /* 0x000000ffff038224 */ /* 0x000fe400078e0a03 */
[--C-:B------:R-:W-:Y:S01]  /*4200*/  @!P3 IMAD.IADD R4, R4, 0x1, -R9.reuse ;  /* 0x000000010404b824 */ /* 0x100fe200078e0a09 */
[----:B------:R-:W-:Y:S01]  /*4210*/  ISETP.GE.AND P3, PT, R17, RZ, PT ;  /* 0x000000ff1100720c */ /* 0x000fe20003f66270 */
[----:B------:R-:W-:Y:S01]  /*4220*/  @!P4 IMAD.IADD R12, R12, 0x1, -R9 ;  /* 0x000000010c0cc824 */ /* 0x000fe200078e0a09 */
[----:B------:R0:W-:Y:S01]  /*4230*/  STL [R1+0x2fc], R3 ;  /* 0x0002fc0301007387 */ /* 0x0001e20000100800 */
[----:B------:R-:W-:Y:S01]  /*4240*/  IMAD.MOV.U32 R17, RZ, RZ, R20 ;  /* 0x000000ffff117224 */ /* 0x000fe200078e0014 */
[----:B------:R-:W-:Y:S01]  /*4250*/  ISETP.GE.AND P4, PT, R21, RZ, PT ;  /* 0x000000ff1500720c */ /* 0x000fe20003f86270 */
[----:B------:R-:W-:Y:S01]  /*4260*/  IMAD.HI.U32 R15, R28, R18, RZ ;  /* 0x000000121c0f7227 */ /* 0x000fe200078e00ff */
[----:B------:R-:W-:-:S03]  /*4270*/  ISETP.GT.U32.AND P0, PT, R9, R12, PT ;  /* 0x0000000c0900720c */ /* 0x000fc60003f04070 */
[----:B------:R-:W-:Y:S01]  /*4280*/  @!P5 IMAD.IADD R13, R13, 0x1, -R9 ;  /* 0x000000010d0dd824 */ /* 0x000fe200078e0a09 */
[----:B------:R-:W-:Y:S01]  /*4290*/  ISETP.GT.U32.AND P5, PT, R9, R19, PT ;  /* 0x000000130900720c */ /* 0x000fe20003fa4070 */
[----:B------:R-:W-:Y:S02]  /*42a0*/  IMAD.MOV R16, RZ, RZ, -R16 ;  /* 0x000000ffff107224 */ /* 0x000fe400078e0a10 */
[----:B0-----:R-:W-:Y:S02]  /*42b0*/  IMAD.MOV.U32 R3, RZ, RZ, R14 ;  /* 0x000000ffff037224 */ /* 0x001fe400078e000e */
[----:B------:R-:W-:-:S04]  /*42c0*/  IMAD.HI.U32 R14, R28, R17, RZ ;  /* 0x000000111c0e7227 */ /* 0x000fc800078e00ff */
[----:B------:R-:W-:Y:S01]  /*42d0*/  @!P2 IMAD.MOV R3, RZ, RZ, -R3 ;  /* 0x000000ffff03a224 */ /* 0x000fe200078e0a03 */
[----:B------:R-:W-:Y:S01]  /*42e0*/  ISETP.GT.U32.AND P2, PT, R9, R4, PT ;  /* 0x000000040900720c */ /* 0x000fe20003f44070 */
[----:B------:R-:W-:Y:S02]  /*42f0*/  IMAD.MOV R15, RZ, RZ, -R15 ;  /* 0x000000ffff0f7224 */ /* 0x000fe400078e0a0f */
[--C-:B------:R-:W-:Y:S01]  /*4300*/  @!P5 IMAD.IADD R19, R19, 0x1, -R9.reuse ;  /* 0x000000011313d824 */ /* 0x100fe200078e0a09 */
[----:B------:R0:W-:Y:S01]  /*4310*/  STL [R1+0x2f8], R3 ;  /* 0x0002f80301007387 */ /* 0x0001e20000100800 */
[C---:B------:R-:W-:Y:S02]  /*4320*/  IMAD R2, R9.reuse, R16, R2 ;  /* 0x0000001009027224 */ /* 0x040fe400078e0202 */
[----:B------:R-:W-:Y:S01]  /*4330*/  @!P0 IMAD.IADD R12, R12, 0x1, -R9 ;  /* 0x000000010c0c8824 */ /* 0x000fe200078e0a09 */
[C---:B------:R-:W-:Y:S01]  /*4340*/  ISETP.GT.U32.AND P5, PT, R9.reuse, R19, PT ;  /* 0x000000130900720c */ /* 0x040fe20003fa4070 */
[----:B------:R-:W-:Y:S01]  /*4350*/  IMAD.MOV R14, RZ, RZ, -R14 ;  /* 0x000000ffff0e7224 */ /* 0x000fe200078e0a0e */
[C---:B------:R-:W-:Y:S01]  /*4360*/  ISETP.GT.U32.AND P0, PT, R9.reuse, R2, PT ;  /* 0x000000020900720c */ /* 0x040fe20003f04070 */
[----:B------:R-:W-:Y:S01]  /*4370*/  IMAD R18, R9, R15, R18 ;  /* 0x0000000f09127224 */ /* 0x000fe200078e0212 */
[----:B------:R-:W-:Y:S01]  /*4380*/  IADD3 R15, R27, 0xb5, RZ ;  /* 0x000000b51b0f7810 */ /* 0x000fe20007ffe0ff */
[----:B------:R-:W-:Y:S01]  /*4390*/  IMAD R17, R9, R14, R17 ;  /* 0x0000000e09117224 */ /* 0x000fe200078e0211 */
[C---:B------:R-:W-:Y:S01]  /*43a0*/  IADD3 R14, R27.reuse, 0xb4, RZ ;  /* 0x000000b41b0e7810 */ /* 0x040fe20007ffe0ff */
[----:B0-----:R-:W-:Y:S01]  /*43b0*/  IMAD.MOV.U32 R3, RZ, RZ, R12 ;  /* 0x000000ffff037224 */ /* 0x001fe200078e000c */
[----:B------:R-:W-:Y:S01]  /*43c0*/  IADD3 R12, R27, 0xb6, RZ ;  /* 0x000000b61b0c7810 */ /* 0x000fe20007ffe0ff */
[----:B------:R-:W-:Y:S01]  /*43d0*/  IMAD.MOV.U32 R5, RZ, RZ, R13 ;  /* 0x000000ffff057224 */ /* 0x000fe200078e000d */
[----:B------:R-:W-:Y:S01]  /*43e0*/  IABS R16, R15 ;  /* 0x0000000f00107213 */ /* 0x000fe20000000000 */
[----:B------:R-:W-:Y:S01]  /*43f0*/  @!P6 IMAD.MOV R3, RZ, RZ, -R3 ;  /* 0x000000ffff03e224 */ /* 0x000fe200078e0a03 */
[----:B------:R-:W-:Y:S01]  /*4400*/  ISETP.GT.U32.AND P6, PT, R9, R18, PT ;  /* 0x000000120900720c */ /* 0x000fe20003fc4070 */
[----:B------:R-:W-:Y:S01]  /*4410*/  @!P5 IMAD.IADD R19, R19, 0x1, -R9 ;  /* 0x000000011313d824 */ /* 0x000fe200078e0a09 */
[----:B------:R-:W-:Y:S01]  /*4420*/  ISETP.GT.U32.AND P5, PT, R9, R17, PT ;  /* 0x000000110900720c */ /* 0x000fe20003fa4070 */
[----:B------:R-:W-:Y:S01]  /*4430*/  @!P1 IMAD.MOV R5, RZ, RZ, -R5 ;  /* 0x000000ffff059224 */ /* 0x000fe200078e0a05 */
[----:B------:R-:W-:Y:S01]  /*4440*/  ISETP.GE.AND P1, PT, R0, RZ, PT ;  /* 0x000000ff0000720c */ /* 0x000fe20003f26270 */
[--C-:B------:R-:W-:Y:S01]  /*4450*/  @!P0 IMAD.IADD R2, R2, 0x1, -R9.reuse ;  /* 0x0000000102028824 */ /* 0x100fe200078e0a09 */
[----:B------:R-:W-:Y:S01]  /*4460*/  IADD3 R0, R27, 0xb7, RZ ;  /* 0x000000b71b007810 */ /* 0x000fe20007ffe0ff */
[----:B------:R-:W-:Y:S01]  /*4470*/  @!P2 IMAD.IADD R4, R4, 0x1, -R9 ;  /* 0x000000010404a824 */ /* 0x000fe200078e0a09 */
[----:B------:R-:W-:Y:S01]  /*4480*/  ISETP.GE.AND P0, PT, R10, RZ, PT ;  /* 0x000000ff0a00720c */ /* 0x000fe20003f06270 */
[----:B------:R0:W-:Y:S01]  /*4490*/  STL [R1+0x2b0], R5 ;  /* 0x0002b00501007387 */ /* 0x0001e20000100800 */
[----:B------:R-:W-:-:S02]  /*44a0*/  IABS R13, R0 ;  /* 0x00000000000d7213 */ /* 0x000fc40000000000 */
[----:B------:R-:W-:Y:S01]  /*44b0*/  ISETP.GE.AND P2, PT, R11, RZ, PT ;  /* 0x000000ff0b00720c */ /* 0x000fe20003f46270 */
[--C-:B------:R-:W-:Y:S01]  /*44c0*/  @!P6 IMAD.IADD R18, R18, 0x1, -R9.reuse ;  /* 0x000000011212e824 */ /* 0x100fe200078e0a09 */
[----:B------:R-:W-:Y:S01]  /*44d0*/  IABS R10, R12 ;  /* 0x0000000c000a7213 */ /* 0x000fe20000000000 */
[----:B------:R-:W-:Y:S01]  /*44e0*/  @!P5 IMAD.IADD R17, R17, 0x1, -R9 ;  /* 0x000000011111d824 */ /* 0x000fe200078e0a09 */
[C---:B------:R-:W-:Y:S01]  /*44f0*/  ISETP.GT.U32.AND P6, PT, R9.reuse, R2, PT ;  /* 0x000000020900720c */ /* 0x040fe20003fc4070 */
[----:B------:R-:W-:Y:S01]  /*4500*/  IMAD.HI.U32 R11, R28, R13, RZ ;  /* 0x0000000d1c0b7227 */ /* 0x000fe200078e00ff */
[----:B------:R1:W-:Y:S01]  /*4510*/  STL [R1+0x2ec], R3 ;  /* 0x0002ec0301007387 */ /* 0x0003e20000100800 */
[----:B------:R-:W-:Y:S02]  /*4520*/  IABS R21, R14 ;  /* 0x0000000e00157213 */ /* 0x000fe40000000000 */
[----:B------:R-:W-:Y:S01]  /*4530*/  ISETP.GT.U32.AND P5, PT, R9, R17, PT ;  /* 0x000000110900720c */ /* 0x000fe20003fa4070 */
[----:B------:R-:W-:-:S02]  /*4540*/  IMAD.MOV R11, RZ, RZ, -R11 ;  /* 0x000000ffff0b7224 */ /* 0x000fc400078e0a0b */
[----:B0-----:R-:W-:Y:S02]  /*4550*/  IMAD.MOV.U32 R5, RZ, RZ, R19 ;  /* 0x000000ffff057224 */ /* 0x001fe400078e0013 */
[----:B------:R-:W-:Y:S02]  /*4560*/  IMAD R13, R9, R11, R13 ;  /* 0x0000000b090d7224 */ /* 0x000fe400078e020d */
[----:B-1----:R-:W-:Y:S02]  /*4570*/  IMAD.MOV.U32 R3, RZ, RZ, R4 ;  /* 0x000000ffff037224 */ /* 0x002fe400078e0004 */
[----:B------:R-:W-:-:S04]  /*4580*/  IMAD.HI.U32 R4, R28, R10, RZ ;  /* 0x0000000a1c047227 */ /* 0x000fc800078e00ff */
[----:B------:R-:W-:Y:S02]  /*4590*/  IMAD.MOV R4, RZ, RZ, -R4 ;  /* 0x000000ffff047224 */ /* 0x000fe400078e0a04 */
[----:B------:R-:W-:Y:S01]  /*45a0*/  @!P6 IMAD.IADD R2, R2, 0x1, -R9 ;  /* 0x000000010202e824 */ /* 0x000fe200078e0a09 */
[C---:B------:R-:W-:Y:S01]  /*45b0*/  ISETP.GT.U32.AND P6, PT, R9.reuse, R13, PT ;  /* 0x0000000d0900720c */ /* 0x040fe20003fc4070 */
[C---:B------:R-:W-:Y:S02]  /*45c0*/  IMAD R10, R9.reuse, R4, R10 ;  /* 0x00000004090a7224 */ /* 0x040fe400078e020a */
[----:B------:R-:W-:Y:S01]  /*45d0*/  @!P4 IMAD.MOV R3, RZ, RZ, -R3 ;  /* 0x000000ffff03c224 */ /* 0x000fe200078e0a03 */
[----:B------:R-:W-:Y:S01]  /*45e0*/  ISETP.GT.U32.AND P4, PT, R9, R18, PT ;  /* 0x000000120900720c */ /* 0x000fe20003f84070 */
[----:B------:R-:W-:Y:S01]  /*45f0*/  @!P5 IMAD.IADD R17, R17, 0x1, -R9 ;  /* 0x000000011111d824 */ /* 0x000fe200078e0a09 */
[----:B------:R-:W-:Y:S01]  /*4600*/  ISETP.GT.U32.AND P5, PT, R9, R10, PT ;  /* 0x0000000a0900720c */ /* 0x000fe20003fa4070 */
[C---:B------:R-:W-:Y:S01]  /*4610*/  IMAD.HI.U32 R4, R28.reuse, R16, RZ ;  /* 0x000000101c047227 */ /* 0x040fe200078e00ff */
[----:B------:R0:W-:Y:S03]  /*4620*/  STL [R1+0x2f0], R3 ;  /* 0x0002f00301007387 */ /* 0x0001e60000100800 */
[----:B------:R-:W-:-:S04]  /*4630*/  IMAD.HI.U32 R11, R28, R21, RZ ;  /* 0x000000151c0b7227 */ /* 0x000fc800078e00ff */
[--C-:B------:R-:W-:Y:S01]  /*4640*/  @!P6 IMAD.IADD R13, R13, 0x1, -R9.reuse ;  /* 0x000000010d0de824 */ /* 0x100fe200078e0a09 */
[----:B------:R-:W-:Y:S01]  /*4650*/  ISETP.GE.AND P6, PT, R12, RZ, PT ;  /* 0x000000ff0c00720c */ /* 0x000fe20003fc6270 */
[--C-:B------:R-:W-:Y:S01]  /*4660*/  @!P4 IMAD.IADD R18, R18, 0x1, -R9.reuse ;  /* 0x000000011212c824 */ /* 0x100fe200078e0a09 */
[----:B------:R-:W-:Y:S01]  /*4670*/  ISETP.GE.AND P4, PT, R0, RZ, PT ;  /* 0x000000ff0000720c */ /* 0x000fe20003f86270 */
[----:B------:R-:W-:Y:S01]  /*4680*/  IMAD.MOV R4, RZ, RZ, -R4 ;  /* 0x000000ffff047224 */ /* 0x000fe200078e0a04 */
[----:B------:R-:W-:Y:S01]  /*4690*/  IADD3 R0, R27, 0xb3, RZ ;  /* 0x000000b31b007810 */ /* 0x000fe20007ffe0ff */
[----:B------:R-:W-:Y:S01]  /*46a0*/  @!P5 IMAD.IADD R10, R10, 0x1, -R9 ;  /* 0x000000010a0ad824 */ /* 0x000fe200078e0a09 */
[----:B------:R-:W-:Y:S01]  /*46b0*/  ISETP.GT.U32.AND P5, PT, R9, R13, PT ;  /* 0x0000000d0900720c */ /* 0x000fe20003fa4070 */
[----:B0-----:R-:W-:Y:S01]  /*46c0*/  IMAD.MOV.U32 R3, RZ, RZ, R2 ;  /* 0x000000ffff037224 */ /* 0x001fe200078e0002 */
[----:B------:R-:W-:Y:S01]  /*46d0*/  IADD3 R12, R27, 0xb2, RZ ;  /* 0x000000b21b0c7810 */ /* 0x000fe20007ffe0ff */
[----:B------:R-:W-:-:S02]  /*46e0*/  @!P3 IMAD.MOV R5, RZ, RZ, -R5 ;  /* 0x000000ffff05b224 */ /* 0x000fc400078e0a05 */
[----:B------:R-:W-:Y:S02]  /*46f0*/  IMAD.MOV R11, RZ, RZ, -R11 ;  /* 0x000000ffff0b7224 */ /* 0x000fe400078e0a0b */
[C---:B------:R-:W-:Y:S01]  /*4700*/  IMAD R16, R9.reuse, R4, R16 ;  /* 0x0000000409107224 */ /* 0x040fe200078e0210 */
[----:B------:R-:W-:Y:S01]  /*4710*/  IABS R4, R0 ;  /* 0x0000000000047213 */ /* 0x000fe20000000000 */
[----:B------:R-:W-:Y:S01]  /*4720*/  @!P1 IMAD.MOV R3, RZ, RZ, -R3 ;  /* 0x000000ffff039224 */ /* 0x000fe200078e0a03 */
[C---:B------:R-:W-:Y:S01]  /*4730*/  ISETP.GT.U32.AND P1, PT, R9.reuse, R10, PT ;  /* 0x0000000a0900720c */ /* 0x040fe20003f24070 */
[----:B------:R0:W-:Y:S01]  /*4740*/  STL [R1+0x2c0], R5 ;  /* 0x0002c00501007387 */ /* 0x0001e20000100800 */
[C---:B------:R-:W-:Y:S01]  /*4750*/  IMAD R21, R9.reuse, R11, R21 ;  /* 0x0000000b09157224 */ /* 0x040fe200078e0215 */
[----:B------:R-:W-:Y:S01]  /*4760*/  IABS R11, R12 ;  /* 0x0000000c000b7213 */ /* 0x000fe20000000000 */
[----:B------:R-:W-:Y:S01]  /*4770*/  IMAD.HI.U32 R2, R28, R4, RZ ;  /* 0x000000041c027227 */ /* 0x000fe200078e00ff */
[----:B------:R1:W-:Y:S01]  /*4780*/  STL [R1+0x2e8], R3 ;  /* 0x0002e80301007387 */ /* 0x0003e20000100800 */
[----:B------:R-:W-:-:S02]  /*4790*/  ISETP.GT.U32.AND P3, PT, R9, R16, PT ;  /* 0x000000100900720c */ /* 0x000fc40003f64070 */
[--C-:B------:R-:W-:Y:S01]  /*47a0*/  @!P5 IMAD.IADD R13, R13, 0x1, -R9.reuse ;  /* 0x000000010d0dd824 */ /* 0x100fe200078e0a09 */
[----:B------:R-:W-:Y:S01]  /*47b0*/  ISETP.GE.AND P5, PT, R14, RZ, PT ;  /* 0x000000ff0e00720c */ /* 0x000fe20003fa6270 */
[----:B------:R-:W-:Y:S01]  /*47c0*/  IMAD.MOV R2, RZ, RZ, -R2 ;  /* 0x000000ffff027224 */ /* 0x000fe200078e0a02 */
[C---:B------:R-:W-:Y:S01]  /*47d0*/  IADD3 R14, R27.reuse, 0xaf, RZ ;  /* 0x000000af1b0e7810 */ /* 0x040fe20007ffe0ff */
[----:B0-----:R-:W-:Y:S02]  /*47e0*/  IMAD.MOV.U32 R5, RZ, RZ, R18 ;  /* 0x000000ffff057224 */ /* 0x001fe400078e0012 */
[----:B------:R-:W-:Y:S01]  /*47f0*/  @!P1 IMAD.IADD R10, R10, 0x1, -R9 ;  /* 0x000000010a0a9824 */ /* 0x000fe200078e0a09 */
[----:B------:R-:W-:Y:S01]  /*4800*/  ISETP.GE.AND P1, PT, R0, RZ, PT ;  /* 0x000000ff0000720c */ /* 0x000fe20003f26270 */
[----:B-1----:R-:W-:Y:S01]  /*4810*/  IMAD.MOV.U32 R3, RZ, RZ, R17 ;  /* 0x000000ffff037224 */ /* 0x002fe200078e0011 */
[----:B------:R-:W-:Y:S01]  /*4820*/  IADD3 R0, R27, 0xb1, RZ ;  /* 0x000000b11b007810 */ /* 0x000fe20007ffe0ff */
[----:B------:R-:W-:Y:S01]  /*4830*/  @!P2 IMAD.MOV R5, RZ, RZ, -R5 ;  /* 0x000000ffff05a224 */ /* 0x000fe200078e0a05 */
[----:B------:R-:W-:Y:S01]  /*4840*/  ISETP.GT.U32.AND P2, PT, R9, R21, PT ;  /* 0x000000150900720c */ /* 0x000fe20003f44070 */
[----:B------:R-:W-:-:S03]  /*4850*/  IMAD.HI.U32 R17, R28, R11, RZ ;  /* 0x0000000b1c117227 */ /* 0x000fc600078e00ff */
[----:B------:R0:W-:Y:S01]  /*4860*/  STL [R1+0x2c8], R5 ;  /* 0x0002c80501007387 */ /* 0x0001e20000100800 */
[----:B------:R-:W-:Y:S01]  /*4870*/  @!P0 IMAD.MOV R3, RZ, RZ, -R3 ;  /* 0x000000ffff038224 */ /* 0x000fe200078e0a03 */
[----:B------:R-:W-:Y:S01]  /*4880*/  ISETP.GE.AND P0, PT, R15, RZ, PT ;  /* 0x000000ff0f00720c */ /* 0x000fe20003f06270 */
[----:B------:R-:W-:Y:S02]  /*4890*/  IMAD.MOV R17, RZ, RZ, -R17 ;  /* 0x000000ffff117224 */ /* 0x000fe400078e0a11 */
[C---:B------:R-:W-:Y:S01]  /*48a0*/  IMAD R4, R9.reuse, R2, R4 ;  /* 0x0000000209047224 */ /* 0x040fe200078e0204 */
[----:B------:R1:W-:Y:S01]  /*48b0*/  STL [R1+0x2e4], R3 ;  /* 0x0002e40301007387 */ /* 0x0003e20000100800 */
[----:B------:R-:W-:Y:S01]  /*48c0*/  IMAD R11, R9, R17, R11 ;  /* 0x00000011090b7224 */ /* 0x000fe200078e020b */
[----:B------:R-:W-:Y:S01]  /*48d0*/  IADD3 R2, R27, 0xb0, RZ ;  /* 0x000000b01b027810 */ /* 0x000fe20007ffe0ff */
[----:B------:R-:W-:Y:S01]  /*48e0*/  @!P2 IMAD.IADD R21, R21, 0x1, -R9 ;  /* 0x000000011515a824 */ /* 0x000fe200078e0a09 */
[----:B------:R-:W-:Y:S01]  /*48f0*/  IADD3 R17, R27, 0xab, RZ ;  /* 0x000000ab1b117810 */ /* 0x000fe20007ffe0ff */
[----:B0-----:R-:W-:Y:S01]  /*4900*/  IMAD.MOV.U32 R5, RZ, RZ, R13 ;  /* 0x000000ffff057224 */ /* 0x001fe200078e000d */
[----:B------:R-:W-:Y:S01]  /*4910*/  IABS R13, R0 ;  /* 0x00000000000d7213 */ /* 0x000fe20000000000 */
[----:B------:R-:W-:Y:S01]  /*4920*/  @!P3 IMAD.IADD R16, R16, 0x1, -R9 ;  /* 0x000000011010b824 */ /* 0x000fe200078e0a09 */
[C---:B------:R-:W-:Y:S01]  /*4930*/  ISETP.GT.U32.AND P2, PT, R9.reuse, R21, PT ;  /* 0x000000150900720c */ /* 0x040fe20003f44070 */
[----:B------:R-:W-:Y:S01]  /*4940*/  @!P4 IMAD.MOV R5, RZ, RZ, -R5 ;  /* 0x000000ffff05c224 */ /* 0x000fe200078e0a05 */
[C---:B------:R-:W-:Y:S01]  /*4950*/  ISETP.GT.U32.AND P4, PT, R9.reuse, R4, PT ;  /* 0x000000040900720c */ /* 0x040fe20003f84070 */
[----:B-1----:R-:W-:Y:S01]  /*4960*/  IMAD.MOV.U32 R3, RZ, RZ, R10 ;  /* 0x000000ffff037224 */ /* 0x002fe200078e000a */
[----:B------:R-:W-:Y:S01]  /*4970*/  IABS R10, R2 ;  /* 0x00000002000a7213 */ /* 0x000fe20000000000 */
[----:B------:R-:W-:Y:S01]  /*4980*/  IMAD.HI.U32 R15, R28, R13, RZ ;  /* 0x0000000d1c0f7227 */ /* 0x000fe200078e00ff */
[C---:B------:R-:W-:Y:S01]  /*4990*/  ISETP.GT.U32.AND P3, PT, R9.reuse, R16, PT ;  /* 0x000000100900720c */ /* 0x040fe20003f64070 */
[----:B------:R-:W-:Y:S02]  /*49a0*/  STL [R1+0x2cc], R5 ;  /* 0x0002cc0501007387 */ /* 0x000fe40000100800 */
[----:B------:R-:W-:Y:S01]  /*49b0*/  @!P6 IMAD.MOV R3, RZ, RZ, -R3 ;  /* 0x000000ffff03e224 */ /* 0x000fe200078e0a03 */
[----:B------:R-:W-:Y:S01]  /*49c0*/  ISETP.GT.U32.AND P6, PT, R9, R11, PT ;  /* 0x0000000b0900720c */ /* 0x000fe20003fc4070 */
[----:B------:R-:W-:-:S02]  /*49d0*/  IMAD.MOV R15, RZ, RZ, -R15 ;  /* 0x000000ffff0f7224 */ /* 0x000fc400078e0a0f */
[--C-:B------:R-:W-:Y:S01]  /*49e0*/  @!P2 IMAD.IADD R21, R21, 0x1, -R9.reuse ;  /* 0x000000011515a824 */ /* 0x100fe200078e0a09 */
[----:B------:R-:W-:Y:S01]  /*49f0*/  ISETP.GE.AND P2, PT, R0, RZ, PT ;  /* 0x000000ff0000720c */ /* 0x000fe20003f46270 */
[----:B------:R-:W-:Y:S01]  /*4a00*/  @!P4 IMAD.IADD R4, R4, 0x1, -R9 ;  /* 0x000000010404c824 */ /* 0x000fe200078e0a09 */
[----:B------:R0:W-:Y:S01]  /*4a10*/  STL [R1+0x2e0], R3 ;  /* 0x0002e00301007387 */ /* 0x0001e20000100800 */
[----:B------:R-:W-:-:S03]  /*4a20*/  IMAD.HI.U32 R0, R28, R10, RZ ;  /* 0x0000000a1c007227 */ /* 0x000fc600078e00ff */
[----:B------:R-:W-:Y:S01]  /*4a30*/  ISETP.GT.U32.AND P4, PT, R9, R4, PT ;  /* 0x000000040900720c */ /* 0x000fe20003f84070 */
[----:B------:R-:W-:Y:S02]  /*4a40*/  IMAD.MOV R0, RZ, RZ, -R0 ;  /* 0x000000ffff007224 */ /* 0x000fe400078e0a00 */
[----:B------:R-:W-:Y:S02]  /*4a50*/  @!P6 IMAD.IADD R11, R11, 0x1, -R9 ;  /* 0x000000010b0be824 */ /* 0x000fe400078e0a09 */
[----:B------:R-:W-:Y:S01]  /*4a60*/  IMAD R13, R9, R15, R13 ;  /* 0x0000000f090d7224 */ /* 0x000fe200078e020d */
[----:B------:R-:W-:Y:S01]  /*4a70*/  IADD3 R15, R27, 0xae, RZ ;  /* 0x000000ae1b0f7810 */ /* 0x000fe20007ffe0ff */
[C---:B------:R-:W-:Y:S01]  /*4a80*/  IMAD R10, R9.reuse, R0, R10 ;  /* 0x00000000090a7224 */ /* 0x040fe200078e020a */
[----:B------:R-:W-:Y:S01]  /*4a90*/  ISETP.GT.U32.AND P6, PT, R9, R11, PT ;  /* 0x0000000b0900720c */ /* 0x000fe20003fc4070 */
[----:B------:R-:W-:Y:S01]  /*4aa0*/  @!P3 IMAD.IADD R16, R16, 0x1, -R9 ;  /* 0x000000011010b824 */ /* 0x000fe200078e0a09 */
[----:B------:R-:W-:-:S02]  /*4ab0*/  ISETP.GE.AND P3, PT, R12, RZ, PT ;  /* 0x000000ff0c00720c */ /* 0x000fc40003f66270 */
[----:B------:R-:W-:Y:S01]  /*4ac0*/  IABS R12, R14 ;  /* 0x0000000e000c7213 */ /* 0x000fe20000000000 */
[----:B------:R-:W-:Y:S01]  /*4ad0*/  @!P4 IMAD.IADD R4, R4, 0x1, -R9 ;  /* 0x000000010404c824 */ /* 0x000fe200078e0a09 */
[----:B------:R-:W-:Y:S01]  /*4ae0*/  ISETP.GT.U32.AND P4, PT, R9, R13, PT ;  /* 0x0000000d0900720c */ /* 0x000fe20003f84070 */
[----:B0-----:R-:W-:Y:S01]  /*4af0*/  IMAD.MOV.U32 R3, RZ, RZ, R16 ;  /* 0x000000ffff037224 */ /* 0x001fe200078e0010 */
[----:B------:R-:W-:Y:S02]  /*4b00*/  IABS R19, R15 ;  /* 0x0000000f00137213 */ /* 0x000fe40000000000 */
[----:B------:R-:W-:Y:S01]  /*4b10*/  IADD3 R16, R27, 0xad, RZ ;  /* 0x000000ad1b107810 */ /* 0x000fe20007ffe0ff */
        /* <DEDUP_REMOVED lines=8> */
[----:B------:R-:W-:Y:S01]  /*4ba0*/  IABS R18, R16 ;  /* 0x0000001000127213 */ /* 0x000fe20000000000 */
[----:B------:R-:W-:Y:S02]  /*4bb0*/  IMAD.MOV R2, RZ, RZ, -R2 ;  /* 0x000000ffff027224 */ /* 0x000fe400078e0a02 */
[----:B------:R-:W-:-:S04]  /*4bc0*/  IMAD.HI.U32 R22, R28, R19, RZ ;  /* 0x000000131c167227 */ /* 0x000fc800078e00ff */
[----:B0-----:R-:W-:Y:S02]  /*4bd0*/  IMAD.MOV.U32 R3, RZ, RZ, R21 ;  /* 0x000000ffff037224 */ /* 0x001fe400078e0015 */
[----:B------:R-:W-:Y:S01]  /*4be0*/  @!P6 IMAD.IADD R10, R10, 0x1, -R9 ;  /* 0x000000010a0ae824 */ /* 0x000fe200078e0a09 */
[C---:B------:R-:W-:Y:S01]  /*4bf0*/  ISETP.GT.U32.AND P6, PT, R9.reuse, R13, PT ;  /* 0x0000000d0900720c */ /* 0x040fe20003fc4070 */
[----:B------:R-:W-:Y:S01]  /*4c00*/  @!P5 IMAD.MOV R3, RZ, RZ, -R3 ;  /* 0x000000ffff03d224 */ /* 0x000fe200078e0a03 */
[----:B------:R-:W-:Y:S01]  /*4c10*/  ISETP.GE.AND P5, PT, R14, RZ, PT ;  /* 0x000000ff0e00720c */ /* 0x000fe20003fa6270 */
[C---:B------:R-:W-:Y:S01]  /*4c20*/  IMAD R12, R9.reuse, R2, R12 ;  /* 0x00000002090c7224 */ /* 0x040fe200078e020c */
[----:B------:R-:W-:Y:S01]  /*4c30*/  IABS R2, R0 ;  /* 0x0000000000027213 */ /* 0x000fe20000000000 */
[----:B------:R-:W-:Y:S01]  /*4c40*/  IMAD.MOV R22, RZ, RZ, -R22 ;  /* 0x000000ffff167224 */ /* 0x000fe200078e0a16 */
[----:B------:R0:W-:Y:S01]  /*4c50*/  STL [R1+0x2c4], R3 ;  /* 0x0002c40301007387 */ /* 0x0001e20000100800 */
[----:B------:R-:W-:Y:S01]  /*4c60*/  IMAD.HI.U32 R20, R28, R18, RZ ;  /* 0x000000121c147227 */ /* 0x000fe200078e00ff */
[----:B------:R-:W-:-:S03]  /*4c70*/  ISETP.GT.U32.AND P4, PT, R9, R12, PT ;  /* 0x0000000c0900720c */ /* 0x000fc60003f84070 */
[----:B------:R-:W-:Y:S01]  /*4c80*/  IMAD R14, R9, R22, R19 ;  /* 0x00000016090e7224 */ /* 0x000fe200078e0213 */
[----:B------:R-:W-:Y:S01]  /*4c90*/  IABS R19, R17 ;  /* 0x0000001100137213 */ /* 0x000fe20000000000 */
[----:B------:R-:W-:Y:S02]  /*4ca0*/  IMAD.MOV.U32 R21, RZ, RZ, R2 ;  /* 0x000000ffff157224 */ /* 0x000fe400078e0002 */
[----:B------:R-:W-:Y:S02]  /*4cb0*/  IMAD.MOV R20, RZ, RZ, -R20 ;  /* 0x000000ffff147224 */ /* 0x000fe400078e0a14 */
[----:B0-----:R-:W-:Y:S02]  /*4cc0*/  IMAD.MOV.U32 R3, RZ, RZ, R4 ;  /* 0x000000ffff037224 */ /* 0x001fe400078e0004 */
[----:B------:R-:W-:Y:S01]  /*4cd0*/  @!P6 IMAD.IADD R13, R13, 0x1, -R9 ;  /* 0x000000010d0de824 */ /* 0x000fe200078e0a09 */
[C---:B------:R-:W-:Y:S01]  /*4ce0*/  ISETP.GT.U32.AND P6, PT, R9.reuse, R14, PT ;  /* 0x0000000e0900720c */ /* 0x040fe20003fc4070 */
[----:B------:R-:W-:Y:S01]  /*4cf0*/  @!P1 IMAD.MOV R3, RZ, RZ, -R3 ;  /* 0x000000ffff039224 */ /* 0x000fe200078e0a03 */
[----:B------:R-:W-:Y:S01]  /*4d00*/  ISETP.GT.U32.AND P1, PT, R9, R10, PT ;  /* 0x0000000a0900720c */ /* 0x000fe20003f24070 */
[----:B------:R-:W-:-:S03]  /*4d10*/  IMAD.HI.U32 R4, R28, R21, RZ ;  /* 0x000000151c047227 */ /* 0x000fc600078e00ff */
[----:B------:R0:W-:Y:S01]  /*4d20*/  STL [R1+0x2b4], R3 ;  /* 0x0002b40301007387 */ /* 0x0001e20000100800 */
[C---:B------:R-:W-:Y:S02]  /*4d30*/  IMAD R2, R9.reuse, R20, R18 ;  /* 0x0000001409027224 */ /* 0x040fe400078e0212 */
[----:B------:R-:W-:Y:S02]  /*4d40*/  IMAD.MOV R4, RZ, RZ, -R4 ;  /* 0x000000ffff047224 */ /* 0x000fe400078e0a04 */
[----:B------:R-:W-:Y:S02]  /*4d50*/  @!P4 IMAD.IADD R12, R12, 0x1, -R9 ;  /* 0x000000010c0cc824 */ /* 0x000fe400078e0a09 */
[----:B------:R-:W-:Y:S01]  /*4d60*/  IMAD R18, R9, R4, R21 ;  /* 0x0000000409127224 */ /* 0x000fe200078e0215 */
[----:B------:R-:W-:Y:S01]  /*4d70*/  IADD3 R4, R27, 0xa9, RZ ;  /* 0x000000a91b047810 */ /* 0x000fe20007ffe0ff */
[----:B------:R-:W-:Y:S01]  /*4d80*/  IMAD.MOV.U32 R5, RZ, RZ, R11 ;  /* 0x000000ffff057224 */ /* 0x000fe200078e000b */
[C---:B------:R-:W-:Y:S01]  /*4d90*/  ISETP.GT.U32.AND P4, PT, R9.reuse, R12, PT ;  /* 0x0000000c0900720c */ /* 0x040fe20003f84070 */
[----:B0-----:R-:W-:Y:S01]  /*4da0*/  IMAD.MOV.U32 R3, RZ, RZ, R13 ;  /* 0x000000ffff037224 */ /* 0x001fe200078e000d */
[----:B------:R-:W-:Y:S01]  /*4db0*/  IABS R20, R4 ;  /* 0x0000000400147213 */ /* 0x000fe20000000000 */
[----:B------:R-:W-:Y:S01]  /*4dc0*/  @!P6 IMAD.IADD R14, R14, 0x1, -R9 ;  /* 0x000000010e0ee824 */ /* 0x000fe200078e0a09 */
[C---:B------:R-:W-:Y:S01]  /*4dd0*/  ISETP.GT.U32.AND P6, PT, R9.reuse, R18, PT ;  /* 0x000000120900720c */ /* 0x040fe20003fc4070 */
[----:B------:R-:W-:Y:S01]  /*4de0*/  @!P2 IMAD.MOV R3, RZ, RZ, -R3 ;  /* 0x000000ffff03a224 */ /* 0x000fe200078e0a03 */
[----:B------:R-:W-:Y:S01]  /*4df0*/  ISETP.GT.U32.AND P2, PT, R9, R2, PT ;  /* 0x000000020900720c */ /* 0x000fe20003f44070 */
[----:B------:R-:W-:Y:S01]  /*4e00*/  @!P3 IMAD.MOV R5, RZ, RZ, -R5 ;  /* 0x000000ffff05b224 */ /* 0x000fe200078e0a05 */
[----:B------:R-:W-:Y:S01]  /*4e10*/  ISETP.GE.AND P3, PT, R15, RZ, PT ;  /* 0x000000ff0f00720c */ /* 0x000fe20003f66270 */
[----:B------:R-:W-:Y:S01]  /*4e20*/  @!P1 IMAD.IADD R10, R10, 0x1, -R9 ;  /* 0x000000010a0a9824 */ /* 0x000fe200078e0a09 */
[----:B------:R-:W-:Y:S01]  /*4e30*/  IADD3 R15, R27, 0xaa, RZ ;  /* 0x000000aa1b0f7810 */ /* 0x000fe20007ffe0ff */
[----:B------:R-:W-:Y:S01]  /*4e40*/  IMAD.HI.U32 R11, R28, R19, RZ ;  /* 0x000000131c0b7227 */ /* 0x000fe200078e00ff */
[----:B------:R0:W-:Y:S01]  /*4e50*/  STL [R1+0x2ac], R5 ;  /* 0x0002ac0501007387 */ /* 0x0001e20000100800 */
[----:B------:R-:W-:-:S02]  /*4e60*/  ISETP.GE.AND P1, PT, R16, RZ, PT ;  /* 0x000000ff1000720c */ /* 0x000fc40003f26270 */
[----:B------:R-:W-:Y:S01]  /*4e70*/  IMAD.MOV R11, RZ, RZ, -R11 ;  /* 0x000000ffff0b7224 */ /* 0x000fe200078e0a0b */
[----:B------:R1:W-:Y:S01]  /*4e80*/  STL [R1+0x2a8], R3 ;  /* 0x0002a80301007387 */ /* 0x0003e20000100800 */
[--C-:B------:R-:W-:Y:S01]  /*4e90*/  @!P4 IMAD.IADD R12, R12, 0x1, -R9.reuse ;  /* 0x000000010c0cc824 */ /* 0x100fe200078e0a09 */
[----:B------:R-:W-:Y:S01]  /*4ea0*/  ISETP.GE.AND P4, PT, R0, RZ, PT ;  /* 0x000000ff0000720c */ /* 0x000fe20003f86270 */
[----:B------:R-:W-:Y:S01]  /*4eb0*/  @!P2 IMAD.IADD R2, R2, 0x1, -R9 ;  /* 0x000000010202a824 */ /* 0x000fe200078e0a09 */
[C---:B------:R-:W-:Y:S01]  /*4ec0*/  ISETP.GT.U32.AND P2, PT, R9.reuse, R14, PT ;  /* 0x0000000e0900720c */ /* 0x040fe20003f44070 */
[----:B------:R-:W-:Y:S01]  /*4ed0*/  IMAD R0, R9, R11, R19 ;  /* 0x0000000b09007224 */ /* 0x000fe200078e0213 */
[----:B------:R-:W-:Y:S01]  /*4ee0*/  IABS R19, R15 ;  /* 0x0000000f00137213 */ /* 0x000fe20000000000 */
[----:B------:R-:W-:Y:S01]  /*4ef0*/  @!P6 IMAD.IADD R18, R18, 0x1, -R9 ;  /* 0x000000011212e824 */ /* 0x000fe200078e0a09 */
[C---:B------:R-:W-:Y:S01]  /*4f00*/  IADD3 R16, R27.reuse, 0xa8, RZ ;  /* 0x000000a81b107810 */ /* 0x040fe20007ffe0ff */
[----:B0-----:R-:W-:Y:S01]  /*4f10*/  IMAD.MOV.U32 R5, RZ, RZ, R12 ;  /* 0x000000ffff057224 */ /* 0x001fe200078e000c */
[----:B------:R-:W-:Y:S01]  /*4f20*/  IADD3 R13, R27, 0xa7, RZ ;  /* 0x000000a71b0d7810 */ /* 0x000fe20007ffe0ff */
[----:B-1----:R-:W-:Y:S01]  /*4f30*/  IMAD.MOV.U32 R3, RZ, RZ, R10 ;  /* 0x000000ffff037224 */ /* 0x002fe200078e000a */
[----:B------:R-:W-:Y:S01]  /*4f40*/  ISETP.GT.U32.AND P6, PT, R9, R18, PT ;  /* 0x000000120900720c */ /* 0x000fe20003fc4070 */
[----:B------:R-:W-:Y:S01]  /*4f50*/  IMAD.HI.U32 R21, R28, R19, RZ ;  /* 0x000000131c157227 */ /* 0x000fe200078e00ff */
[----:B------:R-:W-:-:S02]  /*4f60*/  IABS R10, R16 ;  /* 0x00000010000a7213 */ /* 0x000fc40000000000 */
[----:B------:R-:W-:Y:S01]  /*4f70*/  IABS R11, R13 ;  /* 0x0000000d000b7213 */ /* 0x000fe20000000000 */
[----:B------:R-:W-:Y:S01]  /*4f80*/  @!P0 IMAD.MOV R3, RZ, RZ, -R3 ;  /* 0x000000ffff038224 */ /* 0x000fe200078e0a03 */
[C---:B------:R-:W-:Y:S01]  /*4f90*/  ISETP.GT.U32.AND P0, PT, R9.reuse, R2, PT ;  /* 0x000000020900720c */ /* 0x040fe20003f04070 */
[----:B------:R-:W-:Y:S02]  /*4fa0*/  IMAD.MOV R21, RZ, RZ, -R21 ;  /* 0x000000ffff157224 */ /* 0x000fe400078e0a15 */
[----:B------:R-:W-:Y:S01]  /*4fb0*/  @!P2 IMAD.IADD R14, R14, 0x1, -R9 ;  /* 0x000000010e0ea824 */ /* 0x000fe200078e0a09 */
[----:B------:R-:W-:Y:S01]  /*4fc0*/  ISETP.GT.U32.AND P2, PT, R9, R0, PT ;  /* 0x000000000900720c */ /* 0x000fe20003f44070 */
[----:B------:R0:W-:Y:S01]  /*4fd0*/  STL [R1+0x2a4], R3 ;  /* 0x0002a40301007387 */ /* 0x0001e20000100800 */
[----:B------:R-:W-:Y:S02]  /*4fe0*/  @!P5 IMAD.MOV R5, RZ, RZ, -R5 ;  /* 0x000000ffff05d224 */ /* 0x000fe400078e0a05 */
[----:B------:R-:W-:-:S02]  /*4ff0*/  @!P6 IMAD.IADD R18, R18, 0x1, -R9 ;  /* 0x000000011212e824 */ /* 0x000fc400078e0a09 */
[----:B------:R-:W-:Y:S01]  /*5000*/  IMAD.HI.U32 R22, R28, R10, RZ ;  /* 0x0000000a1c167227 */ /* 0x000fe200078e00ff */
[----:B------:R-:W-:Y:S03]  /*5010*/  STL [R1+0x2a0], R5 ;  /* 0x0002a00501007387 */ /* 0x000fe60000100800 */
[----:B------:R-:W-:Y:S01]  /*5020*/  @!P0 IMAD.IADD R2, R2, 0x1, -R9 ;  /* 0x0000000102028824 */ /* 0x000fe200078e0a09 */
[----:B------:R-:W-:Y:S01]  /*5030*/  ISETP.GE.AND P0, PT, R17, RZ, PT ;  /* 0x000000ff1100720c */ /* 0x000fe20003f06270 */
[----:B------:R-:W-:Y:S02]  /*5040*/  IMAD R17, R9, R21, R19 ;  /* 0x0000001509117224 */ /* 0x000fe400078e0213 */
[----:B------:R-:W-:Y:S01]  /*5050*/  @!P2 IMAD.IADD R0, R0, 0x1, -R9 ;  /* 0x000000010000a824 */ /* 0x000fe200078e0a09 */
[----:B------:R-:W-:Y:S01]  /*5060*/  ISETP.GE.AND P2, PT, R15, RZ, PT ;  /* 0x000000ff0f00720c */ /* 0x000fe20003f46270 */
[----:B------:R-:W-:Y:S01]  /*5070*/  IMAD.HI.U32 R19, R28, R20, RZ ;  /* 0x000000141c137227 */ /* 0x000fe200078e00ff */
[----:B------:R-:W-:-:S02]  /*5080*/  ISETP.GT.U32.AND P6, PT, R9, R17, PT ;  /* 0x000000110900720c */ /* 0x000fc40003fc4070 */
[----:B------:R-:W-:Y:S01]  /*5090*/  IADD3 R15, R27, 0xa6, RZ ;  /* 0x000000a61b0f7810 */ /* 0x000fe20007ffe0ff */
[----:B0-----:R-:W-:Y:S02]  /*50a0*/  IMAD.MOV.U32 R3, RZ, RZ, R14 ;  /* 0x000000ffff037224 */ /* 0x001fe400078e000e */
[----:B------:R-:W-:Y:S01]  /*50b0*/  IMAD.MOV R19, RZ, RZ, -R19 ;  /* 0x000000ffff137224 */ /* 0x000fe200078e0a13 */
[----:B------:R-:W-:Y:S01]  /*50c0*/  IABS R12, R15 ;  /* 0x0000000f000c7213 */ /* 0x000fe20000000000 */
[----:B------:R-:W-:Y:S02]  /*50d0*/  @!P3 IMAD.MOV R3, RZ, RZ, -R3 ;  /* 0x000000ffff03b224 */ /* 0x000fe400078e0a03 */
[----:B------:R-:W-:Y:S02]  /*50e0*/  IMAD.MOV R22, RZ, RZ, -R22 ;  /* 0x000000ffff167224 */ /* 0x000fe400078e0a16 */
[----:B------:R-:W-:Y:S01]  /*50f0*/  IMAD R19, R9, R19, R20 ;  /* 0x0000001309137224 */ /* 0x000fe200078e0214 */
[----:B------:R0:W-:Y:S01]  /*5100*/  STL [R1+0x29c], R3 ;  /* 0x00029c0301007387 */ /* 0x0001e20000100800 */
[----:B------:R-:W-:Y:S01]  /*5110*/  @!P6 IMAD.IADD R17, R17, 0x1, -R9 ;  /* 0x000000011111e824 */ /* 0x000fe200078e0a09 */
[C---:B------:R-:W-:Y:S01]  /*5120*/  ISETP.GT.U32.AND P6, PT, R9.reuse, R0, PT ;  /* 0x000000000900720c */ /* 0x040fe20003fc4070 */
[----:B------:R-:W-:Y:S01]  /*5130*/  IMAD.HI.U32 R21, R28, R11, RZ ;  /* 0x0000000b1c157227 */ /* 0x000fe200078e00ff */
[----:B------:R-:W-:-:S02]  /*5140*/  ISETP.GT.U32.AND P5, PT, R9, R19, PT ;  /* 0x000000130900720c */ /* 0x000fc40003fa4070 */
[C---:B------:R-:W-:Y:S01]  /*5150*/  ISETP.GT.U32.AND P3, PT, R9.reuse, R17, PT ;  /* 0x000000110900720c */ /* 0x040fe20003f64070 */
[----:B------:R-:W-:Y:S01]  /*5160*/  IMAD R10, R9, R22, R10 ;  /* 0x00000016090a7224 */ /* 0x000fe200078e020a */
[----:B------:R-:W-:Y:S01]  /*5170*/  IADD3 R20, R27, 0xa5, RZ ;  /* 0x000000a51b147810 */ /* 0x000fe20007ffe0ff */
[----:B------:R-:W-:Y:S02]  /*5180*/  @!P1 IMAD.MOV R2, RZ, RZ, -R2 ;  /* 0x000000ffff029224 */ /* 0x000fe400078e0a02 */
[----:B0-----:R-:W-:Y:S01]  /*5190*/  IMAD.MOV.U32 R3, RZ, RZ, R18 ;  /* 0x000000ffff037224 */ /* 0x001fe200078e0012 */
[C---:B------:R-:W-:Y:S01]  /*51a0*/  ISETP.GT.U32.AND P1, PT, R9.reuse, R10, PT ;  /* 0x0000000a0900720c */ /* 0x040fe20003f24070 */
[----:B------:R-:W-:Y:S01]  /*51b0*/  IMAD.MOV R21, RZ, RZ, -R21 ;  /* 0x000000ffff157224 */ /* 0x000fe200078e0a15 */
[----:B------:R-:W-:Y:S01]  /*51c0*/  STL [R1+0x298], R2 ;  /* 0x0002980201007387 */ /* 0x000fe20000100800 */
[----:B------:R-:W-:Y:S01]  /*51d0*/  @!P4 IMAD.MOV R3, RZ, RZ, -R3 ;  /* 0x000000ffff03c224 */ /* 0x000fe200078e0a03 */
[----:B------:R-:W-:Y:S01]  /*51e0*/  IABS R14, R20 ;  /* 0x00000014000e7213 */ /* 0x000fe20000000000 */
[----:B------:R-:W-:Y:S01]  /*51f0*/  @!P6 IMAD.IADD R0, R0, 0x1, -R9 ;  /* 0x000000010000e824 */ /* 0x000fe200078e0a09 */
[----:B------:R-:W-:Y:S01]  /*5200*/  ISETP.GE.AND P4, PT, R4, RZ, PT ;  /* 0x000000ff0400720c */ /* 0x000fe20003f86270 */
[----:B------:R-:W-:Y:S01]  /*5210*/  IMAD R11, R9, R21, R11 ;  /* 0x00000015090b7224 */ /* 0x000fe200078e020b */
[----:B------:R0:W-:Y:S01]  /*5220*/  STL [R1+0x294], R3 ;  /* 0x0002940301007387 */ /* 0x0001e20000100800 */
[----:B------:R-:W-:-:S03]  /*5230*/  IMAD.HI.U32 R18, R28, R12, RZ ;  /* 0x0000000c1c127227 */ /* 0x000fc600078e00ff */
[----:B------:R-:W-:Y:S01]  /*5240*/  ISETP.GT.U32.AND P6, PT, R9, R11, PT ;  /* 0x0000000b0900720c */ /* 0x000fe20003fc4070 */
[----:B------:R-:W-:Y:S02]  /*5250*/  IMAD.MOV R18, RZ, RZ, -R18 ;  /* 0x000000ffff127224 */ /* 0x000fe400078e0a12 */
[--C-:B------:R-:W-:Y:S01]  /*5260*/  @!P3 IMAD.IADD R17, R17, 0x1, -R9.reuse ;  /* 0x000000011111b824 */ /* 0x100fe200078e0a09 */
[----:B------:R-:W-:Y:S01]  /*5270*/  ISETP.GE.AND P3, PT, R16, RZ, PT ;  /* 0x000000ff1000720c */ /* 0x000fe20003f66270 */
[----:B------:R-:W-:Y:S01]  /*5280*/  @!P5 IMAD.IADD R19, R19, 0x1, -R9 ;  /* 0x000000011313d824 */ /* 0x000fe200078e0a09 */
[----:B------:R-:W-:Y:S01]  /*5290*/  IADD3 R16, R27, 0xa4, RZ ;  /* 0x000000a41b107810 */ /* 0x000fe20007ffe0ff */
[----:B0-----:R-:W-:Y:S01]  /*52a0*/  IMAD.MOV.U32 R3, RZ, RZ, R0 ;  /* 0x000000ffff037224 */ /* 0x001fe200078e0000 */
[----:B------:R-:W-:Y:S01]  /*52b0*/  ISETP.GE.AND P5, PT, R13, RZ, PT ;  /* 0x000000ff0d00720c */ /* 0x000fe20003fa6270 */
[----:B------:R-:W-:Y:S01]  /*52c0*/  IMAD R12, R9, R18, R12 ;  /* 0x00000012090c7224 */ /* 0x000fe200078e020c */
[----:B------:R-:W-:Y:S01]  /*52d0*/  IADD3 R13, R27, 0xa3, RZ ;  /* 0x000000a31b0d7810 */ /* 0x000fe20007ffe0ff */
[----:B------:R-:W-:-:S02]  /*52e0*/  @!P0 IMAD.MOV R3, RZ, RZ, -R3 ;  /* 0x000000ffff038224 */ /* 0x000fc400078e0a03 */
[--C-:B------:R-:W-:Y:S01]  /*52f0*/  @!P1 IMAD.IADD R10, R10, 0x1, -R9.reuse ;  /* 0x000000010a0a9824 */ /* 0x100fe200078e0a09 */
[----:B------:R-:W-:Y:S01]  /*5300*/  ISETP.GT.U32.AND P1, PT, R9, R19, PT ;  /* 0x000000130900720c */ /* 0x000fe20003f24070 */
[----:B------:R-:W-:Y:S01]  /*5310*/  IMAD.MOV.U32 R2, RZ, RZ, R14 ;  /* 0x000000ffff027224 */ /* 0x000fe200078e000e */
[----:B------:R0:W-:Y:S01]  /*5320*/  STL [R1+0x290], R3 ;  /* 0x0002900301007387 */ /* 0x0001e20000100800 */
[----:B------:R-:W-:Y:S01]  /*5330*/  @!P6 IMAD.IADD R11, R11, 0x1, -R9 ;  /* 0x000000010b0be824 */ /* 0x000fe200078e0a09 */
[----:B------:R-:W-:Y:S01]  /*5340*/  ISETP.GT.U32.AND P6, PT, R9, R10, PT ;  /* 0x0000000a0900720c */ /* 0x000fe20003fc4070 */
[----:B------:R-:W-:Y:S01]  /*5350*/  IMAD.HI.U32 R4, R28, R2, RZ ;  /* 0x000000021c047227 */ /* 0x000fe200078e00ff */
[----:B------:R-:W-:Y:S02]  /*5360*/  IADD3 R14, R27, 0xa2, RZ ;  /* 0x000000a21b0e7810 */ /* 0x000fe40007ffe0ff */
[----:B------:R-:W-:Y:S01]  /*5370*/  ISETP.GT.U32.AND P0, PT, R9, R11, PT ;  /* 0x0000000b0900720c */ /* 0x000fe20003f04070 */
[----:B------:R-:W-:-:S02]  /*5380*/  IMAD.MOV R4, RZ, RZ, -R4 ;  /* 0x000000ffff047224 */ /* 0x000fc400078e0a04 */
[----:B0-----:R-:W-:Y:S02]  /*5390*/  IMAD.MOV.U32 R3, RZ, RZ, R17 ;  /* 0x000000ffff037224 */ /* 0x001fe400078e0011 */
[----:B------:R-:W-:Y:S01]  /*53a0*/  @!P1 IMAD.IADD R19, R19, 0x1, -R9 ;  /* 0x0000000113139824 */ /* 0x000fe200078e0a09 */
[----:B------:R-:W-:Y:S01]  /*53b0*/  ISETP.GE.AND P1, PT, R15, RZ, PT ;  /* 0x000000ff0f00720c */ /* 0x000fe20003f26270 */
[----:B------:R-:W-:Y:S01]  /*53c0*/  @!P2 IMAD.MOV R3, RZ, RZ, -R3 ;  /* 0x000000ffff03a224 */ /* 0x000fe200078e0a03 */
[C---:B------:R-:W-:Y:S01]  /*53d0*/  ISETP.GT.U32.AND P2, PT, R9.reuse, R12, PT ;  /* 0x0000000c0900720c */ /* 0x040fe20003f44070 */
[----:B------:R-:W-:Y:S01]  /*53e0*/  IMAD R0, R9, R4, R2 ;  /* 0x0000000409007224 */ /* 0x000fe200078e0202 */
[----:B------:R-:W-:Y:S01]  /*53f0*/  IABS R4, R16 ;  /* 0x0000001000047213 */ /* 0x000fe20000000000 */
[--C-:B------:R-:W-:Y:S01]  /*5400*/  @!P6 IMAD.IADD R10, R10, 0x1, -R9.reuse ;  /* 0x000000010a0ae824 */ /* 0x100fe200078e0a09 */
[----:B------:R0:W-:Y:S01]  /*5410*/  STL [R1+0x28c], R3 ;  /* 0x00028c0301007387 */ /* 0x0001e20000100800 */
[----:B------:R-:W-:Y:S01]  /*5420*/  IABS R2, R13 ;  /* 0x0000000d00027213 */ /* 0x000fe20000000000 */
[----:B------:R-:W-:Y:S01]  /*5430*/  @!P0 IMAD.IADD R11, R11, 0x1, -R9 ;  /* 0x000000010b0b8824 */ /* 0x000fe200078e0a09 */
[----:B------:R-:W-:Y:S01]  /*5440*/  ISETP.GT.U32.AND P6, PT, R9, R0, PT ;  /* 0x000000000900720c */ /* 0x000fe20003fc4070 */
[----:B------:R-:W-:Y:S01]  /*5450*/  IMAD.MOV.U32 R5, RZ, RZ, R10 ;  /* 0x000000ffff057224 */ /* 0x000fe200078e000a */
[----:B------:R-:W-:Y:S01]  /*5460*/  ISETP.GE.AND P0, PT, R20, RZ, PT ;  /* 0x000000ff1400720c */ /* 0x000fe20003f06270 */
[----:B------:R-:W-:-:S04]  /*5470*/  IMAD.HI.U32 R17, R28, R4, RZ ;  /* 0x000000041c117227 */ /* 0x000fc800078e00ff */
[----:B------:R-:W-:Y:S01]  /*5480*/  @!P2 IMAD.IADD R12, R12, 0x1, -R9 ;  /* 0x000000010c0ca824 */ /* 0x000fe200078e0a09 */
[----:B------:R-:W-:Y:S01]  /*5490*/  ISETP.GE.AND P2, PT, R16, RZ, PT ;  /* 0x000000ff1000720c */ /* 0x000fe20003f46270 */
[----:B0-----:R-:W-:Y:S01]  /*54a0*/  IMAD.MOV.U32 R3, RZ, RZ, R19 ;  /* 0x000000ffff037224 */ /* 0x001fe200078e0013 */
[----:B------:R-:W-:Y:S01]  /*54b0*/  IABS R16, R14 ;  /* 0x0000000e00107213 */ /* 0x000fe20000000000 */
[----:B------:R-:W-:Y:S01]  /*54c0*/  @!P3 IMAD.MOV R5, RZ, RZ, -R5 ;  /* 0x000000ffff05b224 */ /* 0x000fe200078e0a05 */
[----:B------:R-:W-:Y:S01]  /*54d0*/  IADD3 R19, R27, 0x9c, RZ ;  /* 0x0000009c1b137810 */ /* 0x000fe20007ffe0ff */
[----:B------:R-:W-:Y:S01]  /*54e0*/  @!P4 IMAD.MOV R3, RZ, RZ, -R3 ;  /* 0x000000ffff03c224 */ /* 0x000fe200078e0a03 */
[----:B------:R-:W-:Y:S01]  /*54f0*/  ISETP.GT.U32.AND P4, PT, R9, R12, PT ;  /* 0x0000000c0900720c */ /* 0x000fe20003f84070 */
[----:B------:R-:W-:-:S03]  /*5500*/  IMAD.HI.U32 R10, R28, R16, RZ ;  /* 0x000000101c0a7227 */ /* 0x000fc600078e00ff */
[----:B------:R-:W-:Y:S01]  /*5510*/  STL [R1+0x288], R3 ;  /* 0x0002880301007387 */ /* 0x000fe20000100800 */
[----:B------:R-:W-:Y:S02]  /*5520*/  @!P6 IMAD.IADD R0, R0, 0x1, -R9 ;  /* 0x000000010000e824 */ /* 0x000fe400078e0a09 */
[----:B------:R-:W-:Y:S01]  /*5530*/  IMAD.MOV R10, RZ, RZ, -R10 ;  /* 0x000000ffff0a7224 */ /* 0x000fe200078e0a0a */
[----:B------:R0:W-:Y:S01]  /*5540*/  STL [R1+0x26c], R5 ;  /* 0x00026c0501007387 */ /* 0x0001e20000100800 */
[----:B------:R-:W-:Y:S01]  /*5550*/  IMAD.HI.U32 R15, R28, R2, RZ ;  /* 0x000000021c0f7227 */ /* 0x000fe200078e00ff */
[----:B------:R-:W-:-:S03]  /*5560*/  ISETP.GT.U32.AND P6, PT, R9, R0, PT ;  /* 0x000000000900720c */ /* 0x000fc60003fc4070 */
[----:B------:R-:W-:Y:S02]  /*5570*/  @!P4 IMAD.IADD R12, R12, 0x1, -R9 ;  /* 0x000000010c0cc824 */ /* 0x000fe400078e0a09 */
[----:B------:R-:W-:Y:S02]  /*5580*/  IMAD.MOV R17, RZ, RZ, -R17 ;  /* 0x000000ffff117224 */ /* 0x000fe400078e0a11 */
[C---:B------:R-:W-:Y:S02]  /*5590*/  IMAD R10, R9.reuse, R10, R16 ;  /* 0x0000000a090a7224 */ /* 0x040fe400078e0210 */
[----:B0-----:R-:W-:Y:S02]  /*55a0*/  IMAD.MOV.U32 R5, RZ, RZ, R12 ;  /* 0x000000ffff057224 */ /* 0x001fe400078e000c */
[----:B------:R-:W-:Y:S02]  /*55b0*/  IMAD.MOV R15, RZ, RZ, -R15 ;  /* 0x000000ffff0f7224 */ /* 0x000fe400078e0a0f */
[----:B------:R-:W-:-:S02]  /*55c0*/  IMAD R4, R9, R17, R4 ;  /* 0x0000001109047224 */ /* 0x000fc400078e0204 */
[----:B------:R-:W-:Y:S01]  /*55d0*/  @!P1 IMAD.MOV R5, RZ, RZ, -R5 ;  /* 0x000000ffff059224 */ /* 0x000fe200078e0a05 */
[C---:B------:R-:W-:Y:S01]  /*55e0*/  ISETP.GT.U32.AND P1, PT, R9.reuse, R10, PT ;  /* 0x0000000a0900720c */ /* 0x040fe20003f24070 */
[C---:B------:R-:W-:Y:S01]  /*55f0*/  IMAD R2, R9.reuse, R15, R2 ;  /* 0x0000000f09027224 */ /* 0x040fe200078e0202 */
[C---:B------:R-:W-:Y:S01]  /*5600*/  ISETP.GT.U32.AND P3, PT, R9.reuse, R4, PT ;  /* 0x000000040900720c */ /* 0x040fe20003f64070 */
[----:B------:R-:W-:Y:S01]  /*5610*/  @!P6 IMAD.IADD R0, R0, 0x1, -R9 ;  /* 0x000000010000e824 */ /* 0x000fe200078e0a09 */
[----:B------:R-:W-:Y:S01]  /*5620*/  ISETP.GE.AND P6, PT, R14, RZ, PT ;  /* 0x000000ff0e00720c */ /* 0x000fe20003fc6270 */
[----:B------:R-:W-:Y:S01]  /*5630*/  IMAD.MOV.U32 R3, RZ, RZ, R11 ;  /* 0x000000ffff037224 */ /* 0x000fe200078e000b */
[----:B------:R-:W-:Y:S02]  /*5640*/  ISETP.GT.U32.AND P4, PT, R9, R2, PT ;  /* 0x000000020900720c */ /* 0x000fe40003f84070 */
[C---:B------:R-:W-:Y:S01]  /*5650*/  IADD3 R14, R27.reuse, 0xa0, RZ ;  /* 0x000000a01b0e7810 */ /* 0x040fe20007ffe0ff */
[----:B------:R-:W-:Y:S01]  /*5660*/  @!P5 IMAD.MOV R3, RZ, RZ, -R3 ;  /* 0x000000ffff03d224 */ /* 0x000fe200078e0a03 */
[----:B------:R-:W-:-:S02]  /*5670*/  IADD3 R15, R27, 0xa1, RZ ;  /* 0x000000a11b0f7810 */ /* 0x000fc40007ffe0ff */
[----:B------:R-:W-:Y:S01]  /*5680*/  IABS R23, R14 ;  /* 0x0000000e00177213 */ /* 0x000fe20000000000 */
[--C-:B------:R-:W-:Y:S01]  /*5690*/  @!P1 IMAD.IADD R10, R10, 0x1, -R9.reuse ;  /* 0x000000010a0a9824 */ /* 0x100fe200078e0a09 */
[----:B------:R0:W-:Y:S01]  /*56a0*/  STL [R1+0x270], R3 ;  /* 0x0002700301007387 */ /* 0x0001e20000100800 */
[--C-:B------:R-:W-:Y:S01]  /*56b0*/  @!P3 IMAD.IADD R4, R4, 0x1, -R9.reuse ;  /* 0x000000010404b824 */ /* 0x100fe200078e0a09 */
[----:B------:R-:W-:Y:S01]  /*56c0*/  IABS R22, R15 ;  /* 0x0000000f00167213 */ /* 0x000fe20000000000 */
[----:B------:R-:W-:Y:S01]  /*56d0*/  IMAD.HI.U32 R12, R28, R23, RZ ;  /* 0x000000171c0c7227 */ /* 0x000fe200078e00ff */
[C---:B------:R-:W-:Y:S01]  /*56e0*/  ISETP.GT.U32.AND P1, PT, R9.reuse, R10, PT ;  /* 0x0000000a0900720c */ /* 0x040fe20003f24070 */
[----:B------:R1:W-:Y:S01]  /*56f0*/  STL [R1+0x274], R5 ;  /* 0x0002740501007387 */ /* 0x0003e20000100800 */
[----:B------:R-:W-:Y:S01]  /*5700*/  ISETP.GT.U32.AND P3, PT, R9, R4, PT ;  /* 0x000000040900720c */ /* 0x000fe20003f64070 */
[----:B------:R-:W-:Y:S01]  /*5710*/  @!P4 IMAD.IADD R2, R2, 0x1, -R9 ;  /* 0x000000010202c824 */ /* 0x000fe200078e0a09 */
[----:B------:R-:W-:Y:S01]  /*5720*/  ISETP.GE.AND P5, PT, R13, RZ, PT ;  /* 0x000000ff0d00720c */ /* 0x000fe20003fa6270 */
[----:B------:R-:W-:Y:S01]  /*5730*/  IMAD.MOV R12, RZ, RZ, -R12 ;  /* 0x000000ffff0c7224 */ /* 0x000fe200078e0a0c */
[----:B------:R-:W-:Y:S01]  /*5740*/  IADD3 R13, R27, 0x9f, RZ ;  /* 0x0000009f1b0d7810 */ /* 0x000fe20007ffe0ff */
[----:B0-----:R-:W-:Y:S01]  /*5750*/  IMAD.MOV.U32 R3, RZ, RZ, R0 ;  /* 0x000000ffff037224 */ /* 0x001fe200078e0000 */
[C---:B------:R-:W-:Y:S01]  /*5760*/  ISETP.GT.U32.AND P4, PT, R9.reuse, R2, PT ;  /* 0x000000020900720c */ /* 0x040fe20003f84070 */
[----:B------:R-:W-:Y:S01]  /*5770*/  IMAD R23, R9, R12, R23 ;  /* 0x0000000c09177224 */ /* 0x000fe200078e0217 */
[----:B------:R-:W-:Y:S01]  /*5780*/  IABS R11, R13 ;  /* 0x0000000d000b7213 */ /* 0x000fe20000000000 */
[----:B------:R-:W-:Y:S01]  /*5790*/  @!P0 IMAD.MOV R3, RZ, RZ, -R3 ;  /* 0x000000ffff038224 */ /* 0x000fe200078e0a03 */
[----:B------:R-:W-:Y:S01]  /*57a0*/  ISETP.GE.AND P0, PT, R15, RZ, PT ;  /* 0x000000ff0f00720c */ /* 0x000fe20003f06270 */
[----:B------:R-:W-:Y:S01]  /*57b0*/  @!P1 IMAD.IADD R10, R10, 0x1, -R9 ;  /* 0x000000010a0a9824 */ /* 0x000fe200078e0a09 */
[----:B------:R-:W-:Y:S01]  /*57c0*/  ISETP.GT.U32.AND P1, PT, R9, R23, PT ;  /* 0x000000170900720c */ /* 0x000fe20003f24070 */
[----:B------:R-:W-:Y:S01]  /*57d0*/  IMAD.HI.U32 R15, R28, R22, RZ ;  /* 0x000000161c0f7227 */ /* 0x000fe200078e00ff */
[----:B------:R0:W-:Y:S01]  /*57e0*/  STL [R1+0x27c], R3 ;  /* 0x00027c0301007387 */ /* 0x0001e20000100800 */
[----:B------:R-:W-:-:S02]  /*57f0*/  IADD3 R12, R27, 0x9d, RZ ;  /* 0x0000009d1b0c7810 */ /* 0x000fc40007ffe0ff */
[--C-:B------:R-:W-:Y:S01]  /*5800*/  @!P3 IMAD.IADD R4, R4, 0x1, -R9.reuse ;  /* 0x000000010404b824 */ /* 0x100fe200078e0a09 */
[----:B------:R-:W-:Y:S01]  /*5810*/  ISETP.GE.AND P3, PT, R14, RZ, PT ;  /* 0x000000ff0e00720c */ /* 0x000fe20003f66270 */
[----:B------:R-:W-:Y:S01]  /*5820*/  @!P4 IMAD.IADD R2, R2, 0x1, -R9 ;  /* 0x000000010202c824 */ /* 0x000fe200078e0a09 */
[----:B------:R-:W-:Y:S01]  /*5830*/  ISETP.GE.AND P4, PT, R13, RZ, PT ;  /* 0x000000ff0d00720c */ /* 0x000fe20003f86270 */
[----:B------:R-:W-:Y:S01]  /*5840*/  IMAD.MOV R14, RZ, RZ, -R15 ;  /* 0x000000ffff0e7224 */ /* 0x000fe200078e0a0f */
[----:B------:R-:W-:Y:S01]  /*5850*/  IADD3 R13, R27, 0x9e, RZ ;  /* 0x0000009e1b0d7810 */ /* 0x000fe20007ffe0ff */
[----:B-1----:R-:W-:Y:S01]  /*5860*/  IMAD.MOV.U32 R5, RZ, RZ, R4 ;  /* 0x000000ffff057224 */ /* 0x002fe200078e0004 */
[----:B------:R-:W-:Y:S01]  /*5870*/  IABS R16, R12 ;  /* 0x0000000c00107213 */ /* 0x000fe20000000000 */
[----:B0-----:R-:W-:Y:S01]  /*5880*/  IMAD.MOV.U32 R3, RZ, RZ, R2 ;  /* 0x000000ffff037224 */ /* 0x001fe200078e0002 */
[----:B------:R-:W-:Y:S01]  /*5890*/  IABS R4, R19 ;  /* 0x0000001300047213 */ /* 0x000fe20000000000 */
[----:B------:R-:W-:Y:S01]  /*58a0*/  IMAD R22, R9, R14, R22 ;  /* 0x0000000e09167224 */ /* 0x000fe200078e0216 */
[----:B------:R-:W-:Y:S01]  /*58b0*/  IADD3 R14, R27, 0x9b, RZ ;  /* 0x0000009b1b0e7810 */ /* 0x000fe20007ffe0ff */
[----:B------:R-:W-:-:S03]  /*58c0*/  IMAD.HI.U32 R0, R28, R11, RZ ;  /* 0x0000000b1c007227 */ /* 0x000fc600078e00ff */
[----:B------:R-:W-:Y:S01]  /*58d0*/  IABS R18, R14 ;  /* 0x0000000e00127213 */ /* 0x000fe20000000000 */
[----:B------:R-:W-:Y:S01]  /*58e0*/  @!P2 IMAD.MOV R5, RZ, RZ, -R5 ;  /* 0x000000ffff05a224 */ /* 0x000fe200078e0a05 */
[----:B------:R-:W-:Y:S01]  /*58f0*/  ISETP.GT.U32.AND P2, PT, R9, R22, PT ;  /* 0x000000160900720c */ /* 0x000fe20003f44070 */
[----:B------:R-:W-:Y:S01]  /*5900*/  @!P5 IMAD.MOV R3, RZ, RZ, -R3 ;  /* 0x000000ffff03d224 */ /* 0x000fe200078e0a03 */
[----:B------:R-:W-:Y:S01]  /*5910*/  ISETP.GE.AND P5, PT, R13, RZ, PT ;  /* 0x000000ff0d00720c */ /* 0x000fe20003fa6270 */
[----:B------:R-:W-:Y:S01]  /*5920*/  @!P1 IMAD.IADD R23, R23, 0x1, -R9 ;  /* 0x0000000117179824 */ /* 0x000fe200078e0a09 */
[----:B------:R-:W-:Y:S01]  /*5930*/  IABS R13, R13 ;  /* 0x0000000d000d7213 */ /* 0x000fe20000000000 */
[----:B------:R-:W-:Y:S01]  /*5940*/  IMAD.MOV R0, RZ, RZ, -R0 ;  /* 0x000000ffff007224 */ /* 0x000fe200078e0a00 */
[----:B------:R-:W-:Y:S01]  /*5950*/  STL [R1+0x280], R5 ;  /* 0x0002800501007387 */ /* 0x000fe20000100800 */
[----:B------:R-:W-:Y:S01]  /*5960*/  IMAD.HI.U32 R17, R28, R4, RZ ;  /* 0x000000041c117227 */ /* 0x000fe200078e00ff */
[----:B------:R-:W-:-:S02]  /*5970*/  ISETP.GT.U32.AND P1, PT, R9, R23, PT ;  /* 0x000000170900720c */ /* 0x000fc40003f24070 */
[----:B------:R0:W-:Y:S01]  /*5980*/  STL [R1+0x284], R3 ;  /* 0x0002840301007387 */ /* 0x0001e20000100800 */
[----:B------:R-:W-:Y:S02]  /*5990*/  IMAD R0, R9, R0, R11 ;  /* 0x0000000009007224 */ /* 0x000fe400078e020b */
[----:B------:R-:W-:-:S04]  /*59a0*/  IMAD.HI.U32 R15, R28, R13, RZ ;  /* 0x0000000d1c0f7227 */ /* 0x000fc800078e00ff */
[----:B------:R-:W-:Y:S02]  /*59b0*/  IMAD.MOV R15, RZ, RZ, -R15 ;  /* 0x000000ffff0f7224 */ /* 0x000fe400078e0a0f */
[----:B------:R-:W-:-:S04]  /*59c0*/  IMAD.HI.U32 R11, R28, R16, RZ ;  /* 0x000000101c0b7227 */ /* 0x000fc800078e00ff */
[----:B0-----:R-:W-:Y:S02]  /*59d0*/  IMAD.MOV.U32 R3, RZ, RZ, R10 ;  /* 0x000000ffff037224 */ /* 0x001fe400078e000a */
[----:B------:R-:W-:Y:S02]  /*59e0*/  @!P2 IMAD.IADD R22, R22, 0x1, -R9 ;  /* 0x000000011616a824 */ /* 0x000fe400078e0a09 */
[----:B------:R-:W-:Y:S01]  /*59f0*/  @!P6 IMAD.MOV R3, RZ, RZ, -R3 ;  /* 0x000000ffff03e224 */ /* 0x000fe200078e0a03 */
[C---:B------:R-:W-:Y:S01]  /*5a00*/  ISETP.GT.U32.AND P6, PT, R9.reuse, R0, PT ;  /* 0x000000000900720c */ /* 0x040fe20003fc4070 */
[C---:B------:R-:W-:Y:S01]  /*5a10*/  IMAD R13, R9.reuse, R15, R13 ;  /* 0x0000000f090d7224 */ /* 0x040fe200078e020d */
[----:B------:R-:W-:Y:S01]  /*5a20*/  ISETP.GT.U32.AND P2, PT, R9, R22, PT ;  /* 0x000000160900720c */ /* 0x000fe20003f44070 */
[----:B------:R-:W-:Y:S01]  /*5a30*/  IMAD.MOV R11, RZ, RZ, -R11 ;  /* 0x000000ffff0b7224 */ /* 0x000fe200078e0a0b */
[----:B------:R-:W-:Y:S01]  /*5a40*/  IADD3 R15, R27, 0x9a, RZ ;  /* 0x0000009a1b0f7810 */ /* 0x000fe20007ffe0ff */
[----:B------:R-:W-:Y:S01]  /*5a50*/  @!P1 IMAD.IADD R23, R23, 0x1, -R9 ;  /* 0x0000000117179824 */ /* 0x000fe200078e0a09 */
[C---:B------:R-:W-:Y:S01]  /*5a60*/  ISETP.GT.U32.AND P1, PT, R9.reuse, R13, PT ;  /* 0x0000000d0900720c */ /* 0x040fe20003f24070 */
[----:B------:R-:W-:Y:S01]  /*5a70*/  IMAD R16, R9, R11, R16 ;  /* 0x0000000b09107224 */ /* 0x000fe200078e0210 */
[----:B------:R0:W-:Y:S01]  /*5a80*/  STL [R1+0x278], R3 ;  /* 0x0002780301007387 */ /* 0x0001e20000100800 */
[----:B------:R-:W-:Y:S01]  /*5a90*/  IMAD.MOV R10, RZ, RZ, -R17 ;  /* 0x000000ffff0a7224 */ /* 0x000fe200078e0a11 */
[----:B------:R-:W-:Y:S01]  /*5aa0*/  IABS R11, R15 ;  /* 0x0000000f000b7213 */ /* 0x000fe20000000000 */
[----:B------:R-:W-:Y:S01]  /*5ab0*/  IMAD.HI.U32 R2, R28, R18, RZ ;  /* 0x000000121c027227 */ /* 0x000fe200078e00ff */
[----:B------:R-:W-:-:S03]  /*5ac0*/  IADD3 R17, R27, 0x97, RZ ;  /* 0x000000971b117810 */ /* 0x000fc60007ffe0ff */
[--C-:B------:R-:W-:Y:S01]  /*5ad0*/  @!P6 IMAD.IADD R0, R0, 0x1, -R9.reuse ;  /* 0x000000010000e824 */ /* 0x100fe200078e0a09 */
[----:B------:R-:W-:Y:S01]  /*5ae0*/  ISETP.GT.U32.AND P6, PT, R9, R16, PT ;  /* 0x000000100900720c */ /* 0x000fe20003fc4070 */
[--C-:B------:R-:W-:Y:S01]  /*5af0*/  @!P2 IMAD.IADD R22, R22, 0x1, -R9.reuse ;  /* 0x000000011616a824 */ /* 0x100fe200078e0a09 */
[----:B------:R-:W-:Y:S01]  /*5b00*/  ISETP.GE.AND P2, PT, R12, RZ, PT ;  /* 0x000000ff0c00720c */ /* 0x000fe20003f46270 */
[----:B------:R-:W-:Y:S01]  /*5b10*/  @!P1 IMAD.IADD R13, R13, 0x1, -R9 ;  /* 0x000000010d0d9824 */ /* 0x000fe200078e0a09 */
[C---:B------:R-:W-:Y:S01]  /*5b20*/  ISETP.GT.U32.AND P1, PT, R9.reuse, R0, PT ;  /* 0x000000000900720c */ /* 0x040fe20003f24070 */
[----:B------:R-:W-:Y:S01]  /*5b30*/  IMAD R4, R9, R10, R4 ;  /* 0x0000000a09047224 */ /* 0x000fe200078e0204 */
[C---:B------:R-:W-:Y:S01]  /*5b40*/  IADD3 R10, R27.reuse, 0x99, RZ ;  /* 0x000000991b0a7810 */ /* 0x040fe20007ffe0ff */
[----:B0-----:R-:W-:Y:S01]  /*5b50*/  IMAD.MOV.U32 R3, RZ, RZ, R22 ;  /* 0x000000ffff037224 */ /* 0x001fe200078e0016 */
[----:B------:R-:W-:Y:S01]  /*5b60*/  IADD3 R12, R27, 0x98, RZ ;  /* 0x000000981b0c7810 */ /* 0x000fe20007ffe0ff */
[----:B------:R-:W-:Y:S01]  /*5b70*/  IMAD.MOV R2, RZ, RZ, -R2 ;  /* 0x000000ffff027224 */ /* 0x000fe200078e0a02 */
[----:B------:R-:W-:Y:S01]  /*5b80*/  IABS R20, R10 ;  /* 0x0000000a00147213 */ /* 0x000fe20000000000 */
[----:B------:R-:W-:Y:S01]  /*5b90*/  @!P0 IMAD.MOV R3, RZ, RZ, -R3 ;  /* 0x000000ffff038224 */ /* 0x000fe200078e0a03 */
[C---:B------:R-:W-:Y:S01]  /*5ba0*/  ISETP.GT.U32.AND P0, PT, R9.reuse, R13, PT ;  /* 0x0000000d0900720c */ /* 0x040fe20003f04070 */
[----:B------:R-:W-:Y:S01]  /*5bb0*/  @!P6 IMAD.IADD R16, R16, 0x1, -R9 ;  /* 0x000000011010e824 */ /* 0x000fe200078e0a09 */
[----:B------:R-:W-:Y:S01]  /*5bc0*/  IABS R21, R12 ;  /* 0x0000000c00157213 */ /* 0x000fe20000000000 */
[C---:B------:R-:W-:Y:S01]  /*5bd0*/  IMAD R18, R9.reuse, R2, R18 ;  /* 0x0000000209127224 */ /* 0x040fe200078e0212 */
[----:B------:R0:W-:Y:S01]  /*5be0*/  STL [R1+0x268], R3 ;  /* 0x0002680301007387 */ /* 0x0001e20000100800 */
[----:B------:R-:W-:Y:S01]  /*5bf0*/  IMAD.HI.U32 R24, R28, R11, RZ ;  /* 0x0000000b1c187227 */ /* 0x000fe200078e00ff */
[----:B------:R-:W-:-:S02]  /*5c00*/  ISETP.GT.U32.AND P6, PT, R9, R16, PT ;  /* 0x000000100900720c */ /* 0x000fc40003fc4070 */
[----:B------:R-:W-:Y:S01]  /*5c10*/  IABS R2, R17 ;  /* 0x0000001100027213 */ /* 0x000fe20000000000 */
[----:B------:R-:W-:-:S04]  /*5c20*/  IMAD.HI.U32 R22, R28, R20, RZ ;  /* 0x000000141c167227 */ /* 0x000fc800078e00ff */
[----:B------:R-:W-:Y:S02]  /*5c30*/  IMAD.MOV R24, RZ, RZ, -R24 ;  /* 0x000000ffff187224 */ /* 0x000fe400078e0a18 */
[----:B0-----:R-:W-:Y:S02]  /*5c40*/  IMAD.MOV.U32 R3, RZ, RZ, R23 ;  /* 0x000000ffff037224 */ /* 0x001fe400078e0017 */
[----:B------:R-:W-:Y:S01]  /*5c50*/  @!P1 IMAD.IADD R0, R0, 0x1, -R9 ;  /* 0x0000000100009824 */ /* 0x000fe200078e0a09 */
[C---:B------:R-:W-:Y:S01]  /*5c60*/  ISETP.GT.U32.AND P1, PT, R9.reuse, R18, PT ;  /* 0x000000120900720c */ /* 0x040fe20003f24070 */
[----:B------:R-:W-:Y:S02]  /*5c70*/  IMAD.MOV R22, RZ, RZ, -R22 ;  /* 0x000000ffff167224 */ /* 0x000fe400078e0a16 */
[----:B------:R-:W-:Y:S01]  /*5c80*/  @!P3 IMAD.MOV R3, RZ, RZ, -R3 ;  /* 0x000000ffff03b224 */ /* 0x000fe200078e0a03 */
[C---:B------:R-:W-:Y:S01]  /*5c90*/  ISETP.GT.U32.AND P3, PT, R9.reuse, R4, PT ;  /* 0x000000040900720c */ /* 0x040fe20003f64070 */
[----:B------:R-:W-:-:S02]  /*5ca0*/  IMAD R11, R9, R24, R11 ;  /* 0x00000018090b7224 */ /* 0x000fc400078e020b */
[----:B------:R-:W-:Y:S01]  /*5cb0*/  IMAD R20, R9, R22, R20 ;  /* 0x0000001609147224 */ /* 0x000fe200078e0214 */
[----:B------:R0:W-:Y:S01]  /*5cc0*/  STL [R1+0x264], R3 ;  /* 0x0002640301007387 */ /* 0x0001e20000100800 */
[--C-:B------:R-:W-:Y:S01]  /*5cd0*/  @!P0 IMAD.IADD R13, R13, 0x1, -R9.reuse ;  /* 0x000000010d0d8824 */ /* 0x100fe200078e0a09 */
[C---:B------:R-:W-:Y:S01]  /*5ce0*/  ISETP.GT.U32.AND P0, PT, R9.reuse, R11, PT ;  /* 0x0000000b0900720c */ /* 0x040fe20003f04070 */
[--C-:B------:R-:W-:Y:S01]  /*5cf0*/  @!P6 IMAD.IADD R16, R16, 0x1, -R9.reuse ;  /* 0x000000011010e824 */ /* 0x100fe200078e0a09 */
[----:B------:R-:W-:Y:S01]  /*5d00*/  ISETP.GT.U32.AND P6, PT, R9, R20, PT ;  /* 0x000000140900720c */ /* 0x000fe20003fc4070 */
[----:B------:R-:W-:Y:S02]  /*5d10*/  IMAD.MOV.U32 R5, RZ, RZ, R0 ;  /* 0x000000ffff057224 */ /* 0x000fe400078e0000 */
[----:B------:R-:W-:Y:S01]  /*5d20*/  @!P1 IMAD.IADD R18, R18, 0x1, -R9 ;  /* 0x0000000112129824 */ /* 0x000fe200078e0a09 */
[----:B------:R-:W-:Y:S01]  /*5d30*/  ISETP.GE.AND P1, PT, R14, RZ, PT ;  /* 0x000000ff0e00720c */ /* 0x000fe20003f26270 */
[----:B------:R-:W-:Y:S01]  /*5d40*/  IMAD.HI.U32 R23, R28, R21, RZ ;  /* 0x000000151c177227 */ /* 0x000fe200078e00ff */
[----:B------:R-:W-:-:S03]  /*5d50*/  IADD3 R14, R27, 0x95, RZ ;  /* 0x000000951b0e7810 */ /* 0x000fc60007ffe0ff */
[----:B0-----:R-:W-:Y:S01]  /*5d60*/  IMAD.MOV.U32 R3, RZ, RZ, R13 ;  /* 0x000000ffff037224 */ /* 0x001fe200078e000d */
[----:B------:R-:W-:Y:S01]  /*5d70*/  IABS R0, R14 ;  /* 0x0000000e00007213 */ /* 0x000fe20000000000 */
[----:B------:R-:W-:Y:S01]  /*5d80*/  @!P4 IMAD.MOV R5, RZ, RZ, -R5 ;  /* 0x000000ffff05c224 */ /* 0x000fe200078e0a05 */
[----:B------:R-:W-:Y:S01]  /*5d90*/  ISETP.GT.U32.AND P4, PT, R9, R18, PT ;  /* 0x000000120900720c */ /* 0x000fe20003f84070 */
[----:B------:R-:W-:Y:S01]  /*5da0*/  @!P3 IMAD.IADD R4, R4, 0x1, -R9 ;  /* 0x000000010404b824 */ /* 0x000fe200078e0a09 */
[----:B------:R-:W-:Y:S01]  /*5db0*/  ISETP.GE.AND P3, PT, R19, RZ, PT ;  /* 0x000000ff1300720c */ /* 0x000fe20003f66270 */
[----:B------:R-:W-:Y:S01]  /*5dc0*/  @!P5 IMAD.MOV R3, RZ, RZ, -R3 ;  /* 0x000000ffff03d224 */ /* 0x000fe200078e0a03 */
[----:B------:R-:W-:Y:S01]  /*5dd0*/  STL [R1+0x260], R5 ;  /* 0x0002600501007387 */ /* 0x000fe20000100800 */
[----:B------:R-:W-:Y:S01]  /*5de0*/  IMAD.HI.U32 R24, R28, R2, RZ ;  /* 0x000000021c187227 */ /* 0x000fe200078e00ff */
[----:B------:R-:W-:Y:S02]  /*5df0*/  IADD3 R19, R27, 0x96, RZ ;  /* 0x000000961b137810 */ /* 0x000fe40007ffe0ff */
[----:B------:R0:W-:Y:S01]  /*5e00*/  STL [R1+0x25c], R3 ;  /* 0x00025c0301007387 */ /* 0x0001e20000100800 */
[----:B------:R-:W-:Y:S01]  /*5e10*/  IMAD.MOV R23, RZ, RZ, -R23 ;  /* 0x000000ffff177224 */ /* 0x000fe200078e0a17 */
[----:B------:R-:W-:Y:S01]  /*5e20*/  IABS R13, R19 ;  /* 0x00000013000d7213 */ /* 0x000fe20000000000 */
[--C-:B------:R-:W-:Y:S01]  /*5e30*/  @!P0 IMAD.IADD R11, R11, 0x1, -R9.reuse ;  /* 0x000000010b0b8824 */ /* 0x100fe200078e0a09 */
[----:B------:R-:W-:Y:S01]  /*5e40*/  ISETP.GT.U32.AND P0, PT, R9, R4, PT ;  /* 0x000000040900720c */ /* 0x000fe20003f04070 */
[----:B------:R-:W-:-:S02]  /*5e50*/  @!P6 IMAD.IADD R20, R20, 0x1, -R9 ;  /* 0x000000011414e824 */ /* 0x000fc400078e0a09 */
[----:B------:R-:W-:Y:S01]  /*5e60*/  IMAD.MOV R24, RZ, RZ, -R24 ;  /* 0x000000ffff187224 */ /* 0x000fe200078e0a18 */
[C---:B------:R-:W-:Y:S01]  /*5e70*/  ISETP.GT.U32.AND P6, PT, R9.reuse, R11, PT ;  /* 0x0000000b0900720c */ /* 0x040fe20003fc4070 */
[C---:B------:R-:W-:Y:S01]  /*5e80*/  IMAD R21, R9.reuse, R23, R21 ;  /* 0x0000001709157224 */ /* 0x040fe200078e0215 */
[C---:B------:R-:W-:Y:S01]  /*5e90*/  ISETP.GT.U32.AND P5, PT, R9.reuse, R20, PT ;  /* 0x000000140900720c */ /* 0x040fe20003fa4070 */
[----:B0-----:R-:W-:Y:S02]  /*5ea0*/  IMAD.MOV.U32 R3, RZ, RZ, R16 ;  /* 0x000000ffff037224 */ /* 0x001fe400078e0010 */
[C---:B------:R-:W-:Y:S02]  /*5eb0*/  IMAD R2, R9.reuse, R24, R2 ;  /* 0x0000001809027224 */ /* 0x040fe400078e0202 */
[----:B------:R-:W-:Y:S01]  /*5ec0*/  @!P2 IMAD.MOV R3, RZ, RZ, -R3 ;  /* 0x000000ffff03a224 */ /* 0x000fe200078e0a03 */
[C---:B------:R-:W-:Y:S01]  /*5ed0*/  ISETP.GT.U32.AND P2, PT, R9.reuse, R21, PT ;  /* 0x000000150900720c */ /* 0x040fe20003f44070 */
[--C-:B------:R-:W-:Y:S01]  /*5ee0*/  @!P4 IMAD.IADD R18, R18, 0x1, -R9.reuse ;  /* 0x000000011212c824 */ /* 0x100fe200078e0a09 */
[----:B------:R-:W-:Y:S01]  /*5ef0*/  ISETP.GT.U32.AND P4, PT, R9, R2, PT ;  /* 0x000000020900720c */ /* 0x000fe20003f84070 */
[----:B------:R-:W-:Y:S01]  /*5f00*/  @!P0 IMAD.IADD R4, R4, 0x1, -R9 ;  /* 0x0000000104048824 */ /* 0x000fe200078e0a09 */
[----:B------:R-:W-:Y:S01]  /*5f10*/  ISETP.GE.AND P0, PT, R15, RZ, PT ;  /* 0x000000ff0f00720c */ /* 0x000fe20003f06270 */
[----:B------:R-:W-:Y:S01]  /*5f20*/  IMAD.HI.U32 R15, R28, R13, RZ ;  /* 0x0000000d1c0f7227 */ /* 0x000fe200078e00ff */
[----:B------:R0:W-:Y:S03]  /*5f30*/  STL [R1+0x258], R3 ;  /* 0x0002580301007387 */ /* 0x0001e60000100800 */
[----:B------:R-:W-:-:S02]  /*5f40*/  IMAD.MOV.U32 R5, RZ, RZ, R4 ;  /* 0x000000ffff057224 */ /* 0x000fc400078e0004 */
[--C-:B------:R-:W-:Y:S01]  /*5f50*/  @!P6 IMAD.IADD R11, R11, 0x1, -R9.reuse ;  /* 0x000000010b0be824 */ /* 0x100fe200078e0a09 */
[----:B------:R-:W-:Y:S01]  /*5f60*/  ISETP.GE.AND P6, PT, R10, RZ, PT ;  /* 0x000000ff0a00720c */ /* 0x000fe20003fc6270 */
[--C-:B------:R-:W-:Y:S01]  /*5f70*/  @!P5 IMAD.IADD R20, R20, 0x1, -R9.reuse ;  /* 0x000000011414d824 */ /* 0x100fe200078e0a09 */
[----:B------:R-:W-:Y:S01]  /*5f80*/  ISETP.GE.AND P5, PT, R12, RZ, PT ;  /* 0x000000ff0c00720c */ /* 0x000fe20003fa6270 */
[----:B------:R-:W-:Y:S01]  /*5f90*/  @!P2 IMAD.IADD R21, R21, 0x1, -R9 ;  /* 0x000000011515a824 */ /* 0x000fe200078e0a09 */
[----:B------:R-:W-:Y:S01]  /*5fa0*/  ISETP.GE.AND P2, PT, R17, RZ, PT ;  /* 0x000000ff1100720c */ /* 0x000fe20003f46270 */
[----:B0-----:R-:W-:Y:S01]  /*5fb0*/  IMAD.MOV.U32 R3, RZ, RZ, R18 ;  /* 0x000000ffff037224 */ /* 0x001fe200078e0012 */
[----:B------:R-:W-:Y:S01]  /*5fc0*/  IADD3 R18, R27, 0x8d, RZ ;  /* 0x0000008d1b127810 */ /* 0x000fe20007ffe0ff */
[----:B------:R-:W-:-:S03]  /*5fd0*/  IMAD.HI.U32 R10, R28, R0, RZ ;  /* 0x000000001c0a7227 */ /* 0x000fc600078e00ff */
[----:B------:R-:W-:Y:S01]  /*5fe0*/  IABS R17, R18 ;  /* 0x0000001200117213 */ /* 0x000fe20000000000 */
[----:B------:R-:W-:Y:S01]  /*5ff0*/  IMAD.MOV R12, RZ, RZ, -R15 ;  /* 0x000000ffff0c7224 */ /* 0x000fe200078e0a0f */
[----:B------:R-:W-:Y:S01]  /*6000*/  IADD3 R15, R27, 0x92, RZ ;  /* 0x000000921b0f7810 */ /* 0x000fe20007ffe0ff */
[----:B------:R-:W-:Y:S01]  /*6010*/  @!P3 IMAD.MOV R5, RZ, RZ, -R5 ;  /* 0x000000ffff05b224 */ /* 0x000fe200078e0a05 */
[----:B------:R-:W-:Y:S01]  /*6020*/  ISETP.GE.AND P3, PT, R19, RZ, PT ;  /* 0x000000ff1300720c */ /* 0x000fe20003f66270 */
[----:B------:R-:W-:Y:S02]  /*6030*/  @!P1 IMAD.MOV R3, RZ, RZ, -R3 ;  /* 0x000000ffff039224 */ /* 0x000fe400078e0a03 */
[----:B------:R-:W-:Y:S01]  /*6040*/  @!P4 IMAD.IADD R2, R2, 0x1, -R9 ;  /* 0x000000010202c824 */ /* 0x000fe200078e0a09 */
[C---:B------:R-:W-:Y:S01]  /*6050*/  ISETP.GT.U32.AND P4, PT, R9.reuse, R21, PT ;  /* 0x000000150900720c */ /* 0x040fe20003f84070 */
[----:B------:R-:W-:Y:S01]  /*6060*/  IMAD.MOV R10, RZ, RZ, -R10 ;  /* 0x000000ffff0a7224 */ /* 0x000fe200078e0a0a */
[----:B------:R-:W-:Y:S01]  /*6070*/  STL [R1+0x254], R5 ;  /* 0x0002540501007387 */ /* 0x000fe20000100800 */
[C---:B------:R-:W-:Y:S01]  /*6080*/  IMAD R12, R9.reuse, R12, R13 ;  /* 0x0000000c090c7224 */ /* 0x040fe200078e020d */
[C---:B------:R-:W-:Y:S01]  /*6090*/  ISETP.GT.U32.AND P1, PT, R9.reuse, R2, PT ;  /* 0x000000020900720c */ /* 0x040fe20003f24070 */
[----:B------:R-:W-:Y:S01]  /*60a0*/  IMAD.MOV.U32 R4, RZ, RZ, R11 ;  /* 0x000000ffff047224 */ /* 0x000fe200078e000b */
[----:B------:R0:W-:Y:S01]  /*60b0*/  STL [R1+0x250], R3 ;  /* 0x0002500301007387 */ /* 0x0001e20000100800 */
[----:B------:R-:W-:Y:S01]  /*60c0*/  IMAD R10, R9, R10, R0 ;  /* 0x0000000a090a7224 */ /* 0x000fe200078e0200 */
[----:B------:R-:W-:Y:S01]  /*60d0*/  IADD3 R0, R27, 0x93, RZ ;  /* 0x000000931b007810 */ /* 0x000fe20007ffe0ff */
[----:B------:R-:W-:Y:S01]  /*60e0*/  @!P0 IMAD.MOV R4, RZ, RZ, -R4 ;  /* 0x000000ffff048224 */ /* 0x000fe200078e0a04 */
[----:B------:R-:W-:-:S02]  /*60f0*/  ISETP.GT.U32.AND P0, PT, R9, R12, PT ;  /* 0x0000000c0900720c */ /* 0x000fc40003f04070 */
[----:B------:R-:W-:Y:S01]  /*6100*/  IABS R11, R0 ;  /* 0x00000000000b7213 */ /* 0x000fe20000000000 */
[--C-:B------:R-:W-:Y:S01]  /*6110*/  @!P4 IMAD.IADD R21, R21, 0x1, -R9.reuse ;  /* 0x000000011515c824 */ /* 0x100fe200078e0a09 */
[----:B------:R1:W-:Y:S01]  /*6120*/  STL [R1+0x24c], R4 ;  /* 0x00024c0401007387 */ /* 0x0003e20000100800 */
[----:B------:R-:W-:Y:S01]  /*6130*/  ISETP.GE.AND P4, PT, R14, RZ, PT ;  /* 0x000000ff0e00720c */ /* 0x000fe20003f86270 */
[----:B0-----:R-:W-:Y:S01]  /*6140*/  IMAD.MOV.U32 R3, RZ, RZ, R20 ;  /* 0x000000ffff037224 */ /* 0x001fe200078e0014 */
[----:B------:R-:W-:Y:S01]  /*6150*/  IADD3 R14, R27, 0x90, RZ ;  /* 0x000000901b0e7810 */ /* 0x000fe20007ffe0ff */
[----:B------:R-:W-:Y:S02]  /*6160*/  @!P1 IMAD.IADD R2, R2, 0x1, -R9 ;  /* 0x0000000102029824 */ /* 0x000fe400078e0a09 */
[----:B------:R-:W-:Y:S01]  /*6170*/  @!P6 IMAD.MOV R3, RZ, RZ, -R3 ;  /* 0x000000ffff03e224 */ /* 0x000fe200078e0a03 */
[----:B------:R-:W-:Y:S02]  /*6180*/  ISETP.GT.U32.AND P6, PT, R9, R10, PT ;  /* 0x0000000a0900720c */ /* 0x000fe40003fc4070 */
[----:B------:R-:W-:Y:S01]  /*6190*/  @!P0 IMAD.IADD R12, R12, 0x1, -R9 ;  /* 0x000000010c0c8824 */ /* 0x000fe200078e0a09 */
[----:B-1----:R-:W-:Y:S01]  /*61a0*/  IADD3 R4, R27, 0x94, RZ ;  /* 0x000000941b047810 */ /* 0x002fe20007ffe0ff */
[----:B------:R0:W-:Y:S01]  /*61b0*/  STL [R1+0x230], R3 ;  /* 0x0002300301007387 */ /* 0x0001e20000100800 */
[----:B------:R-:W-:-:S02]  /*61c0*/  ISETP.GE.AND P0, PT, R0, RZ, PT ;  /* 0x000000ff0000720c */ /* 0x000fc40003f06270 */
[----:B------:R-:W-:Y:S02]  /*61d0*/  IABS R16, R4 ;  /* 0x0000000400107213 */ /* 0x000fe40000000000 */
[----:B------:R-:W-:Y:S01]  /*61e0*/  ISETP.GE.AND P1, PT, R4, RZ, PT ;  /* 0x000000ff0400720c */ /* 0x000fe20003f26270 */
[----:B------:R-:W-:Y:S02]  /*61f0*/  IMAD.MOV.U32 R4, RZ, RZ, R11 ;  /* 0x000000ffff047224 */ /* 0x000fe400078e000b */
[----:B------:R-:W-:-:S04]  /*6200*/  IMAD.HI.U32 R11, R28, R16, RZ ;  /* 0x000000101c0b7227 */ /* 0x000fc800078e00ff */
[----:B0-----:R-:W-:Y:S01]  /*6210*/  IMAD.MOV.U32 R3, RZ, RZ, R21 ;  /* 0x000000ffff037224 */ /* 0x001fe200078e0015 */
[----:B------:R-:W-:Y:S01]  /*6220*/  IADD3 R21, R27, 0x8e, RZ ;  /* 0x0000008e1b157810 */ /* 0x000fe20007ffe0ff */
[----:B------:R-:W-:Y:S01]  /*6230*/  @!P6 IMAD.IADD R10, R10, 0x1, -R9 ;  /* 0x000000010a0ae824 */ /* 0x000fe200078e0a09 */
[C---:B------:R-:W-:Y:S01]  /*6240*/  ISETP.GT.U32.AND P6, PT, R9.reuse, R12, PT ;  /* 0x0000000c0900720c */ /* 0x040fe20003fc4070 */
[----:B------:R-:W-:Y:S02]  /*6250*/  @!P5 IMAD.MOV R3, RZ, RZ, -R3 ;  /* 0x000000ffff03d224 */ /* 0x000fe400078e0a03 */
[----:B------:R-:W-:Y:S01]  /*6260*/  IMAD.HI.U32 R0, R28, R4, RZ ;  /* 0x000000041c007227 */ /* 0x000fe200078e00ff */
[----:B------:R-:W-:Y:S02]  /*6270*/  ISETP.GT.U32.AND P5, PT, R9, R10, PT ;  /* 0x0000000a0900720c */ /* 0x000fe40003fa4070 */
[----:B------:R0:W-:Y:S01]  /*6280*/  STL [R1+0x234], R3 ;  /* 0x0002340301007387 */ /* 0x0001e20000100800 */
[----:B------:R-:W-:-:S04]  /*6290*/  IMAD.MOV R0, RZ, RZ, -R0 ;  /* 0x000000ffff007224 */ /* 0x000fc800078e0a00 */
[----:B------:R-:W-:Y:S01]  /*62a0*/  IMAD R4, R9, R0, R4 ;  /* 0x0000000009047224 */ /* 0x000fe200078e0204 */
[----:B------:R-:W-:Y:S01]  /*62b0*/  IADD3 R0, R27, 0x8f, RZ ;  /* 0x0000008f1b007810 */ /* 0x000fe20007ffe0ff */
[----:B------:R-:W-:Y:S02]  /*62c0*/  @!P6 IMAD.IADD R12, R12, 0x1, -R9 ;  /* 0x000000010c0ce824 */ /* 0x000fe400078e0a09 */
[----:B0-----:R-:W-:Y:S01]  /*62d0*/  IMAD.MOV.U32 R3, RZ, RZ, R2 ;  /* 0x000000ffff037224 */ /* 0x001fe200078e0002 */
[----:B------:R-:W-:Y:S01]  /*62e0*/  IABS R13, R0 ;  /* 0x00000000000d7213 */ /* 0x000fe20000000000 */
[----:B------:R-:W-:Y:S02]  /*62f0*/  IMAD.MOV R2, RZ, RZ, -R11 ;  /* 0x000000ffff027224 */ /* 0x000fe400078e0a0b */
[----:B------:R-:W-:Y:S02]  /*6300*/  IMAD.MOV.U32 R5, RZ, RZ, R12 ;  /* 0x000000ffff057224 */ /* 0x000fe400078e000c */
[----:B------:R-:W-:Y:S01]  /*6310*/  IMAD R16, R9, R2, R16 ;  /* 0x0000000209107224 */ /* 0x000fe200078e0210 */
[----:B------:R-:W-:Y:S01]  /*6320*/  IADD3 R2, R27, 0x91, RZ ;  /* 0x000000911b027810 */ /* 0x000fe20007ffe0ff */
[----:B------:R-:W-:Y:S01]  /*6330*/  @!P3 IMAD.MOV R5, RZ, RZ, -R5 ;  /* 0x000000ffff05b224 */ /* 0x000fe200078e0a05 */
[C---:B------:R-:W-:Y:S01]  /*6340*/  ISETP.GT.U32.AND P3, PT, R9.reuse, R4, PT ;  /* 0x000000040900720c */ /* 0x040fe20003f64070 */
[----:B------:R-:W-:Y:S01]  /*6350*/  @!P2 IMAD.MOV R3, RZ, RZ, -R3 ;  /* 0x000000ffff03a224 */ /* 0x000fe200078e0a03 */
[----:B------:R-:W-:Y:S01]  /*6360*/  ISETP.GT.U32.AND P6, PT, R9, R16, PT ;  /* 0x000000100900720c */ /* 0x000fe20003fc4070 */
[----:B------:R-:W-:Y:S01]  /*6370*/  @!P5 IMAD.IADD R10, R10, 0x1, -R9 ;  /* 0x000000010a0ad824 */ /* 0x000fe200078e0a09 */
[----:B------:R-:W-:-:S02]  /*6380*/  ISETP.GE.AND P2, PT, R15, RZ, PT ;  /* 0x000000ff0f00720c */ /* 0x000fc40003f46270 */
[----:B------:R-:W-:Y:S01]  /*6390*/  IABS R15, R15 ;  /* 0x0000000f000f7213 */ /* 0x000fe20000000000 */
[----:B------:R0:W-:Y:S01]  /*63a0*/  STL [R1+0x238], R3 ;  /* 0x0002380301007387 */ /* 0x0001e20000100800 */
[----:B------:R-:W-:Y:S02]  /*63b0*/  ISETP.GE.AND P5, PT, R2, RZ, PT ;  /* 0x000000ff0200720c */ /* 0x000fe40003fa6270 */
[----:B------:R-:W-:Y:S01]  /*63c0*/  IABS R2, R2 ;  /* 0x0000000200027213 */ /* 0x000fe20000000000 */
[----:B------:R-:W-:Y:S01]  /*63d0*/  IMAD.HI.U32 R11, R28, R15, RZ ;  /* 0x0000000f1c0b7227 */ /* 0x000fe200078e00ff */
[----:B------:R-:W-:Y:S03]  /*63e0*/  STL [R1+0x23c], R5 ;  /* 0x00023c0501007387 */ /* 0x000fe60000100800 */
[----:B------:R-:W-:Y:S02]  /*63f0*/  @!P6 IMAD.IADD R16, R16, 0x1, -R9 ;  /* 0x000000011010e824 */ /* 0x000fe400078e0a09 */
[----:B0-----:R-:W-:-:S02]  /*6400*/  IMAD.MOV.U32 R3, RZ, RZ, R10 ;  /* 0x000000ffff037224 */ /* 0x001fc400078e000a */
[----:B------:R-:W-:Y:S01]  /*6410*/  IMAD.MOV R11, RZ, RZ, -R11 ;  /* 0x000000ffff0b7224 */ /* 0x000fe200078e0a0b */
[C---:B------:R-:W-:Y:S01]  /*6420*/  ISETP.GT.U32.AND P6, PT, R9.reuse, R16, PT ;  /* 0x000000100900720c */ /* 0x040fe20003fc4070 */
[----:B------:R-:W-:Y:S01]  /*6430*/  @!P4 IMAD.MOV R3, RZ, RZ, -R3 ;  /* 0x000000ffff03c224 */ /* 0x000fe200078e0a03 */
[----:B------:R-:W-:Y:S01]  /*6440*/  ISETP.GE.AND P4, PT, R14, RZ, PT ;  /* 0x000000ff0e00720c */ /* 0x000fe20003f86270 */
[----:B------:R-:W-:Y:S01]  /*6450*/  @!P3 IMAD.IADD R4, R4, 0x1, -R9 ;  /* 0x000000010404b824 */ /* 0x000fe200078e0a09 */
[----:B------:R-:W-:Y:S01]  /*6460*/  IABS R14, R14 ;  /* 0x0000000e000e7213 */ /* 0x000fe20000000000 */
[C---:B------:R-:W-:Y:S01]  /*6470*/  IMAD R15, R9.reuse, R11, R15 ;  /* 0x0000000b090f7224 */ /* 0x040fe200078e020f */
[----:B------:R0:W-:Y:S01]  /*6480*/  STL [R1+0x248], R3 ;  /* 0x0002480301007387 */ /* 0x0001e20000100800 */
[----:B------:R-:W-:Y:S01]  /*6490*/  IMAD.MOV.U32 R12, RZ, RZ, R2 ;  /* 0x000000ffff0c7224 */ /* 0x000fe200078e0002 */
[----:B------:R-:W-:Y:S01]  /*64a0*/  ISETP.GT.U32.AND P3, PT, R9, R4, PT ;  /* 0x000000040900720c */ /* 0x000fe20003f64070 */
[----:B------:R-:W-:-:S04]  /*64b0*/  IMAD.HI.U32 R10, R28, R14, RZ ;  /* 0x0000000e1c0a7227 */ /* 0x000fc800078e00ff */
[----:B------:R-:W-:Y:S01]  /*64c0*/  @!P6 IMAD.IADD R16, R16, 0x1, -R9 ;  /* 0x000000011010e824 */ /* 0x000fe200078e0a09 */
[----:B------:R-:W-:Y:S01]  /*64d0*/  ISETP.GT.U32.AND P6, PT, R9, R15, PT ;  /* 0x0000000f0900720c */ /* 0x000fe20003fc4070 */
[----:B------:R-:W-:-:S04]  /*64e0*/  IMAD.HI.U32 R2, R28, R12, RZ ;  /* 0x0000000c1c027227 */ /* 0x000fc800078e00ff */
[----:B------:R-:W-:-:S04]  /*64f0*/  IMAD.HI.U32 R11, R28, R13, RZ ;  /* 0x0000000d1c0b7227 */ /* 0x000fc800078e00ff */
[----:B------:R-:W-:Y:S02]  /*6500*/  IMAD.MOV R10, RZ, RZ, -R10 ;  /* 0x000000ffff0a7224 */ /* 0x000fe400078e0a0a */
[----:B------:R-:W-:Y:S02]  /*6510*/  IMAD.MOV R2, RZ, RZ, -R2 ;  /* 0x000000ffff027224 */ /* 0x000fe400078e0a02 */
[----:B------:R-:W-:Y:S02]  /*6520*/  IMAD.MOV R11, RZ, RZ, -R11 ;  /* 0x000000ffff0b7224 */ /* 0x000fe400078e0a0b */
[C---:B------:R-:W-:Y:S02]  /*6530*/  IMAD R14, R9.reuse, R10, R14 ;  /* 0x0000000a090e7224 */ /* 0x040fe400078e020e */
[----:B------:R-:W-:Y:S01]  /*6540*/  IMAD R12, R9, R2, R12 ;  /* 0x00000002090c7224 */ /* 0x000fe200078e020c */
[----:B------:R-:W-:Y:S01]  /*6550*/  IABS R2, R21 ;  /* 0x0000001500027213 */ /* 0x000fe20000000000 */
[----:B0-----:R-:W-:-:S02]  /*6560*/  IMAD.MOV.U32 R3, RZ, RZ, R16 ;  /* 0x000000ffff037224 */ /* 0x001fc400078e0010 */
[----:B------:R-:W-:Y:S01]  /*6570*/  IMAD R13, R9, R11, R13 ;  /* 0x0000000b090d7224 */ /* 0x000fe200078e020d */
[----:B------:R-:W-:Y:S01]  /*6580*/  IADD3 R11, R27, 0x8c, RZ ;  /* 0x0000008c1b0b7810 */ /* 0x000fe20007ffe0ff */
[----:B------:R-:W-:Y:S01]  /*6590*/  @!P3 IMAD.IADD R4, R4, 0x1, -R9 ;  /* 0x000000010404b824 */ /* 0x000fe200078e0a09 */
[C---:B------:R-:W-:Y:S01]  /*65a0*/  ISETP.GT.U32.AND P3, PT, R9.reuse, R14, PT ;  /* 0x0000000e0900720c */ /* 0x040fe20003f64070 */
[----:B------:R-:W-:Y:S01]  /*65b0*/  @!P1 IMAD.MOV R3, RZ, RZ, -R3 ;  /* 0x000000ffff039224 */ /* 0x000fe200078e0a03 */
[----:B------:R-:W-:Y:S01]  /*65c0*/  ISETP.GT.U32.AND P1, PT, R9, R12, PT ;  /* 0x0000000c0900720c */ /* 0x000fe20003f24070 */
[----:B------:R-:W-:Y:S01]  /*65d0*/  @!P6 IMAD.IADD R15, R15, 0x1, -R9 ;  /* 0x000000010f0fe824 */ /* 0x000fe200078e0a09 */
[----:B------:R-:W-:Y:S01]  /*65e0*/  ISETP.GT.U32.AND P6, PT, R9, R13, PT ;  /* 0x0000000d0900720c */ /* 0x000fe20003fc4070 */
[----:B------:R-:W-:Y:S01]  /*65f0*/  IMAD.HI.U32 R10, R28, R2, RZ ;  /* 0x000000021c0a7227 */ /* 0x000fe200078e00ff */
[----:B------:R0:W-:Y:S01]  /*6600*/  STL [R1+0x244], R3 ;  /* 0x0002440301007387 */ /* 0x0001e20000100800 */
[----:B------:R-:W-:-:S02]  /*6610*/  IABS R20, R11 ;  /* 0x0000000b00147213 */ /* 0x000fc40000000000 */
[----:B------:R-:W-:-:S03]  /*6620*/  IMAD.MOV R10, RZ, RZ, -R10 ;  /* 0x000000ffff0a7224 */ /* 0x000fc600078e0a0a */
[----:B------:R-:W-:-:S04]  /*6630*/  IMAD.HI.U32 R16, R28, R20, RZ ;  /* 0x000000141c107227 */ /* 0x000fc800078e00ff */
[--C-:B------:R-:W-:Y:S02]  /*6640*/  @!P3 IMAD.IADD R14, R14, 0x1, -R9.reuse ;  /* 0x000000010e0eb824 */ /* 0x100fe400078e0a09 */
[--C-:B------:R-:W-:Y:S01]  /*6650*/  @!P1 IMAD.IADD R12, R12, 0x1, -R9.reuse ;  /* 0x000000010c0c9824 */ /* 0x100fe200078e0a09 */
[----:B------:R-:W-:Y:S01]  /*6660*/  ISETP.GT.U32.AND P1, PT, R9, R15, PT ;  /* 0x0000000f0900720c */ /* 0x000fe20003f24070 */
[----:B------:R-:W-:Y:S01]  /*6670*/  @!P6 IMAD.IADD R13, R13, 0x1, -R9 ;  /* 0x000000010d0de824 */ /* 0x000fe200078e0a09 */
[C---:B------:R-:W-:Y:S01]  /*6680*/  ISETP.GT.U32.AND P6, PT, R9.reuse, R14, PT ;  /* 0x0000000e0900720c */ /* 0x040fe20003fc4070 */
[----:B0-----:R-:W-:Y:S01]  /*6690*/  IMAD.MOV.U32 R3, RZ, RZ, R4 ;  /* 0x000000ffff037224 */ /* 0x001fe200078e0004 */
[----:B------:R-:W-:Y:S01]  /*66a0*/  ISETP.GT.U32.AND P3, PT, R9, R12, PT ;  /* 0x0000000c0900720c */ /* 0x000fe20003f64070 */
[----:B------:R-:W-:-:S04]  /*66b0*/  IMAD.HI.U32 R4, R28, R17, RZ ;  /* 0x000000111c047227 */ /* 0x000fc800078e00ff */
[----:B------:R-:W-:Y:S02]  /*66c0*/  IMAD.MOV R4, RZ, RZ, -R4 ;  /* 0x000000ffff047224 */ /* 0x000fe400078e0a04 */
[----:B------:R-:W-:Y:S01]  /*66d0*/  @!P0 IMAD.MOV R3, RZ, RZ, -R3 ;  /* 0x000000ffff038224 */ /* 0x000fe200078e0a03 */
[C---:B------:R-:W-:Y:S01]  /*66e0*/  ISETP.GT.U32.AND P0, PT, R9.reuse, R13, PT ;  /* 0x0000000d0900720c */ /* 0x040fe20003f04070 */
[----:B------:R-:W-:Y:S01]  /*66f0*/  IMAD R2, R9, R10, R2 ;  /* 0x0000000a09027224 */ /* 0x000fe200078e0202 */
[----:B------:R-:W-:Y:S01]  /*6700*/  IADD3 R10, R27, 0x8b, RZ ;  /* 0x0000008b1b0a7810 */ /* 0x000fe20007ffe0ff */
[----:B------:R-:W-:Y:S01]  /*6710*/  IMAD R17, R9, R4, R17 ;  /* 0x0000000409117224 */ /* 0x000fe200078e0211 */
[----:B------:R-:W-:Y:S01]  /*6720*/  IADD3 R4, R27, 0x8a, RZ ;  /* 0x0000008a1b047810 */ /* 0x000fe20007ffe0ff */
[--C-:B------:R-:W-:Y:S01]  /*6730*/  @!P1 IMAD.IADD R15, R15, 0x1, -R9.reuse ;  /* 0x000000010f0f9824 */ /* 0x100fe200078e0a09 */
[C---:B------:R-:W-:Y:S01]  /*6740*/  ISETP.GT.U32.AND P1, PT, R9.reuse, R2, PT ;  /* 0x000000020900720c */ /* 0x040fe20003f24070 */
[--C-:B------:R-:W-:Y:S01]  /*6750*/  @!P6 IMAD.IADD R14, R14, 0x1, -R9.reuse ;  /* 0x000000010e0ee824 */ /* 0x100fe200078e0a09 */
[----:B------:R-:W-:Y:S01]  /*6760*/  ISETP.GT.U32.AND P6, PT, R9, R17, PT ;  /* 0x000000110900720c */ /* 0x000fe20003fc4070 */
[----:B------:R-:W-:Y:S01]  /*6770*/  @!P3 IMAD.IADD R12, R12, 0x1, -R9 ;  /* 0x000000010c0cb824 */ /* 0x000fe200078e0a09 */
[----:B------:R0:W-:Y:S01]  /*6780*/  STL [R1+0x240], R3 ;  /* 0x0002400301007387 */ /* 0x0001e20000100800 */
[----:B------:R-:W-:Y:S01]  /*6790*/  IMAD.MOV.U32 R5, RZ, RZ, R15 ;  /* 0x000000ffff057224 */ /* 0x000fe200078e000f */
[----:B------:R-:W-:Y:S01]  /*67a0*/  IABS R19, R10 ;  /* 0x0000000a00137213 */ /* 0x000fe20000000000 */
[----:B------:R-:W-:Y:S01]  /*67b0*/  @!P0 IMAD.IADD R13, R13, 0x1, -R9 ;  /* 0x000000010d0d8824 */ /* 0x000fe200078e0a09 */
[----:B------:R-:W-:Y:S01]  /*67c0*/  ISETP.GE.AND P0, PT, R21, RZ, PT ;  /* 0x000000ff1500720c */ /* 0x000fe20003f06270 */
[----:B------:R-:W-:Y:S01]  /*67d0*/  IMAD.MOV R16, RZ, RZ, -R16 ;  /* 0x000000ffff107224 */ /* 0x000fe200078e0a10 */
[----:B------:R-:W-:Y:S01]  /*67e0*/  IABS R21, R4 ;  /* 0x0000000400157213 */ /* 0x000fe20000000000 */
[----:B------:R-:W-:Y:S01]  /*67f0*/  @!P2 IMAD.MOV R5, RZ, RZ, -R5 ;  /* 0x000000ffff05a224 */ /* 0x000fe200078e0a05 */
[----:B------:R-:W-:Y:S01]  /*6800*/  ISETP.GE.AND P3, PT, R0, RZ, PT ;  /* 0x000000ff0000720c */ /* 0x000fe20003f66270 */
[--C-:B------:R-:W-:Y:S01]  /*6810*/  @!P1 IMAD.IADD R2, R2, 0x1, -R9.reuse ;  /* 0x0000000102029824 */ /* 0x100fe200078e0a09 */
[----:B------:R-:W-:Y:S01]  /*6820*/  ISETP.GE.AND P1, PT, R18, RZ, PT ;  /* 0x000000ff1200720c */ /* 0x000fe20003f26270 */
[----:B------:R-:W-:Y:S01]  /*6830*/  @!P6 IMAD.IADD R17, R17, 0x1, -R9 ;  /* 0x000000011111e824 */ /* 0x000fe200078e0a09 */
[----:B------:R-:W-:Y:S01]  /*6840*/  STL [R1+0x218], R5 ;  /* 0x0002180501007387 */ /* 0x000fe20000100800 */
[----:B0-----:R-:W-:Y:S01]  /*6850*/  IMAD.MOV.U32 R3, RZ, RZ, R12 ;  /* 0x000000ffff037224 */ /* 0x001fe200078e000c */
[----:B------:R-:W-:Y:S01]  /*6860*/  ISETP.GT.U32.AND P2, PT, R9, R2, PT ;  /* 0x000000020900720c */ /* 0x000fe20003f44070 */
[----:B------:R-:W-:-:S02]  /*6870*/  IMAD.MOV.U32 R18, RZ, RZ, R21 ;  /* 0x000000ffff127224 */ /* 0x000fc400078e0015 */
[----:B------:R-:W-:Y:S01]  /*6880*/  @!P5 IMAD.MOV R3, RZ, RZ, -R3 ;  /* 0x000000ffff03d224 */ /* 0x000fe200078e0a03 */
[----:B------:R-:W-:Y:S01]  /*6890*/  ISETP.GT.U32.AND P5, PT, R9, R17, PT ;  /* 0x000000110900720c */ /* 0x000fe20003fa4070 */
[----:B------:R-:W-:-:S03]  /*68a0*/  IMAD.HI.U32 R15, R28, R18, RZ ;  /* 0x000000121c0f7227 */ /* 0x000fc600078e00ff */
[----:B------:R0:W-:Y:S01]  /*68b0*/  STL [R1+0x21c], R3 ;  /* 0x00021c0301007387 */ /* 0x0001e20000100800 */
[----:B------:R-:W-:Y:S02]  /*68c0*/  IMAD.MOV R12, RZ, RZ, -R15 ;  /* 0x000000ffff0c7224 */ /* 0x000fe400078e0a0f */
[C---:B------:R-:W-:Y:S02]  /*68d0*/  IMAD R20, R9.reuse, R16, R20 ;  /* 0x0000001009147224 */ /* 0x040fe400078e0214 */
[C---:B------:R-:W-:Y:S02]  /*68e0*/  IMAD R18, R9.reuse, R12, R18 ;  /* 0x0000000c09127224 */ /* 0x040fe400078e0212 */
[----:B------:R-:W-:Y:S01]  /*68f0*/  IMAD.HI.U32 R0, R28, R19, RZ ;  /* 0x000000131c007227 */ /* 0x000fe200078e00ff */
[----:B------:R-:W-:-:S03]  /*6900*/  ISETP.GT.U32.AND P6, PT, R9, R20, PT ;  /* 0x000000140900720c */ /* 0x000fc60003fc4070 */
[----:B------:R-:W-:Y:S01]  /*6910*/  @!P5 IMAD.IADD R17, R17, 0x1, -R9 ;  /* 0x000000011111d824 */ /* 0x000fe200078e0a09 */
[----:B------:R-:W-:Y:S01]  /*6920*/  ISETP.GT.U32.AND P5, PT, R9, R18, PT ;  /* 0x000000120900720c */ /* 0x000fe20003fa4070 */
[----:B------:R-:W-:Y:S02]  /*6930*/  IMAD.MOV R0, RZ, RZ, -R0 ;  /* 0x000000ffff007224 */ /* 0x000fe400078e0a00 */
[----:B0-----:R-:W-:Y:S01]  /*6940*/  IMAD.MOV.U32 R3, RZ, RZ, R13 ;  /* 0x000000ffff037224 */ /* 0x001fe200078e000d */
[----:B------:R-:W-:Y:S01]  /*6950*/  IADD3 R13, R27, 0x87, RZ ;  /* 0x000000871b0d7810 */ /* 0x000fe20007ffe0ff */
[----:B------:R-:W-:Y:S01]  /*6960*/  IMAD R19, R9, R0, R19 ;  /* 0x0000000009137224 */ /* 0x000fe200078e0213 */
[----:B------:R-:W-:Y:S01]  /*6970*/  IADD3 R0, R27, 0x89, RZ ;  /* 0x000000891b007810 */ /* 0x000fe20007ffe0ff */
[----:B------:R-:W-:Y:S01]  /*6980*/  @!P3 IMAD.MOV R3, RZ, RZ, -R3 ;  /* 0x000000ffff03b224 */ /* 0x000fe200078e0a03 */
[----:B------:R-:W-:Y:S01]  /*6990*/  IABS R16, R13 ;  /* 0x0000000d00107213 */ /* 0x000fe20000000000 */
[--C-:B------:R-:W-:Y:S01]  /*69a0*/  @!P2 IMAD.IADD R2, R2, 0x1, -R9.reuse ;  /* 0x000000010202a824 */ /* 0x100fe200078e0a09 */
[----:B------:R-:W-:Y:S01]  /*69b0*/  ISETP.GT.U32.AND P3, PT, R9, R19, PT ;  /* 0x000000130900720c */ /* 0x000fe20003f64070 */
[--C-:B------:R-:W-:Y:S01]  /*69c0*/  @!P6 IMAD.IADD R20, R20, 0x1, -R9.reuse ;  /* 0x000000011414e824 */ /* 0x100fe200078e0a09 */
[----:B------:R-:W-:Y:S01]  /*69d0*/  ISETP.GE.AND P2, PT, R10, RZ, PT ;  /* 0x000000ff0a00720c */ /* 0x000fe20003f46270 */
[----:B------:R-:W-:Y:S01]  /*69e0*/  IMAD.MOV.U32 R5, RZ, RZ, R14 ;  /* 0x000000ffff057224 */ /* 0x000fe200078e000e */
[----:B------:R-:W-:Y:S01]  /*69f0*/  IADD3 R10, R27, 0x88, RZ ;  /* 0x000000881b0a7810 */ /* 0x000fe20007ffe0ff */
[----:B------:R-:W-:Y:S01]  /*6a00*/  @!P5 IMAD.IADD R18, R18, 0x1, -R9 ;  /* 0x000000011212d824 */ /* 0x000fe200078e0a09 */
[----:B------:R-:W-:Y:S01]  /*6a10*/  ISETP.GE.AND P6, PT, R4, RZ, PT ;  /* 0x000000ff0400720c */ /* 0x000fe20003fc6270 */
[----:B------:R-:W-:Y:S01]  /*6a20*/  @!P4 IMAD.MOV R5, RZ, RZ, -R5 ;  /* 0x000000ffff05c224 */ /* 0x000fe200078e0a05 */
[----:B------:R-:W-:Y:S01]  /*6a30*/  IABS R4, R10 ;  /* 0x0000000a00047213 */ /* 0x000fe20000000000 */
[----:B------:R-:W-:Y:S01]  /*6a40*/  IMAD.HI.U32 R21, R28, R16, RZ ;  /* 0x000000101c157227 */ /* 0x000fe200078e00ff */
[----:B------:R-:W-:-:S02]  /*6a50*/  ISETP.GE.AND P4, PT, R11, RZ, PT ;  /* 0x000000ff0b00720c */ /* 0x000fc40003f86270 */
[----:B------:R-:W-:Y:S01]  /*6a60*/  ISETP.GT.U32.AND P5, PT, R9, R18, PT ;  /* 0x000000120900720c */ /* 0x000fe20003fa4070 */
[C---:B------:R-:W-:Y:S01]  /*6a70*/  IMAD.HI.U32 R11, R28.reuse, R4, RZ ;  /* 0x000000041c0b7227 */ /* 0x040fe200078e00ff */
[----:B------:R-:W-:Y:S01]  /*6a80*/  IABS R15, R0 ;  /* 0x00000000000f7213 */ /* 0x000fe20000000000 */
[----:B------:R-:W-:Y:S02]  /*6a90*/  STL [R1+0x224], R5 ;  /* 0x0002240501007387 */ /* 0x000fe40000100800 */
[----:B------:R-:W-:Y:S01]  /*6aa0*/  @!P3 IMAD.IADD R19, R19, 0x1, -R9 ;  /* 0x000000011313b824 */ /* 0x000fe200078e0a09 */
[----:B------:R-:W-:Y:S01]  /*6ab0*/  ISETP.GT.U32.AND P3, PT, R9, R20, PT ;  /* 0x000000140900720c */ /* 0x000fe20003f64070 */
[----:B------:R-:W-:Y:S01]  /*6ac0*/  IMAD.MOV R11, RZ, RZ, -R11 ;  /* 0x000000ffff0b7224 */ /* 0x000fe200078e0a0b */
[----:B------:R0:W-:Y:S01]  /*6ad0*/  STL [R1+0x228], R3 ;  /* 0x0002280301007387 */ /* 0x0001e20000100800 */
[----:B------:R-:W-:-:S04]  /*6ae0*/  IMAD.HI.U32 R12, R28, R15, RZ ;  /* 0x0000000f1c0c7227 */ /* 0x000fc800078e00ff */
[----:B------:R-:W-:Y:S01]  /*6af0*/  IMAD R4, R9, R11, R4 ;  /* 0x0000000b09047224 */ /* 0x000fe200078e0204 */
[----:B------:R-:W-:Y:S01]  /*6b00*/  IADD3 R11, R27, 0x85, RZ ;  /* 0x000000851b0b7810 */ /* 0x000fe20007ffe0ff */
[----:B------:R-:W-:Y:S02]  /*6b10*/  IMAD.MOV R12, RZ, RZ, -R12 ;  /* 0x000000ffff0c7224 */ /* 0x000fe400078e0a0c */
[----:B------:R-:W-:Y:S01]  /*6b20*/  @!P5 IMAD.IADD R18, R18, 0x1, -R9 ;  /* 0x000000011212d824 */ /* 0x000fe200078e0a09 */
[C---:B------:R-:W-:Y:S01]  /*6b30*/  ISETP.GT.U32.AND P5, PT, R9.reuse, R4, PT ;  /* 0x000000040900720c */ /* 0x040fe20003fa4070 */
[----:B0-----:R-:W-:Y:S01]  /*6b40*/  IMAD.MOV.U32 R3, RZ, RZ, R2 ;  /* 0x000000ffff037224 */ /* 0x001fe200078e0002 */
[----:B------:R-:W-:Y:S01]  /*6b50*/  IABS R14, R11 ;  /* 0x0000000b000e7213 */ /* 0x000fe20000000000 */
[----:B------:R-:W-:Y:S01]  /*6b60*/  IMAD R15, R9, R12, R15 ;  /* 0x0000000c090f7224 */ /* 0x000fe200078e020f */
[----:B------:R-:W-:Y:S01]  /*6b70*/  IADD3 R2, R27, 0x86, RZ ;  /* 0x000000861b027810 */ /* 0x000fe20007ffe0ff */
[----:B------:R-:W-:Y:S01]  /*6b80*/  @!P0 IMAD.MOV R3, RZ, RZ, -R3 ;  /* 0x000000ffff038224 */ /* 0x000fe200078e0a03 */
[C---:B------:R-:W-:Y:S01]  /*6b90*/  ISETP.GT.U32.AND P0, PT, R9.reuse, R19, PT ;  /* 0x000000130900720c */ /* 0x040fe20003f04070 */
[----:B------:R-:W-:Y:S01]  /*6ba0*/  @!P3 IMAD.IADD R20, R20, 0x1, -R9 ;  /* 0x000000011414b824 */ /* 0x000fe200078e0a09 */
[----:B------:R-:W-:Y:S01]  /*6bb0*/  ISETP.GT.U32.AND P3, PT, R9, R15, PT ;  /* 0x0000000f0900720c */ /* 0x000fe20003f64070 */
[----:B------:R-:W-:Y:S01]  /*6bc0*/  IMAD.MOV.U32 R5, RZ, RZ, R17 ;  /* 0x000000ffff057224 */ /* 0x000fe200078e0011 */
[----:B------:R0:W-:Y:S01]  /*6bd0*/  STL [R1+0x22c], R3 ;  /* 0x00022c0301007387 */ /* 0x0001e20000100800 */
[----:B------:R-:W-:Y:S01]  /*6be0*/  IMAD.HI.U32 R17, R28, R14, RZ ;  /* 0x0000000e1c117227 */ /* 0x000fe200078e00ff */
[----:B------:R-:W-:-:S03]  /*6bf0*/  IABS R12, R2 ;  /* 0x00000002000c7213 */ /* 0x000fc60000000000 */
[----:B------:R-:W-:Y:S02]  /*6c00*/  @!P5 IMAD.IADD R4, R4, 0x1, -R9 ;  /* 0x000000010404d824 */ /* 0x000fe400078e0a09 */
[----:B------:R-:W-:Y:S02]  /*6c10*/  @!P1 IMAD.MOV R5, RZ, RZ, -R5 ;  /* 0x000000ffff059224 */ /* 0x000fe400078e0a05 */
[--C-:B------:R-:W-:Y:S01]  /*6c20*/  @!P0 IMAD.IADD R19, R19, 0x1, -R9.reuse ;  /* 0x0000000113138824 */ /* 0x100fe200078e0a09 */
[----:B------:R-:W-:Y:S01]  /*6c30*/  ISETP.GE.AND P0, PT, R0, RZ, PT ;  /* 0x000000ff0000720c */ /* 0x000fe20003f06270 */
[----:B0-----:R-:W-:Y:S01]  /*6c40*/  IMAD.MOV.U32 R3, RZ, RZ, R20 ;  /* 0x000000ffff037224 */ /* 0x001fe200078e0014 */
[----:B------:R0:W-:Y:S01]  /*6c50*/  STL [R1+0x198], R5 ;  /* 0x0001980501007387 */ /* 0x0001e20000100800 */
[----:B------:R-:W-:Y:S01]  /*6c60*/  @!P3 IMAD.IADD R15, R15, 0x1, -R9 ;  /* 0x000000010f0fb824 */ /* 0x000fe200078e0a09 */
[----:B------:R-:W-:Y:S01]  /*6c70*/  ISETP.GE.AND P3, PT, R10, RZ, PT ;  /* 0x000000ff0a00720c */ /* 0x000fe20003f66270 */
[----:B------:R-:W-:Y:S01]  /*6c80*/  @!P4 IMAD.MOV R3, RZ, RZ, -R3 ;  /* 0x000000ffff03c224 */ /* 0x000fe200078e0a03 */
[C---:B------:R-:W-:Y:S01]  /*6c90*/  ISETP.GT.U32.AND P4, PT, R9.reuse, R4, PT ;  /* 0x000000040900720c */ /* 0x040fe20003f84070 */
[----:B------:R-:W-:Y:S01]  /*6ca0*/  IMAD.MOV R17, RZ, RZ, -R17 ;  /* 0x000000ffff117224 */ /* 0x000fe200078e0a11 */
[----:B------:R-:W-:Y:S01]  /*6cb0*/  ISETP.GT.U32.AND P1, PT, R9, R15, PT ;  /* 0x0000000f0900720c */ /* 0x000fe20003f24070 */
[----:B------:R-:W-:Y:S01]  /*6cc0*/  IMAD.HI.U32 R0, R28, R12, RZ ;  /* 0x0000000c1c007227 */ /* 0x000fe200078e00ff */
[----:B------:R1:W-:Y:S01]  /*6cd0*/  STL [R1+0x19c], R3 ;  /* 0x00019c0301007387 */ /* 0x0003e20000100800 */
[----:B------:R-:W-:-:S02]  /*6ce0*/  IADD3 R10, R27, 0x84, RZ ;  /* 0x000000841b0a7810 */ /* 0x000fc40007ffe0ff */
[----:B0-----:R-:W-:Y:S02]  /*6cf0*/  IMAD.MOV.U32 R5, RZ, RZ, R19 ;  /* 0x000000ffff057224 */ /* 0x001fe400078e0013 */
[----:B------:R-:W-:Y:S02]  /*6d00*/  IMAD.MOV R21, RZ, RZ, -R21 ;  /* 0x000000ffff157224 */ /* 0x000fe400078e0a15 */
[----:B------:R-:W-:Y:S01]  /*6d10*/  @!P2 IMAD.MOV R5, RZ, RZ, -R5 ;  /* 0x000000ffff05a224 */ /* 0x000fe200078e0a05 */
[----:B------:R-:W-:Y:S01]  /*6d20*/  ISETP.GE.AND P2, PT, R13, RZ, PT ;  /* 0x000000ff0d00720c */ /* 0x000fe20003f46270 */
[C---:B------:R-:W-:Y:S02]  /*6d30*/  IMAD R13, R9.reuse, R17, R14 ;  /* 0x00000011090d7224 */ /* 0x040fe400078e020e */
[----:B------:R-:W-:Y:S01]  /*6d40*/  IMAD.MOV R0, RZ, RZ, -R0 ;  /* 0x000000ffff007224 */ /* 0x000fe200078e0a00 */
[----:B------:R-:W-:Y:S01]  /*6d50*/  STL [R1+0x1b0], R5 ;  /* 0x0001b00501007387 */ /* 0x000fe20000100800 */
[----:B------:R-:W-:Y:S01]  /*6d60*/  IMAD R16, R9, R21, R16 ;  /* 0x0000001509107224 */ /* 0x000fe200078e0210 */
[----:B------:R-:W-:Y:S01]  /*6d70*/  IADD3 R21, R27, 0x6f, RZ ;  /* 0x0000006f1b157810 */ /* 0x000fe20007ffe0ff */
[----:B-1----:R-:W-:-:S02]  /*6d80*/  IMAD.MOV.U32 R3, RZ, RZ, R18 ;  /* 0x000000ffff037224 */ /* 0x002fc400078e0012 */
[----:B------:R-:W-:Y:S01]  /*6d90*/  @!P4 IMAD.IADD R4, R4, 0x1, -R9 ;  /* 0x000000010404c824 */ /* 0x000fe200078e0a09 */
[C---:B------:R-:W-:Y:S01]  /*6da0*/  ISETP.GT.U32.AND P4, PT, R9.reuse, R13, PT ;  /* 0x0000000d0900720c */ /* 0x040fe20003f84070 */
[C---:B------:R-:W-:Y:S01]  /*6db0*/  IMAD R12, R9.reuse, R0, R12 ;  /* 0x00000000090c7224 */ /* 0x040fe200078e020c */
[----:B------:R-:W-:Y:S01]  /*6dc0*/  ISETP.GT.U32.AND P5, PT, R9, R16, PT ;  /* 0x000000100900720c */ /* 0x000fe20003fa4070 */
[----:B------:R-:W-:Y:S01]  /*6dd0*/  @!P6 IMAD.MOV R3, RZ, RZ, -R3 ;  /* 0x000000ffff03e224 */ /* 0x000fe200078e0a03 */
[----:B------:R-:W-:Y:S01]  /*6de0*/  IABS R0, R10 ;  /* 0x0000000a00007213 */ /* 0x000fe20000000000 */
[----:B------:R-:W-:Y:S01]  /*6df0*/  @!P1 IMAD.IADD R15, R15, 0x1, -R9 ;  /* 0x000000010f0f9824 */ /* 0x000fe200078e0a09 */
[----:B------:R-:W-:Y:S02]  /*6e00*/  ISETP.GT.U32.AND P6, PT, R9, R12, PT ;  /* 0x0000000c0900720c */ /* 0x000fe40003fc4070 */
[----:B------:R0:W-:Y:S01]  /*6e10*/  STL [R1+0x200], R3 ;  /* 0x0002000301007387 */ /* 0x0001e20000100800 */
[----:B------:R-:W-:Y:S01]  /*6e20*/  ISETP.GE.AND P1, PT, R2, RZ, PT ;  /* 0x000000ff0200720c */ /* 0x000fe20003f26270 */
[----:B------:R-:W-:Y:S01]  /*6e30*/  IMAD.HI.U32 R14, R28, R0, RZ ;  /* 0x000000001c0e7227 */ /* 0x000fe200078e00ff */
[----:B------:R-:W-:-:S02]  /*6e40*/  IADD3 R2, R27, 0x83, RZ ;  /* 0x000000831b027810 */ /* 0x000fc40007ffe0ff */
[----:B------:R-:W-:Y:S01]  /*6e50*/  IABS R22, R21 ;  /* 0x0000001500167213 */ /* 0x000fe20000000000 */
[--C-:B------:R-:W-:Y:S02]  /*6e60*/  @!P4 IMAD.IADD R13, R13, 0x1, -R9.reuse ;  /* 0x000000010d0dc824 */ /* 0x100fe400078e0a09 */
[----:B------:R-:W-:Y:S01]  /*6e70*/  @!P5 IMAD.IADD R16, R16, 0x1, -R9 ;  /* 0x000000011010d824 */ /* 0x000fe200078e0a09 */
[----:B------:R-:W-:Y:S01]  /*6e80*/  ISETP.GE.AND P5, PT, R11, RZ, PT ;  /* 0x000000ff0b00720c */ /* 0x000fe20003fa6270 */
[----:B0-----:R-:W-:Y:S01]  /*6e90*/  IMAD.MOV.U32 R3, RZ, RZ, R15 ;  /* 0x000000ffff037224 */ /* 0x001fe200078e000f */
[----:B------:R-:W-:Y:S01]  /*6ea0*/  IABS R15, R2 ;  /* 0x00000002000f7213 */ /* 0x000fe20000000000 */
[----:B------:R-:W-:Y:S01]  /*6eb0*/  @!P6 IMAD.IADD R12, R12, 0x1, -R9 ;  /* 0x000000010c0ce824 */ /* 0x000fe200078e0a09 */
[C---:B------:R-:W-:Y:S01]  /*6ec0*/  ISETP.GT.U32.AND P4, PT, R9.reuse, R13, PT ;  /* 0x0000000d0900720c */ /* 0x040fe20003f84070 */
[----:B------:R-:W-:Y:S01]  /*6ed0*/  @!P0 IMAD.MOV R3, RZ, RZ, -R3 ;  /* 0x000000ffff038224 */ /* 0x000fe200078e0a03 */
[C---:B------:R-:W-:Y:S01]  /*6ee0*/  ISETP.GT.U32.AND P6, PT, R9.reuse, R16, PT ;  /* 0x000000100900720c */ /* 0x040fe20003fc4070 */
[----:B------:R-:W-:Y:S01]  /*6ef0*/  IMAD.MOV R14, RZ, RZ, -R14 ;  /* 0x000000ffff0e7224 */ /* 0x000fe200078e0a0e */
[----:B------:R-:W-:Y:S01]  /*6f00*/  ISETP.GT.U32.AND P0, PT, R9, R12, PT ;  /* 0x0000000c0900720c */ /* 0x000fe20003f04070 */
[----:B------:R-:W-:Y:S01]  /*6f10*/  IMAD.HI.U32 R25, R28, R22, RZ ;  /* 0x000000161c197227 */ /* 0x000fe200078e00ff */
[----:B------:R0:W-:Y:S01]  /*6f20*/  STL [R1+0x204], R3 ;  /* 0x0002040301007387 */ /* 0x0001e20000100800 */
[----:B------:R-:W-:-:S02]  /*6f30*/  IADD3 R11, R27, 0x82, RZ ;  /* 0x000000821b0b7810 */ /* 0x000fc40007ffe0ff */
[----:B------:R-:W-:Y:S02]  /*6f40*/  IMAD R0, R9, R14, R0 ;  /* 0x0000000e09007224 */ /* 0x000fe400078e0200 */
[----:B------:R-:W-:Y:S01]  /*6f50*/  IABS R14, R11 ;  /* 0x0000000b000e7213 */ /* 0x000fe20000000000 */
[----:B------:R-:W-:Y:S02]  /*6f60*/  IMAD.MOV R25, RZ, RZ, -R25 ;  /* 0x000000ffff197224 */ /* 0x000fe400078e0a19 */
[----:B------:R-:W-:Y:S02]  /*6f70*/  @!P4 IMAD.IADD R13, R13, 0x1, -R9 ;  /* 0x000000010d0dc824 */ /* 0x000fe400078e0a09 */
[----:B0-----:R-:W-:Y:S02]  /*6f80*/  IMAD.MOV.U32 R3, RZ, RZ, R4 ;  /* 0x000000ffff037224 */ /* 0x001fe400078e0004 */
[----:B------:R-:W-:-:S04]  /*6f90*/  IMAD.HI.U32 R4, R28, R15, RZ ;  /* 0x0000000f1c047227 */ /* 0x000fc800078e00ff */
[----:B------:R-:W-:Y:S02]  /*6fa0*/  IMAD.MOV R4, RZ, RZ, -R4 ;  /* 0x000000ffff047224 */ /* 0x000fe400078e0a04 */
[----:B------:R-:W-:Y:S01]  /*6fb0*/  @!P6 IMAD.IADD R16, R16, 0x1, -R9 ;  /* 0x000000011010e824 */ /* 0x000fe200078e0a09 */
[C---:B------:R-:W-:Y:S01]  /*6fc0*/  ISETP.GT.U32.AND P6, PT, R9.reuse, R0, PT ;  /* 0x000000000900720c */ /* 0x040fe20003fc4070 */
[----:B------:R-:W-:Y:S01]  /*6fd0*/  IMAD R15, R9, R4, R15 ;  /* 0x00000004090f7224 */ /* 0x000fe200078e020f */
[----:B------:R-:W-:Y:S01]  /*6fe0*/  IADD3 R4, R27, 0x80, RZ ;  /* 0x000000801b047810 */ /* 0x000fe20007ffe0ff */
[----:B------:R-:W-:Y:S01]  /*6ff0*/  @!P3 IMAD.MOV R3, RZ, RZ, -R3 ;  /* 0x000000ffff03b224 */ /* 0x000fe200078e0a03 */
[----:B------:R-:W-:Y:S01]  /*7000*/  ISETP.GE.AND P3, PT, R10, RZ, PT ;  /* 0x000000ff0a00720c */ /* 0x000fe20003f66270 */
[--C-:B------:R-:W-:Y:S01]  /*7010*/  @!P0 IMAD.IADD R12, R12, 0x1, -R9.reuse ;  /* 0x000000010c0c8824 */ /* 0x100fe200078e0a09 */
[----:B------:R-:W-:Y:S01]  /*7020*/  ISETP.GT.U32.AND P4, PT, R9, R15, PT ;  /* 0x0000000f0900720c */ /* 0x000fe20003f84070 */
[----:B------:R-:W-:Y:S01]  /*7030*/  IMAD.HI.U32 R18, R28, R14, RZ ;  /* 0x0000000e1c127227 */ /* 0x000fe200078e00ff */
[----:B------:R-:W-:Y:S01]  /*7040*/  ISETP.GE.AND P0, PT, R2, RZ, PT ;  /* 0x000000ff0200720c */ /* 0x000fe20003f06270 */
[----:B------:R0:W-:Y:S01]  /*7050*/  STL [R1+0x214], R3 ;  /* 0x0002140301007387 */ /* 0x0001e20000100800 */
[----:B------:R-:W-:Y:S01]  /*7060*/  IADD3 R2, R27, 0x81, RZ ;  /* 0x000000811b027810 */ /* 0x000fe20007ffe0ff */
[----:B------:R-:W-:Y:S01]  /*7070*/  IMAD.MOV R18, RZ, RZ, -R18 ;  /* 0x000000ffff127224 */ /* 0x000fe200078e0a12 */
[----:B------:R-:W-:Y:S01]  /*7080*/  IABS R17, R4 ;  /* 0x0000000400117213 */ /* 0x000fe20000000000 */
[----:B------:R-:W-:Y:S01]  /*7090*/  @!P6 IMAD.IADD R0, R0, 0x1, -R9 ;  /* 0x000000010000e824 */ /* 0x000fe200078e0a09 */
[----:B------:R-:W-:Y:S01]  /*70a0*/  IABS R10, R2 ;  /* 0x00000002000a7213 */ /* 0x000fe20000000000 */
[----:B------:R-:W-:-:S02]  /*70b0*/  IMAD R14, R9, R18, R14 ;  /* 0x00000012090e7224 */ /* 0x000fc400078e020e */
[----:B------:R-:W-:Y:S01]  /*70c0*/  IMAD.MOV.U32 R5, RZ, RZ, R12 ;  /* 0x000000ffff057224 */ /* 0x000fe200078e000c */
[----:B------:R-:W-:Y:S01]  /*70d0*/  ISETP.GT.U32.AND P6, PT, R9, R0, PT ;  /* 0x000000000900720c */ /* 0x000fe20003fc4070 */
[----:B0-----:R-:W-:Y:S02]  /*70e0*/  IMAD.MOV.U32 R3, RZ, RZ, R16 ;  /* 0x000000ffff037224 */ /* 0x001fe400078e0010 */
[----:B------:R-:W-:Y:S02]  /*70f0*/  @!P4 IMAD.IADD R15, R15, 0x1, -R9 ;  /* 0x000000010f0fc824 */ /* 0x000fe400078e0a09 */
[----:B------:R-:W-:Y:S01]  /*7100*/  @!P2 IMAD.MOV R3, RZ, RZ, -R3 ;  /* 0x000000ffff03a224 */ /* 0x000fe200078e0a03 */
[----:B------:R-:W-:Y:S01]  /*7110*/  ISETP.GE.AND P2, PT, R11, RZ, PT ;  /* 0x000000ff0b00720c */ /* 0x000fe20003f46270 */
[----:B------:R-:W-:Y:S01]  /*7120*/  IMAD.HI.U32 R11, R28, R10, RZ ;  /* 0x0000000a1c0b7227 */ /* 0x000fe200078e00ff */
[C---:B------:R-:W-:Y:S02]  /*7130*/  ISETP.GT.U32.AND P4, PT, R9.reuse, R15, PT ;  /* 0x0000000f0900720c */ /* 0x040fe40003f84070 */
[----:B------:R0:W-:Y:S01]  /*7140*/  STL [R1+0x20c], R3 ;  /* 0x00020c0301007387 */ /* 0x0001e20000100800 */
[----:B------:R-:W-:Y:S01]  /*7150*/  @!P1 IMAD.MOV R5, RZ, RZ, -R5 ;  /* 0x000000ffff059224 */ /* 0x000fe200078e0a05 */
[----:B------:R-:W-:Y:S01]  /*7160*/  ISETP.GT.U32.AND P1, PT, R9, R14, PT ;  /* 0x0000000e0900720c */ /* 0x000fe20003f24070 */
[----:B------:R-:W-:-:S02]  /*7170*/  IMAD.MOV R11, RZ, RZ, -R11 ;  /* 0x000000ffff0b7224 */ /* 0x000fc400078e0a0b */
[----:B------:R-:W-:Y:S01]  /*7180*/  IMAD.HI.U32 R12, R28, R17, RZ ;  /* 0x000000111c0c7227 */ /* 0x000fe200078e00ff */
[----:B------:R1:W-:Y:S03]  /*7190*/  STL [R1+0x1e0], R5 ;  /* 0x0001e00501007387 */ /* 0x0003e60000100800 */
[----:B------:R-:W-:Y:S02]  /*71a0*/  IMAD R10, R9, R11, R10 ;  /* 0x0000000b090a7224 */ /* 0x000fe400078e020a */
[--C-:B------:R-:W-:Y:S02]  /*71b0*/  @!P4 IMAD.IADD R15, R15, 0x1, -R9.reuse ;  /* 0x000000010f0fc824 */ /* 0x100fe400078e0a09 */
[----:B------:R-:W-:Y:S01]  /*71c0*/  IMAD.MOV R12, RZ, RZ, -R12 ;  /* 0x000000ffff0c7224 */ /* 0x000fe200078e0a0c */
[----:B------:R-:W-:Y:S01]  /*71d0*/  ISETP.GT.U32.AND P4, PT, R9, R10, PT ;  /* 0x0000000a0900720c */ /* 0x000fe20003f84070 */
[--C-:B------:R-:W-:Y:S01]  /*71e0*/  @!P6 IMAD.IADD R0, R0, 0x1, -R9.reuse ;  /* 0x000000010000e824 */ /* 0x100fe200078e0a09 */
[----:B------:R-:W-:Y:S01]  /*71f0*/  ISETP.GE.AND P6, PT, R4, RZ, PT ;  /* 0x000000ff0400720c */ /* 0x000fe20003fc6270 */
[----:B------:R-:W-:-:S02]  /*7200*/  @!P1 IMAD.IADD R14, R14, 0x1, -R9 ;  /* 0x000000010e0e9824 */ /* 0x000fc400078e0a09 */
[----:B0-----:R-:W-:Y:S01]  /*7210*/  IMAD.MOV.U32 R3, RZ, RZ, R13 ;  /* 0x000000ffff037224 */ /* 0x001fe200078e000d */
[----:B------:R-:W-:Y:S01]  /*7220*/  IADD3 R13, R27, 0x7f, RZ ;  /* 0x0000007f1b0d7810 */ /* 0x000fe20007ffe0ff */
[C---:B------:R-:W-:Y:S01]  /*7230*/  IMAD R17, R9.reuse, R12, R17 ;  /* 0x0000000c09117224 */ /* 0x040fe200078e0211 */
[----:B------:R-:W-:Y:S01]  /*7240*/  ISETP.GT.U32.AND P1, PT, R9, R14, PT ;  /* 0x0000000e0900720c */ /* 0x000fe20003f24070 */
[----:B-1----:R-:W-:Y:S01]  /*7250*/  IMAD.MOV.U32 R5, RZ, RZ, R0 ;  /* 0x000000ffff057224 */ /* 0x002fe200078e0000 */
[----:B------:R-:W-:Y:S01]  /*7260*/  IADD3 R12, R27, 0x7e, RZ ;  /* 0x0000007e1b0c7810 */ /* 0x000fe20007ffe0ff */
[----:B------:R-:W-:Y:S01]  /*7270*/  @!P5 IMAD.MOV R3, RZ, RZ, -R3 ;  /* 0x000000ffff03d224 */ /* 0x000fe200078e0a03 */
[----:B------:R-:W-:Y:S01]  /*7280*/  IABS R4, R13 ;  /* 0x0000000d00047213 */ /* 0x000fe20000000000 */
[----:B------:R-:W-:Y:S01]  /*7290*/  @!P3 IMAD.MOV R5, RZ, RZ, -R5 ;  /* 0x000000ffff05b224 */ /* 0x000fe200078e0a05 */
[C---:B------:R-:W-:Y:S01]  /*72a0*/  ISETP.GT.U32.AND P3, PT, R9.reuse, R17, PT ;  /* 0x000000110900720c */ /* 0x040fe20003f64070 */
[--C-:B------:R-:W-:Y:S01]  /*72b0*/  @!P4 IMAD.IADD R10, R10, 0x1, -R9.reuse ;  /* 0x000000010a0ac824 */ /* 0x100fe200078e0a09 */
[----:B------:R0:W-:Y:S01]  /*72c0*/  STL [R1+0x1e4], R3 ;  /* 0x0001e40301007387 */ /* 0x0001e20000100800 */
[----:B------:R-:W-:Y:S01]  /*72d0*/  IABS R11, R12 ;  /* 0x0000000c000b7213 */ /* 0x000fe20000000000 */
[C---:B------:R-:W-:Y:S01]  /*72e0*/  IMAD R22, R9.reuse, R25, R22 ;  /* 0x0000001909167224 */ /* 0x040fe200078e0216 */
[----:B------:R-:W-:Y:S01]  /*72f0*/  ISETP.GE.AND P5, PT, R2, RZ, PT ;  /* 0x000000ff0200720c */ /* 0x000fe20003fa6270 */
[----:B------:R-:W-:Y:S01]  /*7300*/  STL [R1+0x1fc], R5 ;  /* 0x0001fc0501007387 */ /* 0x000fe20000100800 */
[----:B------:R-:W-:Y:S01]  /*7310*/  ISETP.GT.U32.AND P4, PT, R9, R10, PT ;  /* 0x0000000a0900720c */ /* 0x000fe20003f84070 */
[----:B------:R-:W-:Y:S01]  /*7320*/  @!P1 IMAD.IADD R14, R14, 0x1, -R9 ;  /* 0x000000010e0e9824 */ /* 0x000fe200078e0a09 */
[----:B------:R-:W-:Y:S01]  /*7330*/  ISETP.GE.AND P1, PT, R12, RZ, PT ;  /* 0x000000ff0c00720c */ /* 0x000fe20003f26270 */
[----:B------:R-:W-:Y:S01]  /*7340*/  IMAD.HI.U32 R12, R28, R11, RZ ;  /* 0x0000000b1c0c7227 */ /* 0x000fe200078e00ff */
[----:B------:R-:W-:-:S03]  /*7350*/  IADD3 R2, R27, 0x7d, RZ ;  /* 0x0000007d1b027810 */ /* 0x000fc60007ffe0ff */
[----:B0-----:R-:W-:Y:S01]  /*7360*/  IMAD.MOV.U32 R3, RZ, RZ, R15 ;  /* 0x000000ffff037224 */ /* 0x001fe200078e000f */
[----:B------:R-:W-:Y:S01]  /*7370*/  IABS R0, R2 ;  /* 0x0000000200007213 */ /* 0x000fe20000000000 */
[----:B------:R-:W-:Y:S02]  /*7380*/  @!P3 IMAD.IADD R17, R17, 0x1, -R9 ;  /* 0x000000011111b824 */ /* 0x000fe400078e0a09 */
[----:B------:R-:W-:Y:S01]  /*7390*/  @!P0 IMAD.MOV R3, RZ, RZ, -R3 ;  /* 0x000000ffff038224 */ /* 0x000fe200078e0a03 */
[----:B------:R-:W-:Y:S01]  /*73a0*/  ISETP.GE.AND P0, PT, R13, RZ, PT ;  /* 0x000000ff0d00720c */ /* 0x000fe20003f06270 */
[----:B------:R-:W-:Y:S01]  /*73b0*/  IMAD.HI.U32 R15, R28, R4, RZ ;  /* 0x000000041c0f7227 */ /* 0x000fe200078e00ff */
[----:B------:R-:W-:Y:S02]  /*73c0*/  ISETP.GT.U32.AND P3, PT, R9, R17, PT ;  /* 0x000000110900720c */ /* 0x000fe40003f64070 */
[----:B------:R0:W-:Y:S01]  /*73d0*/  STL [R1+0x1f4], R3 ;  /* 0x0001f40301007387 */ /* 0x0001e20000100800 */
[----:B------:R-:W-:-:S02]  /*73e0*/  IMAD.MOV R15, RZ, RZ, -R15 ;  /* 0x000000ffff0f7224 */ /* 0x000fc400078e0a0f */
[----:B------:R-:W-:Y:S02]  /*73f0*/  IMAD.MOV R12, RZ, RZ, -R12 ;  /* 0x000000ffff0c7224 */ /* 0x000fe400078e0a0c */
[----:B------:R-:W-:Y:S02]  /*7400*/  @!P4 IMAD.IADD R10, R10, 0x1, -R9 ;  /* 0x000000010a0ac824 */ /* 0x000fe400078e0a09 */
[----:B------:R-:W-:Y:S02]  /*7410*/  IMAD R4, R9, R15, R4 ;  /* 0x0000000f09047224 */ /* 0x000fe400078e0204 */
[----:B------:R-:W-:-:S03]  /*7420*/  IMAD.HI.U32 R13, R28, R0, RZ ;  /* 0x000000001c0d7227 */ /* 0x000fc600078e00ff */
[C---:B------:R-:W-:Y:S01]  /*7430*/  ISETP.GT.U32.AND P4, PT, R9.reuse, R4, PT ;  /* 0x000000040900720c */ /* 0x040fe20003f84070 */
[----:B0-----:R-:W-:Y:S02]  /*7440*/  IMAD.MOV.U32 R3, RZ, RZ, R14 ;  /* 0x000000ffff037224 */ /* 0x001fe400078e000e */
[----:B------:R-:W-:Y:S02]  /*7450*/  IMAD.MOV R13, RZ, RZ, -R13 ;  /* 0x000000ffff0d7224 */ /* 0x000fe400078e0a0d */
[----:B------:R-:W-:Y:S01]  /*7460*/  @!P2 IMAD.MOV R3, RZ, RZ, -R3 ;  /* 0x000000ffff03a224 */ /* 0x000fe200078e0a03 */
[----:B------:R-:W-:Y:S01]  /*7470*/  ISETP.GE.AND P2, PT, R2, RZ, PT ;  /* 0x000000ff0200720c */ /* 0x000fe20003f46270 */
[----:B------:R-:W-:Y:S01]  /*7480*/  IMAD R2, R9, R12, R11 ;  /* 0x0000000c09027224 */ /* 0x000fe200078e020b */
[----:B------:R-:W-:Y:S01]  /*7490*/  IADD3 R12, R27, 0x79, RZ ;  /* 0x000000791b0c7810 */ /* 0x000fe20007ffe0ff */
[--C-:B------:R-:W-:Y:S01]  /*74a0*/  @!P3 IMAD.IADD R17, R17, 0x1, -R9.reuse ;  /* 0x000000011111b824 */ /* 0x100fe200078e0a09 */
[----:B------:R0:W-:Y:S01]  /*74b0*/  STL [R1+0x1ec], R3 ;  /* 0x0001ec0301007387 */ /* 0x0001e20000100800 */
[----:B------:R-:W-:Y:S01]  /*74c0*/  IMAD R0, R9, R13, R0 ;  /* 0x0000000d09007224 */ /* 0x000fe200078e0200 */
[----:B------:R-:W-:Y:S01]  /*74d0*/  IADD3 R13, R27, 0x7c, RZ ;  /* 0x0000007c1b0d7810 */ /* 0x000fe20007ffe0ff */
[----:B------:R-:W-:Y:S01]  /*74e0*/  @!P4 IMAD.IADD R4, R4, 0x1, -R9 ;  /* 0x000000010404c824 */ /* 0x000fe200078e0a09 */
[----:B------:R-:W-:-:S02]  /*74f0*/  IABS R16, R12 ;  /* 0x0000000c00107213 */ /* 0x000fc40000000000 */
[----:B------:R-:W-:Y:S02]  /*7500*/  ISETP.GE.AND P3, PT, R13, RZ, PT ;  /* 0x000000ff0d00720c */ /* 0x000fe40003f66270 */
[----:B------:R-:W-:Y:S01]  /*7510*/  ISETP.GT.U32.AND P4, PT, R9, R4, PT ;  /* 0x000000040900720c */ /* 0x000fe20003f84070 */
[----:B0-----:R-:W-:Y:S01]  /*7520*/  IMAD.MOV.U32 R3, RZ, RZ, R10 ;  /* 0x000000ffff037224 */ /* 0x001fe200078e000a */
[----:B------:R-:W-:Y:S02]  /*7530*/  IABS R13, R13 ;  /* 0x0000000d000d7213 */ /* 0x000fe40000000000 */
[----:B------:R-:W-:Y:S01]  /*7540*/  IADD3 R10, R27, 0x7b, RZ ;  /* 0x0000007b1b0a7810 */ /* 0x000fe20007ffe0ff */
[----:B------:R-:W-:Y:S01]  /*7550*/  @!P5 IMAD.MOV R3, RZ, RZ, -R3 ;  /* 0x000000ffff03d224 */ /* 0x000fe200078e0a03 */
[----:B------:R-:W-:Y:S02]  /*7560*/  ISETP.GT.U32.AND P5, PT, R9, R2, PT ;  /* 0x000000020900720c */ /* 0x000fe40003fa4070 */
[----:B------:R-:W-:-:S02]  /*7570*/  IABS R14, R10 ;  /* 0x0000000a000e7213 */ /* 0x000fc40000000000 */
[----:B------:R0:W-:Y:S01]  /*7580*/  STL [R1+0x1f0], R3 ;  /* 0x0001f00301007387 */ /* 0x0001e20000100800 */
[----:B------:R-:W-:Y:S02]  /*7590*/  IADD3 R11, R27, 0x7a, RZ ;  /* 0x0000007a1b0b7810 */ /* 0x000fe40007ffe0ff */
[----:B------:R-:W-:Y:S01]  /*75a0*/  @!P4 IMAD.IADD R4, R4, 0x1, -R9 ;  /* 0x000000010404c824 */ /* 0x000fe200078e0a09 */
[----:B------:R-:W-:Y:S01]  /*75b0*/  ISETP.GE.AND P4, PT, R10, RZ, PT ;  /* 0x000000ff0a00720c */ /* 0x000fe20003f86270 */
[----:B------:R-:W-:Y:S01]  /*75c0*/  IMAD.HI.U32 R18, R28, R14, RZ ;  /* 0x0000000e1c127227 */ /* 0x000fe200078e00ff */
[----:B------:R-:W-:-:S03]  /*75d0*/  IABS R15, R11 ;  /* 0x0000000b000f7213 */ /* 0x000fc60000000000 */
[----:B------:R-:W-:Y:S02]  /*75e0*/  IMAD.MOV R18, RZ, RZ, -R18 ;  /* 0x000000ffff127224 */ /* 0x000fe400078e0a12 */
[----:B0-----:R-:W-:Y:S02]  /*75f0*/  IMAD.MOV.U32 R3, RZ, RZ, R17 ;  /* 0x000000ffff037224 */ /* 0x001fe400078e0011 */
[----:B------:R-:W-:Y:S02]  /*7600*/  @!P5 IMAD.IADD R2, R2, 0x1, -R9 ;  /* 0x000000010202d824 */ /* 0x000fe400078e0a09 */
[----:B------:R-:W-:Y:S01]  /*7610*/  @!P6 IMAD.MOV R3, RZ, RZ, -R3 ;  /* 0x000000ffff03e224 */ /* 0x000fe200078e0a03 */
[C---:B------:R-:W-:Y:S01]  /*7620*/  ISETP.GT.U32.AND P6, PT, R9.reuse, R0, PT ;  /* 0x000000000900720c */ /* 0x040fe20003fc4070 */
[----:B------:R-:W-:Y:S01]  /*7630*/  IMAD.HI.U32 R17, R28, R13, RZ ;  /* 0x0000000d1c117227 */ /* 0x000fe200078e00ff */
[----:B------:R-:W-:Y:S02]  /*7640*/  ISETP.GT.U32.AND P5, PT, R9, R2, PT ;  /* 0x000000020900720c */ /* 0x000fe40003fa4070 */
[----:B------:R0:W-:Y:S01]  /*7650*/  STL [R1+0x1e8], R3 ;  /* 0x0001e80301007387 */ /* 0x0001e20000100800 */
[----:B------:R-:W-:-:S02]  /*7660*/  IMAD.MOV R17, RZ, RZ, -R17 ;  /* 0x000000ffff117224 */ /* 0x000fc400078e0a11 */
[----:B------:R-:W-:Y:S01]  /*7670*/  IMAD.MOV.U32 R5, RZ, RZ, R4 ;  /* 0x000000ffff057224 */ /* 0x000fe200078e0004 */
[----:B------:R-:W-:Y:S01]  /*7680*/  IADD3 R4, R27, 0x78, RZ ;  /* 0x000000781b047810 */ /* 0x000fe20007ffe0ff */
[C---:B------:R-:W-:Y:S02]  /*7690*/  IMAD R13, R9.reuse, R17, R13 ;  /* 0x00000011090d7224 */ /* 0x040fe400078e020d */
[C---:B------:R-:W-:Y:S02]  /*76a0*/  IMAD R14, R9.reuse, R18, R14 ;  /* 0x00000012090e7224 */ /* 0x040fe400078e020e */
[--C-:B------:R-:W-:Y:S02]  /*76b0*/  @!P6 IMAD.IADD R0, R0, 0x1, -R9.reuse ;  /* 0x000000010000e824 */ /* 0x100fe400078e0a09 */
[----:B------:R-:W-:Y:S01]  /*76c0*/  @!P5 IMAD.IADD R2, R2, 0x1, -R9 ;  /* 0x000000010202d824 */ /* 0x000fe200078e0a09 */
[C---:B------:R-:W-:Y:S01]  /*76d0*/  ISETP.GT.U32.AND P5, PT, R9.reuse, R13, PT ;  /* 0x0000000d0900720c */ /* 0x040fe20003fa4070 */
[----:B------:R-:W-:Y:S01]  /*76e0*/  IMAD.HI.U32 R10, R28, R16, RZ ;  /* 0x000000101c0a7227 */ /* 0x000fe200078e00ff */
[----:B------:R-:W-:-:S03]  /*76f0*/  ISETP.GT.U32.AND P6, PT, R9, R0, PT ;  /* 0x000000000900720c */ /* 0x000fc60003fc4070 */
[----:B0-----:R-:W-:Y:S02]  /*7700*/  IMAD.MOV.U32 R3, RZ, RZ, R2 ;  /* 0x000000ffff037224 */ /* 0x001fe400078e0002 */
[----:B------:R-:W-:Y:S01]  /*7710*/  @!P0 IMAD.MOV R5, RZ, RZ, -R5 ;  /* 0x000000ffff058224 */ /* 0x000fe200078e0a05 */
[----:B------:R-:W-:Y:S01]  /*7720*/  ISETP.GT.U32.AND P0, PT, R9, R14, PT ;  /* 0x0000000e0900720c */ /* 0x000fe20003f04070 */
[----:B------:R-:W-:Y:S01]  /*7730*/  @!P1 IMAD.MOV R3, RZ, RZ, -R3 ;  /* 0x000000ffff039224 */ /* 0x000fe200078e0a03 */
[----:B------:R-:W-:Y:S01]  /*7740*/  ISETP.GE.AND P1, PT, R11, RZ, PT ;  /* 0x000000ff0b00720c */ /* 0x000fe20003f26270 */
[----:B------:R-:W-:Y:S01]  /*7750*/  IMAD.MOV R10, RZ, RZ, -R10 ;  /* 0x000000ffff0a7224 */ /* 0x000fe200078e0a0a */
[----:B------:R-:W-:Y:S01]  /*7760*/  STL [R1+0x1dc], R5 ;  /* 0x0001dc0501007387 */ /* 0x000fe20000100800 */
[--C-:B------:R-:W-:Y:S01]  /*7770*/  @!P5 IMAD.IADD R13, R13, 0x1, -R9.reuse ;  /* 0x000000010d0dd824 */ /* 0x100fe200078e0a09 */
[----:B------:R-:W-:Y:S01]  /*7780*/  IADD3 R11, R27, 0x76, RZ ;  /* 0x000000761b0b7810 */ /* 0x000fe20007ffe0ff */
[----:B------:R-:W-:Y:S01]  /*7790*/  @!P6 IMAD.IADD R0, R0, 0x1, -R9 ;  /* 0x000000010000e824 */ /* 0x000fe200078e0a09 */
[----:B------:R0:W-:Y:S01]  /*77a0*/  STL [R1+0x1d8], R3 ;  /* 0x0001d80301007387 */ /* 0x0001e20000100800 */
[C---:B------:R-:W-:Y:S01]  /*77b0*/  IMAD R2, R9.reuse, R10, R16 ;  /* 0x0000000a09027224 */ /* 0x040fe200078e0210 */
[----:B------:R-:W-:Y:S01]  /*77c0*/  ISETP.GT.U32.AND P5, PT, R9, R13, PT ;  /* 0x0000000d0900720c */ /* 0x000fe20003fa4070 */
[----:B------:R-:W-:Y:S01]  /*77d0*/  IMAD.HI.U32 R19, R28, R15, RZ ;  /* 0x0000000f1c137227 */ /* 0x000fe200078e00ff */
[----:B------:R-:W-:-:S02]  /*77e0*/  IADD3 R10, R27, 0x77, RZ ;  /* 0x000000771b0a7810 */ /* 0x000fc40007ffe0ff */
[----:B------:R-:W-:Y:S01]  /*77f0*/  IABS R16, R4 ;  /* 0x0000000400107213 */ /* 0x000fe20000000000 */
[----:B------:R-:W-:Y:S01]  /*7800*/  @!P0 IMAD.IADD R14, R14, 0x1, -R9 ;  /* 0x000000010e0e8824 */ /* 0x000fe200078e0a09 */
[----:B------:R-:W-:Y:S01]  /*7810*/  IABS R17, R11 ;  /* 0x0000000b00117213 */ /* 0x000fe20000000000 */
[----:B------:R-:W-:Y:S02]  /*7820*/  IMAD.MOV R19, RZ, RZ, -R19 ;  /* 0x000000ffff137224 */ /* 0x000fe400078e0a13 */
[----:B0-----:R-:W-:Y:S01]  /*7830*/  IMAD.MOV.U32 R3, RZ, RZ, R0 ;  /* 0x000000ffff037224 */ /* 0x001fe200078e0000 */
[C---:B------:R-:W-:Y:S01]  /*7840*/  ISETP.GT.U32.AND P0, PT, R9.reuse, R14, PT ;  /* 0x0000000e0900720c */ /* 0x040fe20003f04070 */
[C---:B------:R-:W-:Y:S01]  /*7850*/  IMAD R15, R9.reuse, R19, R15 ;  /* 0x00000013090f7224 */ /* 0x040fe200078e020f */
[----:B------:R-:W-:Y:S01]  /*7860*/  IABS R0, R10 ;  /* 0x0000000a00007213 */ /* 0x000fe20000000000 */
[----:B------:R-:W-:Y:S01]  /*7870*/  @!P2 IMAD.MOV R3, RZ, RZ, -R3 ;  /* 0x000000ffff03a224 */ /* 0x000fe200078e0a03 */
[C---:B------:R-:W-:Y:S01]  /*7880*/  ISETP.GT.U32.AND P2, PT, R9.reuse, R2, PT ;  /* 0x000000020900720c */ /* 0x040fe20003f44070 */
[----:B------:R-:W-:Y:S01]  /*7890*/  IMAD.HI.U32 R18, R28, R16, RZ ;  /* 0x000000101c127227 */ /* 0x000fe200078e00ff */
[----:B------:R-:W-:-:S02]  /*78a0*/  ISETP.GT.U32.AND P6, PT, R9, R15, PT ;  /* 0x0000000f0900720c */ /* 0x000fc40003fc4070 */
[----:B------:R0:W-:Y:S01]  /*78b0*/  STL [R1+0x1d4], R3 ;  /* 0x0001d40301007387 */ /* 0x0001e20000100800 */
[----:B------:R-:W-:Y:S01]  /*78c0*/  @!P5 IMAD.IADD R13, R13, 0x1, -R9 ;  /* 0x000000010d0dd824 */ /* 0x000fe200078e0a09 */
[----:B------:R-:W-:Y:S01]  /*78d0*/  ISETP.GE.AND P5, PT, R12, RZ, PT ;  /* 0x000000ff0c00720c */ /* 0x000fe20003fa6270 */
[----:B------:R-:W-:Y:S01]  /*78e0*/  IMAD.MOV R18, RZ, RZ, -R18 ;  /* 0x000000ffff127224 */ /* 0x000fe200078e0a12 */
[----:B------:R-:W-:Y:S01]  /*78f0*/  IADD3 R19, R27, 0x6e, RZ ;  /* 0x0000006e1b137810 */ /* 0x000fe20007ffe0ff */
[----:B------:R-:W-:-:S04]  /*7900*/  IMAD.HI.U32 R12, R28, R0, RZ ;  /* 0x000000001c0c7227 */ /* 0x000fc800078e00ff */
[--C-:B------:R-:W-:Y:S02]  /*7910*/  @!P2 IMAD.IADD R2, R2, 0x1, -R9.reuse ;  /* 0x000000010202a824 */ /* 0x100fe400078e0a09 */
[--C-:B------:R-:W-:Y:S02]  /*7920*/  @!P0 IMAD.IADD R14, R14, 0x1, -R9.reuse ;  /* 0x000000010e0e8824 */ /* 0x100fe400078e0a09 */
[C---:B------:R-:W-:Y:S01]  /*7930*/  IMAD R16, R9.reuse, R18, R16 ;  /* 0x0000001209107224 */ /* 0x040fe200078e0210 */
[----:B------:R-:W-:Y:S01]  /*7940*/  ISETP.GT.U32.AND P2, PT, R9, R2, PT ;  /* 0x000000020900720c */ /* 0x000fe20003f44070 */
[----:B------:R-:W-:Y:S01]  /*7950*/  IMAD.MOV R12, RZ, RZ, -R12 ;  /* 0x000000ffff0c7224 */ /* 0x000fe200078e0a0c */
[----:B------:R-:W-:Y:S01]  /*7960*/  IADD3 R18, R27, 0x70, RZ ;  /* 0x000000701b127810 */ /* 0x000fe20007ffe0ff */
[----:B0-----:R-:W-:Y:S01]  /*7970*/  IMAD.MOV.U32 R3, RZ, RZ, R14 ;  /* 0x000000ffff037224 */ /* 0x001fe200078e000e */
[----:B------:R-:W-:Y:S01]  /*7980*/  ISETP.GT.U32.AND P0, PT, R9, R16, PT ;  /* 0x000000100900720c */ /* 0x000fe20003f04070 */
[----:B------:R-:W-:Y:S01]  /*7990*/  @!P6 IMAD.IADD R15, R15, 0x1, -R9 ;  /* 0x000000010f0fe824 */ /* 0x000fe200078e0a09 */
[----:B------:R-:W-:Y:S01]  /*79a0*/  IABS R24, R18 ;  /* 0x0000001200187213 */ /* 0x000fe20000000000 */
[----:B------:R-:W-:Y:S01]  /*79b0*/  IMAD R14, R9, R12, R0 ;  /* 0x0000000c090e7224 */ /* 0x000fe200078e0200 */
[----:B------:R-:W-:Y:S01]  /*79c0*/  IADD3 R0, R27, 0x75, RZ ;  /* 0x000000751b007810 */ /* 0x000fe20007ffe0ff */
[----:B------:R-:W-:Y:S01]  /*79d0*/  IMAD.MOV.U32 R5, RZ, RZ, R13 ;  /* 0x000000ffff057224 */ /* 0x000fe200078e000d */
[C---:B------:R-:W-:Y:S01]  /*79e0*/  ISETP.GT.U32.AND P6, PT, R9.reuse, R15, PT ;  /* 0x0000000f0900720c */ /* 0x040fe20003fc4070 */
[----:B------:R-:W-:Y:S01]  /*79f0*/  @!P4 IMAD.MOV R3, RZ, RZ, -R3 ;  /* 0x000000ffff03c224 */ /* 0x000fe200078e0a03 */
[----:B------:R-:W-:Y:S01]  /*7a00*/  ISETP.GE.AND P4, PT, R10, RZ, PT ;  /* 0x000000ff0a00720c */ /* 0x000fe20003f86270 */
[----:B------:R-:W-:Y:S01]  /*7a10*/  @!P2 IMAD.IADD R2, R2, 0x1, -R9 ;  /* 0x000000010202a824 */ /* 0x000fe200078e0a09 */
[----:B------:R-:W-:Y:S01]  /*7a20*/  ISETP.GT.U32.AND P2, PT, R9, R14, PT ;  /* 0x0000000e0900720c */ /* 0x000fe20003f44070 */
[----:B------:R-:W-:Y:S01]  /*7a30*/  @!P3 IMAD.MOV R5, RZ, RZ, -R5 ;  /* 0x000000ffff05b224 */ /* 0x000fe200078e0a05 */
[----:B------:R-:W-:Y:S01]  /*7a40*/  ISETP.GE.AND P3, PT, R4, RZ, PT ;  /* 0x000000ff0400720c */ /* 0x000fe20003f66270 */
[--C-:B------:R-:W-:Y:S01]  /*7a50*/  @!P0 IMAD.IADD R16, R16, 0x1, -R9.reuse ;  /* 0x0000000110108824 */ /* 0x100fe200078e0a09 */
[----:B------:R-:W-:Y:S01]  /*7a60*/  IADD3 R4, R27, 0x74, RZ ;  /* 0x000000741b047810 */ /* 0x000fe20007ffe0ff */
[----:B------:R-:W-:Y:S01]  /*7a70*/  IMAD.HI.U32 R13, R28, R17, RZ ;  /* 0x000000111c0d7227 */ /* 0x000fe200078e00ff */
[----:B------:R0:W-:Y:S02]  /*7a80*/  STL [R1+0x1d0], R5 ;  /* 0x0001d00501007387 */ /* 0x0001e40000100800 */
[----:B------:R-:W-:Y:S01]  /*7a90*/  ISETP.GT.U32.AND P0, PT, R9, R16, PT ;  /* 0x000000100900720c */ /* 0x000fe20003f04070 */
[----:B------:R-:W-:Y:S01]  /*7aa0*/  @!P6 IMAD.IADD R15, R15, 0x1, -R9 ;  /* 0x000000010f0fe824 */ /* 0x000fe200078e0a09 */
[----:B------:R1:W-:Y:S01]  /*7ab0*/  STL [R1+0x1b4], R3 ;  /* 0x0001b40301007387 */ /* 0x0003e20000100800 */
[----:B------:R-:W-:Y:S01]  /*7ac0*/  IMAD.MOV R13, RZ, RZ, -R13 ;  /* 0x000000ffff0d7224 */ /* 0x000fe200078e0a0d */
[----:B------:R-:W-:Y:S01]  /*7ad0*/  ISETP.GE.AND P6, PT, R11, RZ, PT ;  /* 0x000000ff0b00720c */ /* 0x000fe20003fc6270 */
[----:B------:R-:W-:Y:S01]  /*7ae0*/  @!P2 IMAD.IADD R14, R14, 0x1, -R9 ;  /* 0x000000010e0ea824 */ /* 0x000fe200078e0a09 */
[----:B------:R-:W-:Y:S01]  /*7af0*/  IADD3 R11, R27, 0x72, RZ ;  /* 0x000000721b0b7810 */ /* 0x000fe20007ffe0ff */
[----:B------:R-:W-:-:S02]  /*7b00*/  IMAD R17, R9, R13, R17 ;  /* 0x0000000d09117224 */ /* 0x000fc400078e0211 */
[----:B0-----:R-:W-:Y:S01]  /*7b10*/  IMAD.MOV.U32 R5, RZ, RZ, R15 ;  /* 0x000000ffff057224 */ /* 0x001fe200078e000f */
[----:B------:R-:W-:Y:S01]  /*7b20*/  IABS R15, R4 ;  /* 0x00000004000f7213 */ /* 0x000fe20000000000 */
[----:B------:R-:W-:Y:S01]  /*7b30*/  IMAD.HI.U32 R23, R28, R24, RZ ;  /* 0x000000181c177227 */ /* 0x000fe200078e00ff */
[----:B------:R-:W-:Y:S02]  /*7b40*/  ISETP.GT.U32.AND P2, PT, R9, R14, PT ;  /* 0x0000000e0900720c */ /* 0x000fe40003f44070 */
[----:B------:R-:W-:Y:S01]  /*7b50*/  IABS R13, R11 ;  /* 0x0000000b000d7213 */ /* 0x000fe20000000000 */
[----:B-1----:R-:W-:Y:S01]  /*7b60*/  IMAD.MOV.U32 R3, RZ, RZ, R2 ;  /* 0x000000ffff037224 */ /* 0x002fe200078e0002 */
[----:B------:R-:W-:Y:S01]  /*7b70*/  IABS R2, R0 ;  /* 0x0000000000027213 */ /* 0x000fe20000000000 */
[----:B------:R-:W-:Y:S01]  /*7b80*/  @!P1 IMAD.MOV R5, RZ, RZ, -R5 ;  /* 0x000000ffff059224 */ /* 0x000fe200078e0a05 */
[----:B------:R-:W-:Y:S01]  /*7b90*/  ISETP.GE.AND P1, PT, R0, RZ, PT ;  /* 0x000000ff0000720c */ /* 0x000fe20003f26270 */
[----:B------:R-:W-:Y:S01]  /*7ba0*/  @!P5 IMAD.MOV R3, RZ, RZ, -R3 ;  /* 0x000000ffff03d224 */ /* 0x000fe200078e0a03 */
[----:B------:R-:W-:Y:S01]  /*7bb0*/  ISETP.GE.AND P5, PT, R4, RZ, PT ;  /* 0x000000ff0400720c */ /* 0x000fe20003fa6270 */
[----:B------:R-:W-:Y:S01]  /*7bc0*/  IMAD.HI.U32 R12, R28, R2, RZ ;  /* 0x000000021c0c7227 */ /* 0x000fe200078e00ff */
[----:B------:R0:W-:Y:S01]  /*7bd0*/  STL [R1+0x1c4], R5 ;  /* 0x0001c40501007387 */ /* 0x0001e20000100800 */
[----:B------:R-:W-:-:S02]  /*7be0*/  IADD3 R0, R27, 0x73, RZ ;  /* 0x000000731b007810 */ /* 0x000fc40007ffe0ff */
[----:B------:R-:W-:Y:S01]  /*7bf0*/  IMAD.HI.U32 R4, R28, R15, RZ ;  /* 0x0000000f1c047227 */ /* 0x000fe200078e00ff */
[----:B------:R1:W-:Y:S01]  /*7c00*/  STL [R1+0x1cc], R3 ;  /* 0x0001cc0301007387 */ /* 0x0003e20000100800 */
[----:B------:R-:W-:Y:S02]  /*7c10*/  IABS R10, R0 ;  /* 0x00000000000a7213 */ /* 0x000fe40000000000 */
[----:B------:R-:W-:Y:S02]  /*7c20*/  IMAD.MOV R12, RZ, RZ, -R12 ;  /* 0x000000ffff0c7224 */ /* 0x000fe400078e0a0c */
[----:B------:R-:W-:Y:S01]  /*7c30*/  @!P0 IMAD.IADD R16, R16, 0x1, -R9 ;  /* 0x0000000110108824 */ /* 0x000fe200078e0a09 */
[C---:B------:R-:W-:Y:S01]  /*7c40*/  ISETP.GT.U32.AND P0, PT, R9.reuse, R17, PT ;  /* 0x000000110900720c */ /* 0x040fe20003f04070 */
[----:B------:R-:W-:Y:S02]  /*7c50*/  IMAD.MOV R4, RZ, RZ, -R4 ;  /* 0x000000ffff047224 */ /* 0x000fe400078e0a04 */
[----:B------:R-:W-:-:S02]  /*7c60*/  IMAD R2, R9, R12, R2 ;  /* 0x0000000c09027224 */ /* 0x000fc400078e0202 */
[C---:B------:R-:W-:Y:S02]  /*7c70*/  IMAD R15, R9.reuse, R4, R15 ;  /* 0x00000004090f7224 */ /* 0x040fe400078e020f */
[----:B------:R-:W-:Y:S01]  /*7c80*/  @!P2 IMAD.IADD R14, R14, 0x1, -R9 ;  /* 0x000000010e0ea824 */ /* 0x000fe200078e0a09 */
[----:B------:R-:W-:Y:S01]  /*7c90*/  ISETP.GT.U32.AND P2, PT, R9, R2, PT ;  /* 0x000000020900720c */ /* 0x000fe20003f44070 */
[----:B0-----:R-:W-:Y:S01]  /*7ca0*/  IMAD.MOV.U32 R5, RZ, RZ, R16 ;  /* 0x000000ffff057224 */ /* 0x001fe200078e0010 */
[----:B------:R-:W-:Y:S01]  /*7cb0*/  IADD3 R16, R27, 0x71, RZ ;  /* 0x000000711b107810 */ /* 0x000fe20007ffe0ff */
[----:B------:R-:W-:-:S04]  /*7cc0*/  IMAD.HI.U32 R12, R28, R10, RZ ;  /* 0x0000000a1c0c7227 */ /* 0x000fc800078e00ff */
[----:B------:R-:W-:Y:S01]  /*7cd0*/  @!P3 IMAD.MOV R5, RZ, RZ, -R5 ;  /* 0x000000ffff05b224 */ /* 0x000fe200078e0a05 */
[----:B------:R-:W-:Y:S01]  /*7ce0*/  ISETP.GT.U32.AND P3, PT, R9, R15, PT ;  /* 0x0000000f0900720c */ /* 0x000fe20003f64070 */
[----:B-1----:R-:W-:Y:S02]  /*7cf0*/  IMAD.MOV.U32 R3, RZ, RZ, R14 ;  /* 0x000000ffff037224 */ /* 0x002fe400078e000e */
[----:B------:R-:W-:Y:S01]  /*7d00*/  IMAD.HI.U32 R4, R28, R13, RZ ;  /* 0x0000000d1c047227 */ /* 0x000fe200078e00ff */
[----:B------:R-:W-:Y:S03]  /*7d10*/  STL [R1+0x1b8], R5 ;  /* 0x0001b80501007387 */ /* 0x000fe60000100800 */
[----:B------:R-:W-:Y:S02]  /*7d20*/  @!P2 IMAD.IADD R2, R2, 0x1, -R9 ;  /* 0x000000010202a824 */ /* 0x000fe400078e0a09 */
[----:B------:R-:W-:-:S02]  /*7d30*/  IMAD.MOV R12, RZ, RZ, -R12 ;  /* 0x000000ffff0c7224 */ /* 0x000fc400078e0a0c */
[----:B------:R-:W-:Y:S01]  /*7d40*/  @!P4 IMAD.MOV R3, RZ, RZ, -R3 ;  /* 0x000000ffff03c224 */ /* 0x000fe200078e0a03 */
[----:B------:R-:W-:Y:S01]  /*7d50*/  ISETP.GT.U32.AND P2, PT, R9, R2, PT ;  /* 0x000000020900720c */ /* 0x000fe20003f44070 */
[--C-:B------:R-:W-:Y:S01]  /*7d60*/  @!P3 IMAD.IADD R15, R15, 0x1, -R9.reuse ;  /* 0x000000010f0fb824 */ /* 0x100fe200078e0a09 */
[----:B------:R-:W-:Y:S01]  /*7d70*/  ISETP.GE.AND P4, PT, R0, RZ, PT ;  /* 0x000000ff0000720c */ /* 0x000fe20003f86270 */
[----:B------:R-:W-:Y:S01]  /*7d80*/  @!P0 IMAD.IADD R17, R17, 0x1, -R9 ;  /* 0x0000000111118824 */ /* 0x000fe200078e0a09 */
[----:B------:R0:W-:Y:S01]  /*7d90*/  STL [R1+0x1bc], R3 ;  /* 0x0001bc0301007387 */ /* 0x0001e20000100800 */
[----:B------:R-:W-:Y:S01]  /*7da0*/  IMAD.MOV R4, RZ, RZ, -R4 ;  /* 0x000000ffff047224 */ /* 0x000fe200078e0a04 */
[C---:B------:R-:W-:Y:S01]  /*7db0*/  ISETP.GT.U32.AND P3, PT, R9.reuse, R15, PT ;  /* 0x0000000f0900720c */ /* 0x040fe20003f64070 */
[C---:B------:R-:W-:Y:S01]  /*7dc0*/  IMAD R0, R9.reuse, R12, R10 ;  /* 0x0000000c09007224 */ /* 0x040fe200078e020a */
[----:B------:R-:W-:Y:S01]  /*7dd0*/  IABS R10, R16 ;  /* 0x00000010000a7213 */ /* 0x000fe20000000000 */
[C---:B------:R-:W-:Y:S01]  /*7de0*/  IMAD R13, R9.reuse, R4, R13 ;  /* 0x00000004090d7224 */ /* 0x040fe200078e020d */
[----:B------:R-:W-:Y:S01]  /*7df0*/  ISETP.GT.U32.AND P0, PT, R9, R17, PT ;  /* 0x000000110900720c */ /* 0x000fe20003f04070 */
[----:B------:R-:W-:Y:S01]  /*7e00*/  IMAD.MOV R23, RZ, RZ, -R23 ;  /* 0x000000ffff177224 */ /* 0x000fe200078e0a17 */
[----:B------:R-:W-:Y:S01]  /*7e10*/  IADD3 R12, R27, 0x6d, RZ ;  /* 0x0000006d1b0c7810 */ /* 0x000fe20007ffe0ff */
[----:B------:R-:W-:Y:S01]  /*7e20*/  @!P2 IMAD.IADD R2, R2, 0x1, -R9 ;  /* 0x000000010202a824 */ /* 0x000fe200078e0a09 */
[----:B------:R-:W-:Y:S01]  /*7e30*/  ISETP.GT.U32.AND P2, PT, R9, R0, PT ;  /* 0x000000000900720c */ /* 0x000fe20003f44070 */
[----:B------:R-:W-:Y:S01]  /*7e40*/  IMAD.HI.U32 R14, R28, R10, RZ ;  /* 0x0000000a1c0e7227 */ /* 0x000fe200078e00ff */
[----:B------:R-:W-:-:S03]  /*7e50*/  IABS R4, R19 ;  /* 0x0000001300047213 */ /* 0x000fc60000000000 */
[--C-:B------:R-:W-:Y:S01]  /*7e60*/  @!P3 IMAD.IADD R15, R15, 0x1, -R9.reuse ;  /* 0x000000010f0fb824 */ /* 0x100fe200078e0a09 */
[----:B------:R-:W-:Y:S01]  /*7e70*/  ISETP.GT.U32.AND P3, PT, R9, R13, PT ;  /* 0x0000000d0900720c */ /* 0x000fe20003f64070 */
[----:B------:R-:W-:Y:S02]  /*7e80*/  IMAD.MOV R14, RZ, RZ, -R14 ;  /* 0x000000ffff0e7224 */ /* 0x000fe400078e0a0e */
[--C-:B------:R-:W-:Y:S01]  /*7e90*/  @!P0 IMAD.IADD R17, R17, 0x1, -R9.reuse ;  /* 0x0000000111118824 */ /* 0x100fe200078e0a09 */
[----:B------:R-:W-:Y:S01]  /*7ea0*/  ISETP.GE.AND P0, PT, R11, RZ, PT ;  /* 0x000000ff0b00720c */ /* 0x000fe20003f06270 */
[C---:B------:R-:W-:Y:S01]  /*7eb0*/  IMAD R10, R9.reuse, R14, R10 ;  /* 0x0000000e090a7224 */ /* 0x040fe200078e020a */
[----:B------:R-:W-:Y:S01]  /*7ec0*/  IABS R11, R12 ;  /* 0x0000000c000b7213 */ /* 0x000fe20000000000 */
[----:B------:R-:W-:Y:S02]  /*7ed0*/  @!P2 IMAD.IADD R0, R0, 0x1, -R9 ;  /* 0x000000010000a824 */ /* 0x000fe400078e0a09 */
[C---:B------:R-:W-:Y:S01]  /*7ee0*/  IMAD R23, R9.reuse, R23, R24 ;  /* 0x0000001709177224 */ /* 0x040fe200078e0218 */
[----:B------:R-:W-:Y:S01]  /*7ef0*/  ISETP.GT.U32.AND P2, PT, R9, R10, PT ;  /* 0x0000000a0900720c */ /* 0x000fe20003f44070 */
        /* <DEDUP_REMOVED lines=8> */
[----:B------:R-:W-:-:S04]  /*7f80*/  IMAD.HI.U32 R14, R28, R11, RZ ;  /* 0x0000000b1c0e7227 */ /* 0x000fc800078e00ff */
[--C-:B------:R-:W-:Y:S01]  /*7f90*/  @!P2 IMAD.IADD R10, R10, 0x1, -R9.reuse ;  /* 0x000000010a0aa824 */ /* 0x100fe200078e0a09 */
[----:B------:R-:W-:Y:S01]  /*7fa0*/  ISETP.GT.U32.AND P2, PT, R9, R0, PT ;  /* 0x000000000900720c */ /* 0x000fe20003f44070 */
[----:B------:R-:W-:Y:S02]  /*7fb0*/  @!P3 IMAD.IADD R23, R23, 0x1, -R9 ;  /* 0x000000011717b824 */ /* 0x000fe400078e0a09 */
[----:B------:R-:W-:Y:S01]  /*7fc0*/  IMAD.MOV R20, RZ, RZ, -R20 ;  /* 0x000000ffff147224 */ /* 0x000fe200078e0a14 */
[C---:B------:R-:W-:Y:S01]  /*7fd0*/  ISETP.GT.U32.AND P3, PT, R9.reuse, R10, PT ;  /* 0x0000000a0900720c */ /* 0x040fe20003f64070 */
[----:B0-----:R-:W-:Y:S01]  /*7fe0*/  IMAD.MOV.U32 R3, RZ, RZ, R2 ;  /* 0x000000ffff037224 */ /* 0x001fe200078e0002 */
[----:B------:R-:W-:Y:S01]  /*7ff0*/  IABS R2, R17 ;  /* 0x0000001100027213 */ /* 0x000fe20000000000 */
[----:B------:R-:W-:Y:S02]  /*8000*/  IMAD.MOV R14, RZ, RZ, -R14 ;  /* 0x000000ffff0e7224 */ /* 0x000fe400078e0a0e */
[----:B------:R-:W-:Y:S01]  /*8010*/  @!P1 IMAD.MOV R3, RZ, RZ, -R3 ;  /* 0x000000ffff039224 */ /* 0x000fe200078e0a03 */
[C---:B------:R-:W-:Y:S01]  /*8020*/  ISETP.GT.U32.AND P1, PT, R9.reuse, R23, PT ;  /* 0x000000170900720c */ /* 0x040fe20003f24070 */
[----:B------:R-:W-:Y:S01]  /*8030*/  IMAD R4, R9, R20, R4 ;  /* 0x0000001409047224 */ /* 0x000fe200078e0204 */
[----:B------:R-:W-:Y:S01]  /*8040*/  IADD3 R20, R27, 0x6c, RZ ;  /* 0x0000006c1b147810 */ /* 0x000fe20007ffe0ff */
[C---:B------:R-:W-:Y:S01]  /*8050*/  IMAD R11, R9.reuse, R14, R11 ;  /* 0x0000000e090b7224 */ /* 0x040fe200078e020b */
[----:B------:R0:W-:Y:S01]  /*8060*/  STL [R1+0x1a4], R3 ;  /* 0x0001a40301007387 */ /* 0x0001e20000100800 */
[--C-:B------:R-:W-:Y:S01]  /*8070*/  @!P2 IMAD.IADD R0, R0, 0x1, -R9.reuse ;  /* 0x000000010000a824 */ /* 0x100fe200078e0a09 */
[C---:B------:R-:W-:Y:S01]  /*8080*/  ISETP.GT.U32.AND P2, PT, R9.reuse, R4, PT ;  /* 0x000000040900720c */ /* 0x040fe20003f44070 */
[--C-:B------:R-:W-:Y:S01]  /*8090*/  @!P3 IMAD.IADD R10, R10, 0x1, -R9.reuse ;  /* 0x000000010a0ab824 */ /* 0x100fe200078e0a09 */
[----:B------:R-:W-:Y:S01]  /*80a0*/  ISETP.GT.U32.AND P3, PT, R9, R11, PT ;  /* 0x0000000b0900720c */ /* 0x000fe20003f64070 */
[--C-:B------:R-:W-:Y:S01]  /*80b0*/  @!P6 IMAD.IADD R13, R13, 0x1, -R9.reuse ;  /* 0x000000010d0de824 */ /* 0x100fe200078e0a09 */
[----:B------:R-:W-:Y:S01]  /*80c0*/  IABS R14, R20 ;  /* 0x00000014000e7213 */ /* 0x000fe20000000000 */
[----:B------:R-:W-:Y:S01]  /*80d0*/  IMAD.MOV.U32 R5, RZ, RZ, R0 ;  /* 0x000000ffff057224 */ /* 0x000fe200078e0000 */
[----:B------:R-:W-:Y:S01]  /*80e0*/  ISETP.GE.AND P6, PT, R16, RZ, PT ;  /* 0x000000ff1000720c */ /* 0x000fe20003fc6270 */
[----:B------:R-:W-:Y:S01]  /*80f0*/  @!P1 IMAD.IADD R23, R23, 0x1, -R9 ;  /* 0x0000000117179824 */ /* 0x000fe200078e0a09 */
[----:B------:R-:W-:Y:S01]  /*8100*/  ISETP.GE.AND P1, PT, R18, RZ, PT ;  /* 0x000000ff1200720c */ /* 0x000fe20003f26270 */
[----:B0-----:R-:W-:Y:S01]  /*8110*/  IMAD.MOV.U32 R3, RZ, RZ, R15 ;  /* 0x000000ffff037224 */ /* 0x001fe200078e000f */
[----:B------:R-:W-:Y:S01]  /*8120*/  IADD3 R0, R27, 0x6a, RZ ;  /* 0x0000006a1b007810 */ /* 0x000fe20007ffe0ff */
[----:B------:R-:W-:-:S04]  /*8130*/  IMAD.HI.U32 R16, R28, R2, RZ ;  /* 0x000000021c107227 */ /* 0x000fc800078e00ff */
[----:B------:R-:W-:Y:S01]  /*8140*/  @!P5 IMAD.MOV R3, RZ, RZ, -R3 ;  /* 0x000000ffff03d224 */ /* 0x000fe200078e0a03 */
[----:B------:R-:W-:Y:S01]  /*8150*/  ISETP.GT.U32.AND P5, PT, R9, R22, PT ;  /* 0x000000160900720c */ /* 0x000fe20003fa4070 */
[--C-:B------:R-:W-:Y:S01]  /*8160*/  @!P2 IMAD.IADD R4, R4, 0x1, -R9.reuse ;  /* 0x000000010404a824 */ /* 0x100fe200078e0a09 */
[----:B------:R-:W-:Y:S01]  /*8170*/  ISETP.GE.AND P2, PT, R19, RZ, PT ;  /* 0x000000ff1300720c */ /* 0x000fe20003f46270 */
[----:B------:R-:W-:Y:S01]  /*8180*/  @!P3 IMAD.IADD R11, R11, 0x1, -R9 ;  /* 0x000000010b0bb824 */ /* 0x000fe200078e0a09 */
[----:B------:R0:W-:Y:S01]  /*8190*/  STL [R1+0x1a0], R3 ;  /* 0x0001a00301007387 */ /* 0x0001e20000100800 */
[----:B------:R-:W-:Y:S01]  /*81a0*/  @!P4 IMAD.MOV R5, RZ, RZ, -R5 ;  /* 0x000000ffff05c224 */ /* 0x000fe200078e0a05 */
[----:B------:R-:W-:Y:S01]  /*81b0*/  ISETP.GT.U32.AND P4, PT, R9, R4, PT ;  /* 0x000000040900720c */ /* 0x000fe20003f84070 */
[----:B------:R-:W-:-:S03]  /*81c0*/  IMAD.HI.U32 R15, R28, R14, RZ ;  /* 0x0000000e1c0f7227 */ /* 0x000fc600078e00ff */
[----:B------:R1:W-:Y:S01]  /*81d0*/  STL [R1+0x194], R5 ;  /* 0x0001940501007387 */ /* 0x0003e20000100800 */
[----:B------:R-:W-:Y:S02]  /*81e0*/  IMAD.MOV R16, RZ, RZ, -R16 ;  /* 0x000000ffff107224 */ /* 0x000fe400078e0a10 */
[----:B------:R-:W-:Y:S01]  /*81f0*/  @!P5 IMAD.IADD R22, R22, 0x1, -R9 ;  /* 0x000000011616d824 */ /* 0x000fe200078e0a09 */
[----:B------:R-:W-:Y:S01]  /*8200*/  ISETP.GE.AND P5, PT, R21, RZ, PT ;  /* 0x000000ff1500720c */ /* 0x000fe20003fa6270 */
[----:B0-----:R-:W-:Y:S02]  /*8210*/  IMAD.MOV.U32 R3, RZ, RZ, R13 ;  /* 0x000000ffff037224 */ /* 0x001fe400078e000d */
[----:B------:R-:W-:Y:S01]  /*8220*/  IMAD.MOV R15, RZ, RZ, -R15 ;  /* 0x000000ffff0f7224 */ /* 0x000fe200078e0a0f */
[C---:B------:R-:W-:Y:S01]  /*8230*/  ISETP.GT.U32.AND P3, PT, R9.reuse, R22, PT ;  /* 0x000000160900720c */ /* 0x040fe20003f64070 */
[----:B------:R-:W-:Y:S01]  /*8240*/  @!P0 IMAD.MOV R3, RZ, RZ, -R3 ;  /* 0x000000ffff038224 */ /* 0x000fe200078e0a03 */
[----:B------:R-:W-:Y:S01]  /*8250*/  ISETP.GT.U32.AND P0, PT, R9, R11, PT ;  /* 0x0000000b0900720c */ /* 0x000fe20003f04070 */
[----:B-1----:R-:W-:Y:S01]  /*8260*/  IMAD.MOV.U32 R5, RZ, RZ, R10 ;  /* 0x000000ffff057224 */ /* 0x002fe200078e000a */
[----:B------:R-:W-:Y:S01]  /*8270*/  IADD3 R10, R27, 0x69, RZ ;  /* 0x000000691b0a7810 */ /* 0x000fe20007ffe0ff */
[C---:B------:R-:W-:Y:S01]  /*8280*/  IMAD R2, R9.reuse, R16, R2 ;  /* 0x0000001009027224 */ /* 0x040fe200078e0202 */
[----:B------:R0:W-:Y:S01]  /*8290*/  STL [R1+0x190], R3 ;  /* 0x0001900301007387 */ /* 0x0001e20000100800 */
[C---:B------:R-:W-:Y:S01]  /*82a0*/  IMAD R15, R9.reuse, R15, R14 ;  /* 0x0000000f090f7224 */ /* 0x040fe200078e020e */
[----:B------:R-:W-:Y:S01]  /*82b0*/  IABS R14, R0 ;  /* 0x00000000000e7213 */ /* 0x000fe20000000000 */
[----:B------:R-:W-:Y:S01]  /*82c0*/  @!P6 IMAD.MOV R5, RZ, RZ, -R5 ;  /* 0x000000ffff05e224 */ /* 0x000fe200078e0a05 */
[----:B------:R-:W-:Y:S01]  /*82d0*/  IABS R19, R10 ;  /* 0x0000000a00137213 */ /* 0x000fe20000000000 */
[--C-:B------:R-:W-:Y:S01]  /*82e0*/  @!P4 IMAD.IADD R4, R4, 0x1, -R9.reuse ;  /* 0x000000010404c824 */ /* 0x100fe200078e0a09 */
[C---:B------:R-:W-:Y:S01]  /*82f0*/  ISETP.GT.U32.AND P6, PT, R9.reuse, R15, PT ;  /* 0x0000000f0900720c */ /* 0x040fe20003fc4070 */
[----:B------:R-:W-:Y:S01]  /*8300*/  @!P3 IMAD.IADD R22, R22, 0x1, -R9 ;  /* 0x000000011616b824 */ /* 0x000fe200078e0a09 */
[----:B------:R-:W-:Y:S01]  /*8310*/  ISETP.GT.U32.AND P3, PT, R9, R2, PT ;  /* 0x000000020900720c */ /* 0x000fe20003f64070 */
[----:B------:R1:W-:Y:S01]  /*8320*/  STL [R1+0x18c], R5 ;  /* 0x00018c0501007387 */ /* 0x0003e20000100800 */
[----:B0-----:R-:W-:Y:S01]  /*8330*/  IMAD.MOV.U32 R3, RZ, RZ, R23 ;  /* 0x000000ffff037224 */ /* 0x001fe200078e0017 */
[----:B------:R-:W-:Y:S01]  /*8340*/  IADD3 R16, R27, 0x68, RZ ;  /* 0x000000681b107810 */ /* 0x000fe20007ffe0ff */
[----:B------:R-:W-:Y:S01]  /*8350*/  @!P0 IMAD.IADD R11, R11, 0x1, -R9 ;  /* 0x000000010b0b8824 */ /* 0x000fe200078e0a09 */
[----:B------:R-:W-:Y:S01]  /*8360*/  ISETP.GE.AND P4, PT, R20, RZ, PT ;  /* 0x000000ff1400720c */ /* 0x000fe20003f86270 */
[----:B------:R-:W-:Y:S01]  /*8370*/  @!P1 IMAD.MOV R3, RZ, RZ, -R3 ;  /* 0x000000ffff039224 */ /* 0x000fe200078e0a03 */
[----:B------:R-:W-:Y:S01]  /*8380*/  ISETP.GE.AND P1, PT, R12, RZ, PT ;  /* 0x000000ff0c00720c */ /* 0x000fe20003f26270 */
[----:B------:R-:W-:Y:S01]  /*8390*/  IMAD.HI.U32 R12, R28, R14, RZ ;  /* 0x0000000e1c0c7227 */ /* 0x000fe200078e00ff */
[----:B------:R-:W-:-:S02]  /*83a0*/  ISETP.GE.AND P0, PT, R17, RZ, PT ;  /* 0x000000ff1100720c */ /* 0x000fc40003f06270 */
[----:B------:R0:W-:Y:S01]  /*83b0*/  STL [R1+0x188], R3 ;  /* 0x0001880301007387 */ /* 0x0001e20000100800 */
[----:B-1----:R-:W-:Y:S02]  /*83c0*/  IMAD.MOV.U32 R5, RZ, RZ, R22 ;  /* 0x000000ffff057224 */ /* 0x002fe400078e0016 */
[----:B------:R-:W-:Y:S02]  /*83d0*/  IMAD.MOV R12, RZ, RZ, -R12 ;  /* 0x000000ffff0c7224 */ /* 0x000fe400078e0a0c */
[----:B------:R-:W-:Y:S01]  /*83e0*/  @!P5 IMAD.MOV R5, RZ, RZ, -R5 ;  /* 0x000000ffff05d224 */ /* 0x000fe200078e0a05 */
[----:B------:R-:W-:Y:S01]  /*83f0*/  ISETP.GE.AND P5, PT, R10, RZ, PT ;  /* 0x000000ff0a00720c */ /* 0x000fe20003fa6270 */
[--C-:B------:R-:W-:Y:S02]  /*8400*/  @!P3 IMAD.IADD R2, R2, 0x1, -R9.reuse ;  /* 0x000000010202b824 */ /* 0x100fe400078e0a09 */
[----:B------:R-:W-:Y:S01]  /*8410*/  @!P6 IMAD.IADD R15, R15, 0x1, -R9 ;  /* 0x000000010f0fe824 */ /* 0x000fe200078e0a09 */
[----:B------:R-:W-:Y:S01]  /*8420*/  STL [R1+0x184], R5 ;  /* 0x0001840501007387 */ /* 0x000fe20000100800 */
[----:B0-----:R-:W-:Y:S01]  /*8430*/  IMAD.MOV.U32 R3, RZ, RZ, R4 ;  /* 0x000000ffff037224 */ /* 0x001fe200078e0004 */
[----:B------:R-:W-:Y:S01]  /*8440*/  ISETP.GE.AND P6, PT, R0, RZ, PT ;  /* 0x000000ff0000720c */ /* 0x000fe20003fc6270 */
[C---:B------:R-:W-:Y:S01]  /*8450*/  IMAD R14, R9.reuse, R12, R14 ;  /* 0x0000000c090e7224 */ /* 0x040fe200078e020e */
[C---:B------:R-:W-:Y:S01]  /*8460*/  ISETP.GT.U32.AND P3, PT, R9.reuse, R15, PT ;  /* 0x0000000f0900720c */ /* 0x040fe20003f64070 */
[----:B------:R-:W-:Y:S01]  /*8470*/  @!P2 IMAD.MOV R3, RZ, RZ, -R3 ;  /* 0x000000ffff03a224 */ /* 0x000fe200078e0a03 */
[----:B------:R-:W-:Y:S01]  /*8480*/  ISETP.GT.U32.AND P2, PT, R9, R2, PT ;  /* 0x000000020900720c */ /* 0x000fe20003f44070 */
[----:B------:R-:W-:Y:S01]  /*8490*/  IMAD.HI.U32 R0, R28, R19, RZ ;  /* 0x000000131c007227 */ /* 0x000fe200078e00ff */
[----:B------:R-:W-:-:S02]  /*84a0*/  IADD3 R4, R27, 0x67, RZ ;  /* 0x000000671b047810 */ /* 0x000fc40007ffe0ff */
[----:B------:R0:W-:Y:S01]  /*84b0*/  STL [R1+0x180], R3 ;  /* 0x0001800301007387 */ /* 0x0001e20000100800 */
[----:B------:R-:W-:Y:S01]  /*84c0*/  IMAD.MOV R0, RZ, RZ, -R0 ;  /* 0x000000ffff007224 */ /* 0x000fe200078e0a00 */
[----:B------:R-:W-:-:S03]  /*84d0*/  IABS R12, R4 ;  /* 0x00000004000c7213 */ /* 0x000fc60000000000 */
[----:B------:R-:W-:Y:S01]  /*84e0*/  IMAD R19, R9, R0, R19 ;  /* 0x0000000009137224 */ /* 0x000fe200078e0213 */
[----:B------:R-:W-:Y:S01]  /*84f0*/  IADD3 R0, R27, 0x66, RZ ;  /* 0x000000661b007810 */ /* 0x000fe20007ffe0ff */
[--C-:B------:R-:W-:Y:S01]  /*8500*/  @!P3 IMAD.IADD R15, R15, 0x1, -R9.reuse ;  /* 0x000000010f0fb824 */ /* 0x100fe200078e0a09 */
[----:B------:R-:W-:Y:S01]  /*8510*/  ISETP.GE.AND P3, PT, R16, RZ, PT ;  /* 0x000000ff1000720c */ /* 0x000fe20003f66270 */
[----:B------:R-:W-:Y:S01]  /*8520*/  @!P2 IMAD.IADD R2, R2, 0x1, -R9 ;  /* 0x000000010202a824 */ /* 0x000fe200078e0a09 */
[----:B------:R-:W-:Y:S01]  /*8530*/  ISETP.GT.U32.AND P2, PT, R9, R19, PT ;  /* 0x000000130900720c */ /* 0x000fe20003f44070 */
[----:B0-----:R-:W-:Y:S01]  /*8540*/  IMAD.MOV.U32 R3, RZ, RZ, R11 ;  /* 0x000000ffff037224 */ /* 0x001fe200078e000b */
[----:B------:R-:W-:Y:S01]  /*8550*/  IABS R16, R16 ;  /* 0x0000001000107213 */ /* 0x000fe20000000000 */
[----:B------:R-:W-:Y:S01]  /*8560*/  IMAD.HI.U32 R10, R28, R12, RZ ;  /* 0x0000000c1c0a7227 */ /* 0x000fe200078e00ff */
[----:B------:R-:W-:-:S03]  /*8570*/  IABS R11, R0 ;  /* 0x00000000000b7213 */ /* 0x000fc60000000000 */
[----:B------:R-:W-:Y:S01]  /*8580*/  @!P1 IMAD.MOV R3, RZ, RZ, -R3 ;  /* 0x000000ffff039224 */ /* 0x000fe200078e0a03 */
[----:B------:R-:W-:Y:S01]  /*8590*/  ISETP.GT.U32.AND P1, PT, R9, R14, PT ;  /* 0x0000000e0900720c */ /* 0x000fe20003f24070 */
[----:B------:R-:W-:-:S03]  /*85a0*/  IMAD.HI.U32 R13, R28, R16, RZ ;  /* 0x000000101c0d7227 */ /* 0x000fc600078e00ff */
[----:B------:R0:W-:Y:S01]  /*85b0*/  STL [R1+0x17c], R3 ;  /* 0x00017c0301007387 */ /* 0x0001e20000100800 */
[----:B------:R-:W-:Y:S02]  /*85c0*/  IMAD.MOV R13, RZ, RZ, -R13 ;  /* 0x000000ffff0d7224 */ /* 0x000fe400078e0a0d */
[--C-:B------:R-:W-:Y:S02]  /*85d0*/  @!P2 IMAD.IADD R19, R19, 0x1, -R9.reuse ;  /* 0x000000011313a824 */ /* 0x100fe400078e0a09 */
[C---:B------:R-:W-:Y:S02]  /*85e0*/  IMAD R16, R9.reuse, R13, R16 ;  /* 0x0000000d09107224 */ /* 0x040fe400078e0210 */
[----:B------:R-:W-:Y:S01]  /*85f0*/  IMAD.MOV R10, RZ, RZ, -R10 ;  /* 0x000000ffff0a7224 */ /* 0x000fe200078e0a0a */
[----:B------:R-:W-:Y:S01]  /*8600*/  ISETP.GT.U32.AND P2, PT, R9, R19, PT ;  /* 0x000000130900720c */ /* 0x000fe20003f44070 */
[----:B------:R-:W-:Y:S02]  /*8610*/  @!P1 IMAD.IADD R14, R14, 0x1, -R9 ;  /* 0x000000010e0e9824 */ /* 0x000fe400078e0a09 */
[----:B0-----:R-:W-:Y:S01]  /*8620*/  IMAD.MOV.U32 R3, RZ, RZ, R15 ;  /* 0x000000ffff037224 */ /* 0x001fe200078e000f */
[----:B------:R-:W-:Y:S01]  /*8630*/  IADD3 R15, R27, 0x64, RZ ;  /* 0x000000641b0f7810 */ /* 0x000fe20007ffe0ff */
[C---:B------:R-:W-:Y:S01]  /*8640*/  IMAD R12, R9.reuse, R10, R12 ;  /* 0x0000000a090c7224 */ /* 0x040fe200078e020c */
[----:B------:R-:W-:Y:S01]  /*8650*/  ISETP.GT.U32.AND P1, PT, R9, R14, PT ;  /* 0x0000000e0900720c */ /* 0x000fe20003f24070 */
[----:B------:R-:W-:Y:S01]  /*8660*/  @!P4 IMAD.MOV R3, RZ, RZ, -R3 ;  /* 0x000000ffff03c224 */ /* 0x000fe200078e0a03 */
[----:B------:R-:W-:Y:S01]  /*8670*/  ISETP.GE.AND P4, PT, R4, RZ, PT ;  /* 0x000000ff0400720c */ /* 0x000fe20003f86270 */
[----:B------:R-:W-:Y:S01]  /*8680*/  @!P0 IMAD.MOV R2, RZ, RZ, -R2 ;  /* 0x000000ffff028224 */ /* 0x000fe200078e0a02 */
[----:B------:R-:W-:Y:S01]  /*8690*/  ISETP.GE.AND P0, PT, R0, RZ, PT ;  /* 0x000000ff0000720c */ /* 0x000fe20003f06270 */
[----:B------:R-:W-:Y:S01]  /*86a0*/  IMAD.HI.U32 R4, R28, R11, RZ ;  /* 0x0000000b1c047227 */ /* 0x000fe200078e00ff */
[----:B------:R0:W-:Y:S01]  /*86b0*/  STL [R1+0xd0], R3 ;  /* 0x0000d00301007387 */ /* 0x0001e20000100800 */
[----:B------:R-:W-:-:S02]  /*86c0*/  IADD3 R0, R27, 0x65, RZ ;  /* 0x000000651b007810 */ /* 0x000fc40007ffe0ff */
[--C-:B------:R-:W-:Y:S01]  /*86d0*/  @!P2 IMAD.IADD R19, R19, 0x1, -R9.reuse ;  /* 0x000000011313a824 */ /* 0x100fe200078e0a09 */
[C---:B------:R-:W-:Y:S01]  /*86e0*/  ISETP.GT.U32.AND P2, PT, R9.reuse, R12, PT ;  /* 0x0000000c0900720c */ /* 0x040fe20003f44070 */
[----:B------:R-:W-:Y:S01]  /*86f0*/  IMAD.MOV R4, RZ, RZ, -R4 ;  /* 0x000000ffff047224 */ /* 0x000fe200078e0a04 */
[----:B------:R-:W-:Y:S01]  /*8700*/  IABS R10, R0 ;  /* 0x00000000000a7213 */ /* 0x000fe20000000000 */
[----:B------:R-:W-:Y:S01]  /*8710*/  @!P1 IMAD.IADD R14, R14, 0x1, -R9 ;  /* 0x000000010e0e9824 */ /* 0x000fe200078e0a09 */
[C---:B------:R-:W-:Y:S01]  /*8720*/  ISETP.GT.U32.AND P1, PT, R9.reuse, R16, PT ;  /* 0x000000100900720c */ /* 0x040fe20003f24070 */
[----:B------:R-:W-:Y:S01]  /*8730*/  IMAD R11, R9, R4, R11 ;  /* 0x00000004090b7224 */ /* 0x000fe200078e020b */
[----:B------:R1:W-:Y:S01]  /*8740*/  STL [R1+0x178], R2 ;  /* 0x0001780201007387 */ /* 0x0003e20000100800 */
[----:B0-----:R-:W-:Y:S01]  /*8750*/  IMAD.MOV.U32 R3, RZ, RZ, R14 ;  /* 0x000000ffff037224 */ /* 0x001fe200078e000e */
[----:B------:R-:W-:Y:S01]  /*8760*/  IADD3 R4, R27, 0x63, RZ ;  /* 0x000000631b047810 */ /* 0x000fe20007ffe0ff */
[----:B------:R-:W-:Y:S01]  /*8770*/  IMAD.HI.U32 R14, R28, R10, RZ ;  /* 0x0000000a1c0e7227 */ /* 0x000fe200078e00ff */
[----:B------:R-:W-:-:S02]  /*8780*/  IABS R18, R15 ;  /* 0x0000000f00127213 */ /* 0x000fc40000000000 */
[----:B------:R-:W-:Y:S01]  /*8790*/  IABS R17, R4 ;  /* 0x0000000400117213 */ /* 0x000fe20000000000 */
[----:B------:R-:W-:Y:S02]  /*87a0*/  @!P6 IMAD.MOV R3, RZ, RZ, -R3 ;  /* 0x000000ffff03e224 */ /* 0x000fe400078e0a03 */
[----:B------:R-:W-:Y:S01]  /*87b0*/  IMAD.MOV R14, RZ, RZ, -R14 ;  /* 0x000000ffff0e7224 */ /* 0x000fe200078e0a0e */
[----:B-1----:R-:W-:Y:S01]  /*87c0*/  IADD3 R2, R27, 0x62, RZ ;  /* 0x000000621b027810 */ /* 0x002fe20007ffe0ff */
[--C-:B------:R-:W-:Y:S01]  /*87d0*/  @!P1 IMAD.IADD R16, R16, 0x1, -R9.reuse ;  /* 0x0000000110109824 */ /* 0x100fe200078e0a09 */
[----:B------:R0:W-:Y:S01]  /*87e0*/  STL [R1+0x130], R3 ;  /* 0x0001300301007387 */ /* 0x0001e20000100800 */
[C---:B------:R-:W-:Y:S01]  /*87f0*/  ISETP.GT.U32.AND P1, PT, R9.reuse, R11, PT ;  /* 0x0000000b0900720c */ /* 0x040fe20003f24070 */
[----:B------:R-:W-:Y:S01]  /*8800*/  @!P2 IMAD.IADD R12, R12, 0x1, -R9 ;  /* 0x000000010c0ca824 */ /* 0x000fe200078e0a09 */
[----:B------:R-:W-:Y:S02]  /*8810*/  IABS R13, R2 ;  /* 0x00000002000d7213 */ /* 0x000fe40000000000 */
[----:B------:R-:W-:-:S02]  /*8820*/  ISETP.GT.U32.AND P6, PT, R9, R16, PT ;  /* 0x000000100900720c */ /* 0x000fc40003fc4070 */
[----:B------:R-:W-:Y:S01]  /*8830*/  ISETP.GT.U32.AND P2, PT, R9, R12, PT ;  /* 0x0000000c0900720c */ /* 0x000fe20003f44070 */
[----:B0-----:R-:W-:Y:S02]  /*8840*/  IMAD.MOV.U32 R3, RZ, RZ, R19 ;  /* 0x000000ffff037224 */ /* 0x001fe400078e0013 */
[----:B------:R-:W-:-:S04]  /*8850*/  IMAD.HI.U32 R19, R28, R18, RZ ;  /* 0x000000121c137227 */ /* 0x000fc800078e00ff */
[----:B------:R-:W-:Y:S01]  /*8860*/  @!P5 IMAD.MOV R3, RZ, RZ, -R3 ;  /* 0x000000ffff03d224 */ /* 0x000fe200078e0a03 */
[----:B------:R-:W-:Y:S01]  /*8870*/  ISETP.GE.AND P5, PT, R0, RZ, PT ;  /* 0x000000ff0000720c */ /* 0x000fe20003fa6270 */
[----:B------:R-:W-:Y:S02]  /*8880*/  IMAD R0, R9, R14, R10 ;  /* 0x0000000e09007224 */ /* 0x000fe400078e020a */
[--C-:B------:R-:W-:Y:S01]  /*8890*/  @!P6 IMAD.IADD R16, R16, 0x1, -R9.reuse ;  /* 0x000000011010e824 */ /* 0x100fe200078e0a09 */
[----:B------:R0:W-:Y:S01]  /*88a0*/  STL [R1+0x174], R3 ;  /* 0x0001740301007387 */ /* 0x0001e20000100800 */
[----:B------:R-:W-:Y:S01]  /*88b0*/  @!P1 IMAD.IADD R11, R11, 0x1, -R9 ;  /* 0x000000010b0b9824 */ /* 0x000fe200078e0a09 */
[----:B------:R-:W-:Y:S01]  /*88c0*/  ISETP.GT.U32.AND P6, PT, R9, R0, PT ;  /* 0x000000000900720c */ /* 0x000fe20003fc4070 */
[----:B------:R-:W-:-:S03]  /*88d0*/  IMAD.HI.U32 R10, R28, R17, RZ ;  /* 0x000000111c0a7227 */ /* 0x000fc600078e00ff */
[----:B------:R-:W-:Y:S01]  /*88e0*/  ISETP.GT.U32.AND P1, PT, R9, R11, PT ;  /* 0x0000000b0900720c */ /* 0x000fe20003f24070 */
[----:B------:R-:W-:Y:S02]  /*88f0*/  IMAD.MOV R19, RZ, RZ, -R19 ;  /* 0x000000ffff137224 */ /* 0x000fe400078e0a13 */
[--C-:B------:R-:W-:Y:S01]  /*8900*/  @!P2 IMAD.IADD R12, R12, 0x1, -R9.reuse ;  /* 0x000000010c0ca824 */ /* 0x100fe200078e0a09 */
[----:B------:R-:W-:Y:S01]  /*8910*/  ISETP.GE.AND P2, PT, R15, RZ, PT ;  /* 0x000000ff0f00720c */ /* 0x000fe20003f46270 */
[----:B------:R-:W-:Y:S02]  /*8920*/  IMAD.MOV R10, RZ, RZ, -R10 ;  /* 0x000000ffff0a7224 */ /* 0x000fe400078e0a0a */
[C---:B------:R-:W-:Y:S02]  /*8930*/  IMAD R15, R9.reuse, R19, R18 ;  /* 0x00000013090f7224 */ /* 0x040fe400078e0212 */
[----:B0-----:R-:W-:Y:S02]  /*8940*/  IMAD.MOV.U32 R3, RZ, RZ, R16 ;  /* 0x000000ffff037224 */ /* 0x001fe400078e0010 */
[----:B------:R-:W-:Y:S01]  /*8950*/  @!P6 IMAD.IADD R0, R0, 0x1, -R9 ;  /* 0x000000010000e824 */ /* 0x000fe200078e0a09 */
[C---:B------:R-:W-:Y:S01]  /*8960*/  ISETP.GT.U32.AND P6, PT, R9.reuse, R15, PT ;  /* 0x0000000f0900720c */ /* 0x040fe20003fc4070 */
[----:B------:R-:W-:Y:S01]  /*8970*/  IMAD R17, R9, R10, R17 ;  /* 0x0000000a09117224 */ /* 0x000fe200078e0211 */
[----:B------:R-:W-:Y:S01]  /*8980*/  IADD3 R10, R27, 0x61, RZ ;  /* 0x000000611b0a7810 */ /* 0x000fe20007ffe0ff */
[----:B------:R-:W-:Y:S01]  /*8990*/  @!P3 IMAD.MOV R3, RZ, RZ, -R3 ;  /* 0x000000ffff03b224 */ /* 0x000fe200078e0a03 */
[----:B------:R-:W-:Y:S01]  /*89a0*/  ISETP.GT.U32.AND P3, PT, R9, R0, PT ;  /* 0x000000000900720c */ /* 0x000fe20003f64070 */
[----:B------:R-:W-:Y:S01]  /*89b0*/  IMAD.HI.U32 R14, R28, R13, RZ ;  /* 0x0000000d1c0e7227 */ /* 0x000fe200078e00ff */
[----:B------:R-:W-:-:S02]  /*89c0*/  IABS R16, R10 ;  /* 0x0000000a00107213 */ /* 0x000fc40000000000 */
[----:B------:R0:W-:Y:S01]  /*89d0*/  STL [R1+0x15c], R3 ;  /* 0x00015c0301007387 */ /* 0x0001e20000100800 */
[----:B------:R-:W-:Y:S01]  /*89e0*/  @!P1 IMAD.IADD R11, R11, 0x1, -R9 ;  /* 0x000000010b0b9824 */ /* 0x000fe200078e0a09 */
[C---:B------:R-:W-:Y:S01]  /*89f0*/  ISETP.GT.U32.AND P1, PT, R9.reuse, R17, PT ;  /* 0x000000110900720c */ /* 0x040fe20003f24070 */
[----:B------:R-:W-:Y:S02]  /*8a00*/  IMAD.MOV R14, RZ, RZ, -R14 ;  /* 0x000000ffff0e7224 */ /* 0x000fe400078e0a0e */
[----:B------:R-:W-:Y:S02]  /*8a10*/  IMAD.MOV.U32 R5, RZ, RZ, R12 ;  /* 0x000000ffff057224 */ /* 0x000fe400078e000c */
[----:B------:R-:W-:Y:S01]  /*8a20*/  IMAD R13, R9, R14, R13 ;  /* 0x0000000e090d7224 */ /* 0x000fe200078e020d */
[C---:B------:R-:W-:Y:S01]  /*8a30*/  IADD3 R14, R27.reuse, 0x5d, RZ ;  /* 0x0000005d1b0e7810 */ /* 0x040fe20007ffe0ff */
[----:B------:R-:W-:Y:S01]  /*8a40*/  @!P4 IMAD.MOV R5, RZ, RZ, -R5 ;  /* 0x000000ffff05c224 */ /* 0x000fe200078e0a05 */
[----:B------:R-:W-:Y:S01]  /*8a50*/  ISETP.GE.AND P4, PT, R4, RZ, PT ;  /* 0x000000ff0400720c */ /* 0x000fe20003f86270 */
[----:B0-----:R-:W-:Y:S01]  /*8a60*/  IMAD.MOV.U32 R3, RZ, RZ, R11 ;  /* 0x000000ffff037224 */ /* 0x001fe200078e000b */
[----:B------:R-:W-:Y:S01]  /*8a70*/  IADD3 R4, R27, 0x60, RZ ;  /* 0x000000601b047810 */ /* 0x000fe20007ffe0ff */
[----:B------:R-:W-:Y:S01]  /*8a80*/  @!P3 IMAD.IADD R0, R0, 0x1, -R9 ;  /* 0x000000010000b824 */ /* 0x000fe200078e0a09 */
[----:B------:R-:W-:Y:S01]  /*8a90*/  STL [R1+0x164], R5 ;  /* 0x0001640501007387 */ /* 0x000fe20000100800 */
[----:B------:R-:W-:Y:S01]  /*8aa0*/  @!P0 IMAD.MOV R3, RZ, RZ, -R3 ;  /* 0x000000ffff038224 */ /* 0x000fe200078e0a03 */
[----:B------:R-:W-:Y:S01]  /*8ab0*/  ISETP.GT.U32.AND P0, PT, R9, R13, PT ;  /* 0x0000000d0900720c */ /* 0x000fe20003f04070 */
[--C-:B------:R-:W-:Y:S01]  /*8ac0*/  @!P6 IMAD.IADD R15, R15, 0x1, -R9.reuse ;  /* 0x000000010f0fe824 */ /* 0x100fe200078e0a09 */
[----:B------:R-:W-:Y:S01]  /*8ad0*/  IABS R12, R4 ;  /* 0x00000004000c7213 */ /* 0x000fe20000000000 */
[----:B------:R-:W-:Y:S01]  /*8ae0*/  @!P1 IMAD.IADD R17, R17, 0x1, -R9 ;  /* 0x0000000111119824 */ /* 0x000fe200078e0a09 */
[----:B------:R0:W-:Y:S01]  /*8af0*/  STL [R1+0x168], R3 ;  /* 0x0001680301007387 */ /* 0x0001e20000100800 */
[----:B------:R-:W-:Y:S01]  /*8b00*/  IMAD.HI.U32 R11, R28, R16, RZ ;  /* 0x000000101c0b7227 */ /* 0x000fe200078e00ff */
[----:B------:R-:W-:-:S02]  /*8b10*/  ISETP.GT.U32.AND P1, PT, R9, R15, PT ;  /* 0x0000000f0900720c */ /* 0x000fc40003f24070 */
[----:B------:R-:W-:Y:S01]  /*8b20*/  ISETP.GE.AND P6, PT, R10, RZ, PT ;  /* 0x000000ff0a00720c */ /* 0x000fe20003fc6270 */
[----:B------:R-:W-:Y:S01]  /*8b30*/  IMAD.MOV R11, RZ, RZ, -R11 ;  /* 0x000000ffff0b7224 */ /* 0x000fe200078e0a0b */
[----:B------:R-:W-:Y:S01]  /*8b40*/  ISETP.GE.AND P3, PT, R2, RZ, PT ;  /* 0x000000ff0200720c */ /* 0x000fe20003f66270 */
[----:B------:R-:W-:Y:S01]  /*8b50*/  IMAD.HI.U32 R10, R28, R12, RZ ;  /* 0x0000000c1c0a7227 */ /* 0x000fe200078e00ff */
[C---:B------:R-:W-:Y:S02]  /*8b60*/  IADD3 R2, R27.reuse, 0x5f, RZ ;  /* 0x0000005f1b027810 */ /* 0x040fe40007ffe0ff */
[----:B------:R-:W-:Y:S01]  /*8b70*/  IABS R18, R14 ;  /* 0x0000000e00127213 */ /* 0x000fe20000000000 */
[----:B0-----:R-:W-:Y:S01]  /*8b80*/  IMAD.MOV.U32 R3, RZ, RZ, R0 ;  /* 0x000000ffff037224 */ /* 0x001fe200078e0000 */
[----:B------:R-:W-:Y:S01]  /*8b90*/  IADD3 R0, R27, 0x5e, RZ ;  /* 0x0000005e1b007810 */ /* 0x000fe20007ffe0ff */
[C---:B------:R-:W-:Y:S01]  /*8ba0*/  IMAD R16, R9.reuse, R11, R16 ;  /* 0x0000000b09107224 */ /* 0x040fe200078e0210 */
[----:B------:R-:W-:Y:S01]  /*8bb0*/  IABS R11, R2 ;  /* 0x00000002000b7213 */ /* 0x000fe20000000000 */
[----:B------:R-:W-:Y:S01]  /*8bc0*/  @!P5 IMAD.MOV R3, RZ, RZ, -R3 ;  /* 0x000000ffff03d224 */ /* 0x000fe200078e0a03 */
[----:B------:R-:W-:Y:S01]  /*8bd0*/  ISETP.GT.U32.AND P5, PT, R9, R17, PT ;  /* 0x000000110900720c */ /* 0x000fe20003fa4070 */
[----:B------:R-:W-:-:S02]  /*8be0*/  @!P0 IMAD.IADD R13, R13, 0x1, -R9 ;  /* 0x000000010d0d8824 */ /* 0x000fc400078e0a09 */
[----:B------:R-:W-:Y:S01]  /*8bf0*/  IMAD.MOV R10, RZ, RZ, -R10 ;  /* 0x000000ffff0a7224 */ /* 0x000fe200078e0a0a */
[----:B------:R0:W-:Y:S01]  /*8c00*/  STL [R1+0x16c], R3 ;  /* 0x00016c0301007387 */ /* 0x0001e20000100800 */
[----:B------:R-:W-:Y:S01]  /*8c10*/  @!P1 IMAD.IADD R15, R15, 0x1, -R9 ;  /* 0x000000010f0f9824 */ /* 0x000fe200078e0a09 */
[C---:B------:R-:W-:Y:S01]  /*8c20*/  ISETP.GT.U32.AND P0, PT, R9.reuse, R13, PT ;  /* 0x0000000d0900720c */ /* 0x040fe20003f04070 */
[C---:B------:R-:W-:Y:S01]  /*8c30*/  IMAD R12, R9.reuse, R10, R12 ;  /* 0x0000000a090c7224 */ /* 0x040fe200078e020c */
[----:B------:R-:W-:Y:S02]  /*8c40*/  ISETP.GT.U32.AND P1, PT, R9, R16, PT ;  /* 0x000000100900720c */ /* 0x000fe40003f24070 */
[----:B------:R-:W-:-:S03]  /*8c50*/  IABS R10, R0 ;  /* 0x00000000000a7213 */ /* 0x000fc60000000000 */
[----:B------:R-:W-:Y:S01]  /*8c60*/  @!P5 IMAD.IADD R17, R17, 0x1, -R9 ;  /* 0x000000011111d824 */ /* 0x000fe200078e0a09 */
[----:B------:R-:W-:Y:S01]  /*8c70*/  ISETP.GT.U32.AND P5, PT, R9, R12, PT ;  /* 0x0000000c0900720c */ /* 0x000fe20003fa4070 */
[----:B0-----:R-:W-:Y:S02]  /*8c80*/  IMAD.MOV.U32 R3, RZ, RZ, R15 ;  /* 0x000000ffff037224 */ /* 0x001fe400078e000f */
[----:B------:R-:W-:-:S04]  /*8c90*/  IMAD.HI.U32 R19, R28, R10, RZ ;  /* 0x0000000a1c137227 */ /* 0x000fc800078e00ff */
[----:B------:R-:W-:Y:S02]  /*8ca0*/  @!P2 IMAD.MOV R3, RZ, RZ, -R3 ;  /* 0x000000ffff03a224 */ /* 0x000fe400078e0a03 */
[--C-:B------:R-:W-:Y:S01]  /*8cb0*/  @!P0 IMAD.IADD R13, R13, 0x1, -R9.reuse ;  /* 0x000000010d0d8824 */ /* 0x100fe200078e0a09 */
[----:B------:R-:W-:Y:S01]  /*8cc0*/  ISETP.GE.AND P0, PT, R4, RZ, PT ;  /* 0x000000ff0400720c */ /* 0x000fe20003f06270 */
[----:B------:R-:W-:Y:S01]  /*8cd0*/  @!P1 IMAD.IADD R16, R16, 0x1, -R9 ;  /* 0x0000000110109824 */ /* 0x000fe200078e0a09 */
[----:B------:R0:W-:Y:S01]  /*8ce0*/  STL [R1+0x160], R3 ;  /* 0x0001600301007387 */ /* 0x0001e20000100800 */
[----:B------:R-:W-:Y:S01]  /*8cf0*/  IMAD.MOV R15, RZ, RZ, -R19 ;  /* 0x000000ffff0f7224 */ /* 0x000fe200078e0a13 */
[----:B------:R-:W-:Y:S01]  /*8d00*/  ISETP.GE.AND P1, PT, R2, RZ, PT ;  /* 0x000000ff0200720c */ /* 0x000fe20003f26270 */
[----:B------:R-:W-:Y:S01]  /*8d10*/  @!P5 IMAD.IADD R12, R12, 0x1, -R9 ;  /* 0x000000010c0cd824 */ /* 0x000fe200078e0a09 */
[C---:B------:R-:W-:Y:S01]  /*8d20*/  ISETP.GT.U32.AND P5, PT, R9.reuse, R16, PT ;  /* 0x000000100900720c */ /* 0x040fe20003fa4070 */
[----:B------:R-:W-:Y:S01]  /*8d30*/  IMAD R10, R9, R15, R10 ;  /* 0x0000000f090a7224 */ /* 0x000fe200078e020a */
[----:B------:R-:W-:Y:S01]  /*8d40*/  IADD3 R19, R27, 0x5c, RZ ;  /* 0x0000005c1b137810 */ /* 0x000fe20007ffe0ff */
[----:B------:R-:W-:Y:S01]  /*8d50*/  IMAD.MOV.U32 R4, RZ, RZ, R18 ;  /* 0x000000ffff047224 */ /* 0x000fe200078e0012 */
[----:B------:R-:W-:Y:S01]  /*8d60*/  ISETP.GT.U32.AND P2, PT, R9, R12, PT ;  /* 0x0000000c0900720c */ /* 0x000fe20003f44070 */
[----:B------:R-:W-:-:S04]  /*8d70*/  IMAD.HI.U32 R18, R28, R11, RZ ;  /* 0x0000000b1c127227 */ /* 0x000fc800078e00ff */
[----:B0-----:R-:W-:Y:S01]  /*8d80*/  IMAD.MOV.U32 R3, RZ, RZ, R13 ;  /* 0x000000ffff037224 */ /* 0x001fe200078e000d */
[----:B------:R-:W-:Y:S01]  /*8d90*/  IADD3 R13, R27, 0x5b, RZ ;  /* 0x0000005b1b0d7810 */ /* 0x000fe20007ffe0ff */
[----:B------:R-:W-:Y:S02]  /*8da0*/  IMAD.MOV.U32 R5, RZ, RZ, R17 ;  /* 0x000000ffff057224 */ /* 0x000fe400078e0011 */
[----:B------:R-:W-:Y:S01]  /*8db0*/  @!P3 IMAD.MOV R3, RZ, RZ, -R3 ;  /* 0x000000ffff03b224 */ /* 0x000fe200078e0a03 */
[----:B------:R-:W-:Y:S01]  /*8dc0*/  ISETP.GT.U32.AND P3, PT, R9, R10, PT ;  /* 0x0000000a0900720c */ /* 0x000fe20003f64070 */
[----:B------:R-:W-:-:S04]  /*8dd0*/  IMAD.HI.U32 R2, R28, R4, RZ ;  /* 0x000000041c027227 */ /* 0x000fc800078e00ff */
[----:B------:R-:W-:Y:S02]  /*8de0*/  IMAD.MOV R18, RZ, RZ, -R18 ;  /* 0x000000ffff127224 */ /* 0x000fe400078e0a12 */
[----:B------:R-:W-:Y:S02]  /*8df0*/  @!P4 IMAD.MOV R5, RZ, RZ, -R5 ;  /* 0x000000ffff05c224 */ /* 0x000fe400078e0a05 */
[----:B------:R-:W-:Y:S02]  /*8e00*/  IMAD.MOV R2, RZ, RZ, -R2 ;  /* 0x000000ffff027224 */ /* 0x000fe400078e0a02 */
[----:B------:R-:W-:Y:S01]  /*8e10*/  @!P5 IMAD.IADD R16, R16, 0x1, -R9 ;  /* 0x000000011010d824 */ /* 0x000fe200078e0a09 */
[----:B------:R-:W-:Y:S01]  /*8e20*/  STL [R1+0x14c], R5 ;  /* 0x00014c0501007387 */ /* 0x000fe20000100800 */
[C---:B------:R-:W-:Y:S01]  /*8e30*/  IMAD R11, R9.reuse, R18, R11 ;  /* 0x00000012090b7224 */ /* 0x040fe200078e020b */
[----:B------:R-:W-:Y:S01]  /*8e40*/  ISETP.GE.AND P5, PT, R0, RZ, PT ;  /* 0x000000ff0000720c */ /* 0x000fe20003fa6270 */
[C---:B------:R-:W-:Y:S01]  /*8e50*/  IMAD R4, R9.reuse, R2, R4 ;  /* 0x0000000209047224 */ /* 0x040fe200078e0204 */
[----:B------:R0:W-:Y:S01]  /*8e60*/  STL [R1+0x150], R3 ;  /* 0x0001500301007387 */ /* 0x0001e20000100800 */
[--C-:B------:R-:W-:Y:S01]  /*8e70*/  @!P3 IMAD.IADD R10, R10, 0x1, -R9.reuse ;  /* 0x000000010a0ab824 */ /* 0x100fe200078e0a09 */
[----:B------:R-:W-:Y:S01]  /*8e80*/  IABS R0, R13 ;  /* 0x0000000d00007213 */ /* 0x000fe20000000000 */
[----:B------:R-:W-:Y:S01]  /*8e90*/  @!P2 IMAD.IADD R12, R12, 0x1, -R9 ;  /* 0x000000010c0ca824 */ /* 0x000fe200078e0a09 */
[----:B------:R-:W-:-:S02]  /*8ea0*/  ISETP.GT.U32.AND P4, PT, R9, R11, PT ;  /* 0x0000000b0900720c */ /* 0x000fc40003f84070 */
[----:B------:R-:W-:Y:S01]  /*8eb0*/  ISETP.GT.U32.AND P2, PT, R9, R4, PT ;  /* 0x000000040900720c */ /* 0x000fe20003f44070 */
[----:B------:R-:W-:Y:S01]  /*8ec0*/  IMAD.HI.U32 R17, R28, R0, RZ ;  /* 0x000000001c117227 */ /* 0x000fe200078e00ff */
[----:B------:R-:W-:-:S03]  /*8ed0*/  IABS R2, R19 ;  /* 0x0000001300027213 */ /* 0x000fc60000000000 */
[----:B0-----:R-:W-:Y:S02]  /*8ee0*/  IMAD.MOV.U32 R3, RZ, RZ, R16 ;  /* 0x000000ffff037224 */ /* 0x001fe400078e0010 */
[----:B------:R-:W-:Y:S02]  /*8ef0*/  IMAD.MOV R17, RZ, RZ, -R17 ;  /* 0x000000ffff117224 */ /* 0x000fe400078e0a11 */
[----:B------:R-:W-:Y:S01]  /*8f00*/  @!P6 IMAD.MOV R3, RZ, RZ, -R3 ;  /* 0x000000ffff03e224 */ /* 0x000fe200078e0a03 */
[C---:B------:R-:W-:Y:S01]  /*8f10*/  ISETP.GT.U32.AND P6, PT, R9.reuse, R10, PT ;  /* 0x0000000a0900720c */ /* 0x040fe20003fc4070 */
[----:B------:R-:W-:Y:S01]  /*8f20*/  IMAD R0, R9, R17, R0 ;  /* 0x0000001109007224 */ /* 0x000fe200078e0200 */
[----:B------:R-:W-:Y:S01]  /*8f30*/  IADD3 R17, R27, 0x58, RZ ;  /* 0x000000581b117810 */ /* 0x000fe20007ffe0ff */
[--C-:B------:R-:W-:Y:S01]  /*8f40*/  @!P4 IMAD.IADD R11, R11, 0x1, -R9.reuse ;  /* 0x000000010b0bc824 */ /* 0x100fe200078e0a09 */
[----:B------:R-:W-:Y:S01]  /*8f50*/  ISETP.GE.AND P4, PT, R14, RZ, PT ;  /* 0x000000ff0e00720c */ /* 0x000fe20003f86270 */
[----:B------:R-:W-:Y:S01]  /*8f60*/  @!P2 IMAD.IADD R4, R4, 0x1, -R9 ;  /* 0x000000010404a824 */ /* 0x000fe200078e0a09 */
[----:B------:R-:W-:Y:S01]  /*8f70*/  IADD3 R14, R27, 0x5a, RZ ;  /* 0x0000005a1b0e7810 */ /* 0x000fe20007ffe0ff */
[----:B------:R-:W-:Y:S01]  /*8f80*/  IMAD.HI.U32 R15, R28, R2, RZ ;  /* 0x000000021c0f7227 */ /* 0x000fe200078e00ff */
[C---:B------:R-:W-:Y:S01]  /*8f90*/  ISETP.GT.U32.AND P3, PT, R9.reuse, R11, PT ;  /* 0x0000000b0900720c */ /* 0x040fe20003f64070 */
[----:B------:R0:W-:Y:S01]  /*8fa0*/  STL [R1+0x154], R3 ;  /* 0x0001540301007387 */ /* 0x0001e20000100800 */
[C---:B------:R-:W-:Y:S01]  /*8fb0*/  ISETP.GT.U32.AND P2, PT, R9.reuse, R4, PT ;  /* 0x000000040900720c */ /* 0x040fe20003f44070 */
[----:B------:R-:W-:Y:S01]  /*8fc0*/  IMAD.MOV R15, RZ, RZ, -R15 ;  /* 0x000000ffff0f7224 */ /* 0x000fe200078e0a0f */
[----:B------:R-:W-:Y:S01]  /*8fd0*/  IABS R16, R14 ;  /* 0x0000000e00107213 */ /* 0x000fe20000000000 */
[----:B------:R-:W-:Y:S01]  /*8fe0*/  @!P6 IMAD.IADD R10, R10, 0x1, -R9 ;  /* 0x000000010a0ae824 */ /* 0x000fe200078e0a09 */
[C---:B------:R-:W-:Y:S01]  /*8ff0*/  ISETP.GT.U32.AND P6, PT, R9.reuse, R0, PT ;  /* 0x000000000900720c */ /* 0x040fe20003fc4070 */
[----:B------:R-:W-:Y:S01]  /*9000*/  IMAD R2, R9, R15, R2 ;  /* 0x0000000f09027224 */ /* 0x000fe200078e0202 */
[----:B------:R-:W-:Y:S01]  /*9010*/  IADD3 R15, R27, 0x59, RZ ;  /* 0x000000591b0f7810 */ /* 0x000fe20007ffe0ff */
[----:B------:R-:W-:-:S03]  /*9020*/  IMAD.HI.U32 R20, R28, R16, RZ ;  /* 0x000000101c147227 */ /* 0x000fc600078e00ff */
[----:B------:R-:W-:Y:S01]  /*9030*/  IABS R18, R15 ;  /* 0x0000000f00127213 */ /* 0x000fe20000000000 */
[----:B0-----:R-:W-:Y:S02]  /*9040*/  IMAD.MOV.U32 R3, RZ, RZ, R12 ;  /* 0x000000ffff037224 */ /* 0x001fe400078e000c */
[--C-:B------:R-:W-:Y:S01]  /*9050*/  @!P3 IMAD.IADD R11, R11, 0x1, -R9.reuse ;  /* 0x000000010b0bb824 */ /* 0x100fe200078e0a09 */
[----:B------:R-:W-:Y:S01]  /*9060*/  ISETP.GT.U32.AND P3, PT, R9, R2, PT ;  /* 0x000000020900720c */ /* 0x000fe20003f64070 */
[--C-:B------:R-:W-:Y:S01]  /*9070*/  @!P2 IMAD.IADD R4, R4, 0x1, -R9.reuse ;  /* 0x000000010404a824 */ /* 0x100fe200078e0a09 */
[----:B------:R-:W-:Y:S01]  /*9080*/  ISETP.GE.AND P2, PT, R19, RZ, PT ;  /* 0x000000ff1300720c */ /* 0x000fe20003f46270 */
[----:B------:R-:W-:Y:S02]  /*9090*/  @!P6 IMAD.IADD R0, R0, 0x1, -R9 ;  /* 0x000000010000e824 */ /* 0x000fe400078e0a09 */
[----:B------:R-:W-:Y:S01]  /*90a0*/  IMAD.MOV R19, RZ, RZ, -R20 ;  /* 0x000000ffff137224 */ /* 0x000fe200078e0a14 */
[----:B------:R-:W-:Y:S01]  /*90b0*/  IABS R20, R17 ;  /* 0x0000001100147213 */ /* 0x000fe20000000000 */
[----:B------:R-:W-:Y:S01]  /*90c0*/  @!P0 IMAD.MOV R3, RZ, RZ, -R3 ;  /* 0x000000ffff038224 */ /* 0x000fe200078e0a03 */
[----:B------:R-:W-:Y:S01]  /*90d0*/  ISETP.GT.U32.AND P0, PT, R9, R0, PT ;  /* 0x000000000900720c */ /* 0x000fe20003f04070 */
[----:B------:R-:W-:-:S03]  /*90e0*/  IMAD.HI.U32 R21, R28, R18, RZ ;  /* 0x000000121c157227 */ /* 0x000fc600078e00ff */
[----:B------:R0:W-:Y:S01]  /*90f0*/  STL [R1+0x144], R3 ;  /* 0x0001440301007387 */ /* 0x0001e20000100800 */
[C---:B------:R-:W-:Y:S02]  /*9100*/  IMAD R16, R9.reuse, R19, R16 ;  /* 0x0000001309107224 */ /* 0x040fe400078e0210 */
[----:B------:R-:W-:Y:S02]  /*9110*/  IMAD.MOV.U32 R6, RZ, RZ, R11 ;  /* 0x000000ffff067224 */ /* 0x000fe400078e000b */
[----:B------:R-:W-:Y:S02]  /*9120*/  IMAD.MOV R21, RZ, RZ, -R21 ;  /* 0x000000ffff157224 */ /* 0x000fe400078e0a15 */
[----:B------:R-:W-:Y:S01]  /*9130*/  @!P1 IMAD.MOV R6, RZ, RZ, -R6 ;  /* 0x000000ffff069224 */ /* 0x000fe200078e0a06 */
[C---:B------:R-:W-:Y:S01]  /*9140*/  ISETP.GT.U32.AND P1, PT, R9.reuse, R16, PT ;  /* 0x000000100900720c */ /* 0x040fe20003f24070 */
[----:B------:R-:W-:Y:S01]  /*9150*/  IMAD R18, R9, R21, R18 ;  /* 0x0000001509127224 */ /* 0x000fe200078e0212 */
[----:B------:R-:W-:Y:S01]  /*9160*/  IADD3 R21, R27, 0x45, RZ ;  /* 0x000000451b157810 */ /* 0x000fe20007ffe0ff */
[--C-:B------:R-:W-:Y:S01]  /*9170*/  @!P3 IMAD.IADD R2, R2, 0x1, -R9.reuse ;  /* 0x000000010202b824 */ /* 0x100fe200078e0a09 */
[----:B------:R-:W-:Y:S01]  /*9180*/  ISETP.GE.AND P3, PT, R13, RZ, PT ;  /* 0x000000ff0d00720c */ /* 0x000fe20003f66270 */
[----:B------:R-:W-:Y:S01]  /*9190*/  IMAD.MOV.U32 R5, RZ, RZ, R10 ;  /* 0x000000ffff057224 */ /* 0x000fe200078e000a */
[----:B------:R-:W-:Y:S01]  /*91a0*/  STL [R1+0x140], R6 ;  /* 0x0001400601007387 */ /* 0x000fe20000100800 */
[----:B0-----:R-:W-:Y:S01]  /*91b0*/  IMAD.MOV.U32 R3, RZ, RZ, R4 ;  /* 0x000000ffff037224 */ /* 0x001fe200078e0004 */
[C---:B------:R-:W-:Y:S01]  /*91c0*/  ISETP.GT.U32.AND P6, PT, R9.reuse, R2, PT ;  /* 0x000000020900720c */ /* 0x040fe20003fc4070 */
[----:B------:R-:W-:Y:S01]  /*91d0*/  @!P0 IMAD.IADD R0, R0, 0x1, -R9 ;  /* 0x0000000100008824 */ /* 0x000fe200078e0a09 */
[----:B------:R-:W-:Y:S01]  /*91e0*/  ISETP.GT.U32.AND P0, PT, R9, R18, PT ;  /* 0x000000120900720c */ /* 0x000fe20003f04070 */
[----:B------:R-:W-:Y:S01]  /*91f0*/  IMAD.HI.U32 R10, R28, R20, RZ ;  /* 0x000000141c0a7227 */ /* 0x000fe200078e00ff */
[----:B------:R-:W-:-:S03]  /*9200*/  IADD3 R4, R27, 0x57, RZ ;  /* 0x000000571b047810 */ /* 0x000fc60007ffe0ff */
[----:B------:R-:W-:Y:S01]  /*9210*/  @!P5 IMAD.MOV R5, RZ, RZ, -R5 ;  /* 0x000000ffff05d224 */ /* 0x000fe200078e0a05 */
[----:B------:R-:W-:Y:S01]  /*9220*/  IABS R12, R4 ;  /* 0x00000004000c7213 */ /* 0x000fe20000000000 */
[----:B------:R-:W-:Y:S01]  /*9230*/  @!P4 IMAD.MOV R3, RZ, RZ, -R3 ;  /* 0x000000ffff03c224 */ /* 0x000fe200078e0a03 */
[----:B------:R-:W-:Y:S01]  /*9240*/  ISETP.GE.AND P5, PT, R14, RZ, PT ;  /* 0x000000ff0e00720c */ /* 0x000fe20003fa6270 */
[----:B------:R-:W-:Y:S01]  /*9250*/  IMAD.MOV R10, RZ, RZ, -R10 ;  /* 0x000000ffff0a7224 */ /* 0x000fe200078e0a0a */
[----:B------:R0:W-:Y:S01]  /*9260*/  STL [R1+0x13c], R5 ;  /* 0x00013c0501007387 */ /* 0x0001e20000100800 */
[--C-:B------:R-:W-:Y:S01]  /*9270*/  @!P1 IMAD.IADD R16, R16, 0x1, -R9.reuse ;  /* 0x0000000110109824 */ /* 0x100fe200078e0a09 */
[----:B------:R-:W-:Y:S01]  /*9280*/  ISETP.GE.AND P4, PT, R15, RZ, PT ;  /* 0x000000ff0f00720c */ /* 0x000fe20003f86270 */
[C---:B------:R-:W-:Y:S01]  /*9290*/  IMAD R10, R9.reuse, R10, R20 ;  /* 0x0000000a090a7224 */ /* 0x040fe200078e0214 */
[----:B------:R1:W-:Y:S01]  /*92a0*/  STL [R1+0x134], R3 ;  /* 0x0001340301007387 */ /* 0x0003e20000100800 */
[--C-:B------:R-:W-:Y:S01]  /*92b0*/  @!P0 IMAD.IADD R18, R18, 0x1, -R9.reuse ;  /* 0x0000000112128824 */ /* 0x100fe200078e0a09 */
[----:B------:R-:W-:Y:S01]  /*92c0*/  ISETP.GT.U32.AND P1, PT, R9, R16, PT ;  /* 0x000000100900720c */ /* 0x000fe20003f24070 */
[----:B------:R-:W-:Y:S01]  /*92d0*/  @!P6 IMAD.IADD R2, R2, 0x1, -R9 ;  /* 0x000000010202e824 */ /* 0x000fe200078e0a09 */
[----:B------:R-:W-:-:S02]  /*92e0*/  IADD3 R14, R27, 0x55, RZ ;  /* 0x000000551b0e7810 */ /* 0x000fc40007ffe0ff */
[----:B------:R-:W-:Y:S01]  /*92f0*/  ISETP.GT.U32.AND P0, PT, R9, R18, PT ;  /* 0x000000120900720c */ /* 0x000fe20003f04070 */
[----:B0-----:R-:W-:Y:S01]  /*9300*/  IMAD.MOV.U32 R5, RZ, RZ, R2 ;  /* 0x000000ffff057224 */ /* 0x001fe200078e0002 */
[----:B------:R-:W-:Y:S01]  /*9310*/  IADD3 R2, R27, 0x56, RZ ;  /* 0x000000561b027810 */ /* 0x000fe20007ffe0ff */
[----:B-1----:R-:W-:Y:S01]  /*9320*/  IMAD.MOV.U32 R3, RZ, RZ, R0 ;  /* 0x000000ffff037224 */ /* 0x002fe200078e0000 */
[----:B------:R-:W-:Y:S01]  /*9330*/  IABS R11, R14 ;  /* 0x0000000e000b7213 */ /* 0x000fe20000000000 */
[----:B------:R-:W-:Y:S01]  /*9340*/  IMAD.HI.U32 R0, R28, R12, RZ ;  /* 0x0000000c1c007227 */ /* 0x000fe200078e00ff */
[----:B------:R-:W-:-:S03]  /*9350*/  ISETP.GE.AND P6, PT, R17, RZ, PT ;  /* 0x000000ff1100720c */ /* 0x000fc60003fc6270 */
[----:B------:R-:W-:Y:S01]  /*9360*/  @!P3 IMAD.MOV R3, RZ, RZ, -R3 ;  /* 0x000000ffff03b224 */ /* 0x000fe200078e0a03 */
[C---:B------:R-:W-:Y:S01]  /*9370*/  ISETP.GT.U32.AND P3, PT, R9.reuse, R10, PT ;  /* 0x0000000a0900720c */ /* 0x040fe20003f64070 */
[----:B------:R-:W-:Y:S01]  /*9380*/  @!P2 IMAD.MOV R5, RZ, RZ, -R5 ;  /* 0x000000ffff05a224 */ /* 0x000fe200078e0a05 */
[----:B------:R-:W-:Y:S01]  /*9390*/  ISETP.GE.AND P2, PT, R4, RZ, PT ;  /* 0x000000ff0400720c */ /* 0x000fe20003f46270 */
[----:B------:R-:W-:Y:S01]  /*93a0*/  IMAD.MOV R0, RZ, RZ, -R0 ;  /* 0x000000ffff007224 */ /* 0x000fe200078e0a00 */
[----:B------:R-:W-:Y:S01]  /*93b0*/  IABS R4, R2 ;  /* 0x0000000200047213 */ /* 0x000fe20000000000 */
[--C-:B------:R-:W-:Y:S01]  /*93c0*/  @!P1 IMAD.IADD R16, R16, 0x1, -R9.reuse ;  /* 0x0000000110109824 */ /* 0x100fe200078e0a09 */
[----:B------:R-:W-:Y:S01]  /*93d0*/  STL [R1+0x104], R5 ;  /* 0x0001040501007387 */ /* 0x000fe20000100800 */
[C---:B------:R-:W-:Y:S01]  /*93e0*/  IMAD R12, R9.reuse, R0, R12 ;  /* 0x00000000090c7224 */ /* 0x040fe200078e020c */
[----:B------:R-:W-:Y:S01]  /*93f0*/  ISETP.GE.AND P1, PT, R2, RZ, PT ;  /* 0x000000ff0200720c */ /* 0x000fe20003f26270 */
[----:B------:R-:W-:Y:S01]  /*9400*/  @!P0 IMAD.IADD R18, R18, 0x1, -R9 ;  /* 0x0000000112128824 */ /* 0x000fe200078e0a09 */
[----:B------:R0:W-:Y:S01]  /*9410*/  STL [R1+0xdc], R3 ;  /* 0x0000dc0301007387 */ /* 0x0001e20000100800 */
[----:B------:R-:W-:Y:S01]  /*9420*/  IMAD.HI.U32 R13, R28, R4, RZ ;  /* 0x000000041c0d7227 */ /* 0x000fe200078e00ff */
[----:B------:R-:W-:-:S02]  /*9430*/  ISETP.GT.U32.AND P0, PT, R9, R12, PT ;  /* 0x0000000c0900720c */ /* 0x000fc40003f04070 */
[----:B------:R-:W-:Y:S01]  /*9440*/  IADD3 R2, R27, 0x54, RZ ;  /* 0x000000541b027810 */ /* 0x000fe20007ffe0ff */
[----:B------:R-:W-:Y:S02]  /*9450*/  @!P3 IMAD.IADD R10, R10, 0x1, -R9 ;  /* 0x000000010a0ab824 */ /* 0x000fe400078e0a09 */
[----:B------:R-:W-:Y:S01]  /*9460*/  IMAD.MOV R13, RZ, RZ, -R13 ;  /* 0x000000ffff0d7224 */ /* 0x000fe200078e0a0d */
[----:B------:R-:W-:Y:S01]  /*9470*/  IABS R0, R2 ;  /* 0x0000000200007213 */ /* 0x000fe20000000000 */
[----:B------:R-:W-:Y:S01]  /*9480*/  IMAD.HI.U32 R15, R28, R11, RZ ;  /* 0x0000000b1c0f7227 */ /* 0x000fe200078e00ff */
[----:B------:R-:W-:-:S03]  /*9490*/  ISETP.GT.U32.AND P3, PT, R9, R10, PT ;  /* 0x0000000a0900720c */ /* 0x000fc60003f64070 */
[----:B0-----:R-:W-:Y:S02]  /*94a0*/  IMAD.MOV.U32 R3, RZ, RZ, R16 ;  /* 0x000000ffff037224 */ /* 0x001fe400078e0010 */
[C---:B------:R-:W-:Y:S02]  /*94b0*/  IMAD R4, R9.reuse, R13, R4 ;  /* 0x0000000d09047224 */ /* 0x040fe400078e0204 */
[----:B------:R-:W-:Y:S01]  /*94c0*/  @!P5 IMAD.MOV R3, RZ, RZ, -R3 ;  /* 0x000000ffff03d224 */ /* 0x000fe200078e0a03 */
[----:B------:R-:W-:Y:S01]  /*94d0*/  ISETP.GE.AND P5, PT, R14, RZ, PT ;  /* 0x000000ff0e00720c */ /* 0x000fe20003fa6270 */
[----:B------:R-:W-:Y:S02]  /*94e0*/  IMAD.MOV R15, RZ, RZ, -R15 ;  /* 0x000000ffff0f7224 */ /* 0x000fe400078e0a0f */
[--C-:B------:R-:W-:Y:S01]  /*94f0*/  @!P0 IMAD.IADD R12, R12, 0x1, -R9.reuse ;  /* 0x000000010c0c8824 */ /* 0x100fe200078e0a09 */
[----:B------:R0:W-:Y:S01]  /*9500*/  STL [R1+0xe4], R3 ;  /* 0x0000e40301007387 */ /* 0x0001e20000100800 */
[----:B------:R-:W-:Y:S01]  /*9510*/  @!P3 IMAD.IADD R10, R10, 0x1, -R9 ;  /* 0x000000010a0ab824 */ /* 0x000fe200078e0a09 */
[----:B------:R-:W-:-:S02]  /*9520*/  ISETP.GT.U32.AND P3, PT, R9, R4, PT ;  /* 0x000000040900720c */ /* 0x000fc40003f64070 */
[----:B------:R-:W-:Y:S01]  /*9530*/  ISETP.GT.U32.AND P0, PT, R9, R12, PT ;  /* 0x0000000c0900720c */ /* 0x000fe20003f04070 */
[----:B0-----:R-:W-:-:S04]  /*9540*/  IMAD.MOV.U32 R3, RZ, RZ, R18 ;  /* 0x000000ffff037224 */ /* 0x001fc800078e0012 */
[----:B------:R-:W-:Y:S01]  /*9550*/  @!P4 IMAD.MOV R3, RZ, RZ, -R3 ;  /* 0x000000ffff03c224 */ /* 0x000fe200078e0a03 */
[----:B------:R-:W-:Y:S01]  /*9560*/  ISETP.GE.AND P4, PT, R2, RZ, PT ;  /* 0x000000ff0200720c */ /* 0x000fe20003f86270 */
[----:B------:R-:W-:Y:S01]  /*9570*/  IMAD R2, R9, R15, R11 ;  /* 0x0000000f09027224 */ /* 0x000fe200078e020b */
[----:B------:R-:W-:Y:S01]  /*9580*/  IADD3 R15, R27, 0x53, RZ ;  /* 0x000000531b0f7810 */ /* 0x000fe20007ffe0ff */
[----:B------:R-:W-:Y:S01]  /*9590*/  IMAD.HI.U32 R11, R28, R0, RZ ;  /* 0x000000001c0b7227 */ /* 0x000fe200078e00ff */
[----:B------:R0:W-:Y:S02]  /*95a0*/  STL [R1+0x124], R3 ;  /* 0x0001240301007387 */ /* 0x0001e40000100800 */
[----:B------:R-:W-:Y:S01]  /*95b0*/  IABS R14, R15 ;  /* 0x0000000f000e7213 */ /* 0x000fe20000000000 */
[--C-:B------:R-:W-:Y:S02]  /*95c0*/  @!P3 IMAD.IADD R4, R4, 0x1, -R9.reuse ;  /* 0x000000010404b824 */ /* 0x100fe400078e0a09 */
[----:B------:R-:W-:-:S02]  /*95d0*/  @!P0 IMAD.IADD R12, R12, 0x1, -R9 ;  /* 0x000000010c0c8824 */ /* 0x000fc400078e0a09 */
[----:B------:R-:W-:Y:S01]  /*95e0*/  IMAD.HI.U32 R13, R28, R14, RZ ;  /* 0x0000000e1c0d7227 */ /* 0x000fe200078e00ff */
[----:B------:R-:W-:-:S03]  /*95f0*/  ISETP.GT.U32.AND P3, PT, R9, R4, PT ;  /* 0x000000040900720c */ /* 0x000fc60003f64070 */
[----:B0-----:R-:W-:Y:S02]  /*9600*/  IMAD.MOV.U32 R3, RZ, RZ, R10 ;  /* 0x000000ffff037224 */ /* 0x001fe400078e000a */
[----:B------:R-:W-:Y:S01]  /*9610*/  IMAD.MOV R10, RZ, RZ, -R11 ;  /* 0x000000ffff0a7224 */ /* 0x000fe200078e0a0b */
[----:B------:R-:W-:Y:S01]  /*9620*/  IADD3 R11, R27, 0x52, RZ ;  /* 0x000000521b0b7810 */ /* 0x000fe20007ffe0ff */
[----:B------:R-:W-:Y:S01]  /*9630*/  @!P6 IMAD.MOV R3, RZ, RZ, -R3 ;  /* 0x000000ffff03e224 */ /* 0x000fe200078e0a03 */
[C---:B------:R-:W-:Y:S01]  /*9640*/  ISETP.GT.U32.AND P6, PT, R9.reuse, R2, PT ;  /* 0x000000020900720c */ /* 0x040fe20003fc4070 */
[----:B------:R-:W-:Y:S01]  /*9650*/  IMAD R10, R9, R10, R0 ;  /* 0x0000000a090a7224 */ /* 0x000fe200078e0200 */
[----:B------:R-:W-:Y:S01]  /*9660*/  IABS R17, R11 ;  /* 0x0000000b00117213 */ /* 0x000fe20000000000 */
[----:B------:R-:W-:Y:S01]  /*9670*/  IMAD.MOV R13, RZ, RZ, -R13 ;  /* 0x000000ffff0d7224 */ /* 0x000fe200078e0a0d */
[----:B------:R0:W-:Y:S01]  /*9680*/  STL [R1+0x12c], R3 ;  /* 0x00012c0301007387 */ /* 0x0001e20000100800 */
[----:B------:R-:W-:Y:S01]  /*9690*/  IADD3 R0, R27, 0x51, RZ ;  /* 0x000000511b007810 */ /* 0x000fe20007ffe0ff */
[----:B------:R-:W-:Y:S01]  /*96a0*/  @!P3 IMAD.IADD R4, R4, 0x1, -R9 ;  /* 0x000000010404b824 */ /* 0x000fe200078e0a09 */
[C---:B------:R-:W-:Y:S01]  /*96b0*/  ISETP.GT.U32.AND P0, PT, R9.reuse, R10, PT ;  /* 0x0000000a0900720c */ /* 0x040fe20003f04070 */
[----:B------:R-:W-:Y:S01]  /*96c0*/  IMAD R14, R9, R13, R14 ;  /* 0x0000000d090e7224 */ /* 0x000fe200078e020e */
[----:B------:R-:W-:Y:S01]  /*96d0*/  IABS R16, R0 ;  /* 0x0000000000107213 */ /* 0x000fe20000000000 */
[----:B------:R-:W-:Y:S01]  /*96e0*/  IMAD.MOV.U32 R5, RZ, RZ, R4 ;  /* 0x000000ffff057224 */ /* 0x000fe200078e0004 */
[----:B------:R-:W-:-:S02]  /*96f0*/  ISETP.GE.AND P3, PT, R11, RZ, PT ;  /* 0x000000ff0b00720c */ /* 0x000fc40003f66270 */
[----:B------:R-:W-:Y:S01]  /*9700*/  @!P6 IMAD.IADD R2, R2, 0x1, -R9 ;  /* 0x000000010202e824 */ /* 0x000fe200078e0a09 */
[----:B------:R-:W-:Y:S01]  /*9710*/  IADD3 R4, R27, 0x50, RZ ;  /* 0x000000501b047810 */ /* 0x000fe20007ffe0ff */
[----:B0-----:R-:W-:Y:S02]  /*9720*/  IMAD.MOV.U32 R3, RZ, RZ, R12 ;  /* 0x000000ffff037224 */ /* 0x001fe400078e000c */
[----:B------:R-:W-:Y:S01]  /*9730*/  IMAD.HI.U32 R12, R28, R17, RZ ;  /* 0x000000111c0c7227 */ /* 0x000fe200078e00ff */
[----:B------:R-:W-:-:S03]  /*9740*/  ISETP.GT.U32.AND P6, PT, R9, R2, PT ;  /* 0x000000020900720c */ /* 0x000fc60003fc4070 */
[----:B------:R-:W-:Y:S02]  /*9750*/  IMAD.MOV R12, RZ, RZ, -R12 ;  /* 0x000000ffff0c7224 */ /* 0x000fe400078e0a0c */
[----:B------:R-:W-:Y:S02]  /*9760*/  @!P0 IMAD.IADD R10, R10, 0x1, -R9 ;  /* 0x000000010a0a8824 */ /* 0x000fe400078e0a09 */
[C---:B------:R-:W-:Y:S02]  /*9770*/  IMAD R17, R9.reuse, R12, R17 ;  /* 0x0000000c09117224 */ /* 0x040fe400078e0211 */
[----:B------:R-:W-:Y:S01]  /*9780*/  @!P2 IMAD.MOV R3, RZ, RZ, -R3 ;  /* 0x000000ffff03a224 */ /* 0x000fe200078e0a03 */
[----:B------:R-:W-:Y:S01]  /*9790*/  ISETP.GT.U32.AND P0, PT, R9, R10, PT ;  /* 0x0000000a0900720c */ /* 0x000fe20003f04070 */
[----:B------:R-:W-:Y:S01]  /*97a0*/  @!P1 IMAD.MOV R5, RZ, RZ, -R5 ;  /* 0x000000ffff059224 */ /* 0x000fe200078e0a05 */
[----:B------:R-:W-:Y:S01]  /*97b0*/  ISETP.GE.AND P2, PT, R15, RZ, PT ;  /* 0x000000ff0f00720c */ /* 0x000fe20003f46270 */
[----:B------:R-:W-:Y:S01]  /*97c0*/  IMAD.HI.U32 R15, R28, R16, RZ ;  /* 0x000000101c0f7227 */ /* 0x000fe200078e00ff */
[C---:B------:R-:W-:Y:S01]  /*97d0*/  ISETP.GT.U32.AND P1, PT, R9.reuse, R17, PT ;  /* 0x000000110900720c */ /* 0x040fe20003f24070 */
[----:B------:R0:W-:Y:S02]  /*97e0*/  STL [R1+0x128], R3 ;  /* 0x0001280301007387 */ /* 0x0001e40000100800 */
[----:B------:R-:W-:Y:S01]  /*97f0*/  @!P6 IMAD.IADD R2, R2, 0x1, -R9 ;  /* 0x000000010202e824 */ /* 0x000fe200078e0a09 */
[----:B------:R-:W-:Y:S01]  /*9800*/  ISETP.GT.U32.AND P6, PT, R9, R14, PT ;  /* 0x0000000e0900720c */ /* 0x000fe20003fc4070 */
[----:B------:R-:W-:Y:S01]  /*9810*/  IMAD.MOV R11, RZ, RZ, -R15 ;  /* 0x000000ffff0b7224 */ /* 0x000fe200078e0a0f */
[----:B------:R-:W-:Y:S01]  /*9820*/  IADD3 R15, R27, 0x4f, RZ ;  /* 0x0000004f1b0f7810 */ /* 0x000fe20007ffe0ff */
[----:B------:R-:W-:Y:S02]  /*9830*/  STL [R1+0x108], R5 ;  /* 0x0001080501007387 */ /* 0x000fe40000100800 */
[----:B------:R-:W-:Y:S01]  /*9840*/  IMAD R16, R9, R11, R16 ;  /* 0x0000000b09107224 */ /* 0x000fe200078e0210 */
[----:B------:R-:W-:Y:S01]  /*9850*/  IADD3 R11, R27, 0x4e, RZ ;  /* 0x0000004e1b0b7810 */ /* 0x000fe20007ffe0ff */
[----:B0-----:R-:W-:Y:S01]  /*9860*/  IMAD.MOV.U32 R3, RZ, RZ, R2 ;  /* 0x000000ffff037224 */ /* 0x001fe200078e0002 */
[----:B------:R-:W-:Y:S01]  /*9870*/  IABS R2, R4 ;  /* 0x0000000400027213 */ /* 0x000fe20000000000 */
[----:B------:R-:W-:Y:S01]  /*9880*/  @!P0 IMAD.IADD R10, R10, 0x1, -R9 ;  /* 0x000000010a0a8824 */ /* 0x000fe200078e0a09 */
[----:B------:R-:W-:Y:S01]  /*9890*/  ISETP.GT.U32.AND P0, PT, R9, R16, PT ;  /* 0x000000100900720c */ /* 0x000fe20003f04070 */
[----:B------:R-:W-:Y:S01]  /*98a0*/  @!P5 IMAD.MOV R3, RZ, RZ, -R3 ;  /* 0x000000ffff03d224 */ /* 0x000fe200078e0a03 */
[----:B------:R-:W-:Y:S01]  /*98b0*/  ISETP.GE.AND P5, PT, R0, RZ, PT ;  /* 0x000000ff0000720c */ /* 0x000fe20003fa6270 */
[--C-:B------:R-:W-:Y:S01]  /*98c0*/  @!P1 IMAD.IADD R17, R17, 0x1, -R9.reuse ;  /* 0x0000000111119824 */ /* 0x100fe200078e0a09 */
[----:B------:R-:W-:Y:S01]  /*98d0*/  IABS R0, R15 ;  /* 0x0000000f00007213 */ /* 0x000fe20000000000 */
[----:B------:R-:W-:Y:S01]  /*98e0*/  @!P6 IMAD.IADD R14, R14, 0x1, -R9 ;  /* 0x000000010e0ee824 */ /* 0x000fe200078e0a09 */
[----:B------:R0:W-:Y:S01]  /*98f0*/  STL [R1+0x110], R3 ;  /* 0x0001100301007387 */ /* 0x0001e20000100800 */
[----:B------:R-:W-:Y:S01]  /*9900*/  ISETP.GE.AND P6, PT, R4, RZ, PT ;  /* 0x000000ff0400720c */ /* 0x000fe20003fc6270 */
[----:B------:R-:W-:Y:S01]  /*9910*/  IMAD.HI.U32 R4, R28, R2, RZ ;  /* 0x000000021c047227 */ /* 0x000fe200078e00ff */
[----:B------:R-:W-:-:S02]  /*9920*/  IABS R12, R11 ;  /* 0x0000000b000c7213 */ /* 0x000fc40000000000 */
[C---:B------:R-:W-:Y:S01]  /*9930*/  ISETP.GT.U32.AND P1, PT, R9.reuse, R14, PT ;  /* 0x0000000e0900720c */ /* 0x040fe20003f24070 */
[----:B------:R-:W-:Y:S02]  /*9940*/  IMAD.MOV R4, RZ, RZ, -R4 ;  /* 0x000000ffff047224 */ /* 0x000fe400078e0a04 */
[----:B------:R-:W-:Y:S02]  /*9950*/  @!P0 IMAD.IADD R16, R16, 0x1, -R9 ;  /* 0x0000000110108824 */ /* 0x000fe400078e0a09 */
[----:B0-----:R-:W-:Y:S02]  /*9960*/  IMAD.MOV.U32 R3, RZ, RZ, R10 ;  /* 0x000000ffff037224 */ /* 0x001fe400078e000a */
[----:B------:R-:W-:Y:S01]  /*9970*/  IMAD.HI.U32 R10, R28, R0, RZ ;  /* 0x000000001c0a7227 */ /* 0x000fe200078e00ff */
[----:B------:R-:W-:-:S03]  /*9980*/  ISETP.GT.U32.AND P0, PT, R9, R16, PT ;  /* 0x000000100900720c */ /* 0x000fc60003f04070 */
[----:B------:R-:W-:Y:S01]  /*9990*/  @!P4 IMAD.MOV R3, RZ, RZ, -R3 ;  /* 0x000000ffff03c224 */ /* 0x000fe200078e0a03 */
[C---:B------:R-:W-:Y:S01]  /*99a0*/  ISETP.GT.U32.AND P4, PT, R9.reuse, R17, PT ;  /* 0x000000110900720c */ /* 0x040fe20003f84070 */
[----:B------:R-:W-:Y:S02]  /*99b0*/  IMAD.MOV R10, RZ, RZ, -R10 ;  /* 0x000000ffff0a7224 */ /* 0x000fe400078e0a0a */
[----:B------:R-:W-:Y:S01]  /*99c0*/  IMAD R2, R9, R4, R2 ;  /* 0x0000000409027224 */ /* 0x000fe200078e0202 */
[----:B------:R-:W-:Y:S01]  /*99d0*/  IADD3 R4, R27, 0x4d, RZ ;  /* 0x0000004d1b047810 */ /* 0x000fe20007ffe0ff */
[----:B------:R-:W-:Y:S01]  /*99e0*/  IMAD R0, R9, R10, R0 ;  /* 0x0000000a09007224 */ /* 0x000fe200078e0200 */
[----:B------:R-:W-:Y:S01]  /*99f0*/  IADD3 R10, R27, 0x4c, RZ ;  /* 0x0000004c1b0a7810 */ /* 0x000fe20007ffe0ff */
[--C-:B------:R-:W-:Y:S01]  /*9a00*/  @!P1 IMAD.IADD R14, R14, 0x1, -R9.reuse ;  /* 0x000000010e0e9824 */ /* 0x100fe200078e0a09 */
[----:B------:R-:W-:Y:S01]  /*9a10*/  ISETP.GT.U32.AND P1, PT, R9, R2, PT ;  /* 0x000000020900720c */ /* 0x000fe20003f24070 */
[----:B------:R0:W-:Y:S01]  /*9a20*/  STL [R1+0x11c], R3 ;  /* 0x00011c0301007387 */ /* 0x0001e20000100800 */
[----:B------:R-:W-:Y:S01]  /*9a30*/  IABS R18, R4 ;  /* 0x0000000400127213 */ /* 0x000fe20000000000 */
[--C-:B------:R-:W-:Y:S01]  /*9a40*/  @!P0 IMAD.IADD R16, R16, 0x1, -R9.reuse ;  /* 0x0000000110108824 */ /* 0x100fe200078e0a09 */
[----:B------:R-:W-:Y:S01]  /*9a50*/  ISETP.GE.AND P0, PT, R15, RZ, PT ;  /* 0x000000ff0f00720c */ /* 0x000fe20003f06270 */
[----:B------:R-:W-:Y:S01]  /*9a60*/  @!P4 IMAD.IADD R17, R17, 0x1, -R9 ;  /* 0x000000011111c824 */ /* 0x000fe200078e0a09 */
[----:B------:R-:W-:Y:S01]  /*9a70*/  ISETP.GT.U32.AND P4, PT, R9, R0, PT ;  /* 0x000000000900720c */ /* 0x000fe20003f84070 */
[----:B------:R-:W-:Y:S01]  /*9a80*/  IMAD.HI.U32 R13, R28, R12, RZ ;  /* 0x0000000c1c0d7227 */ /* 0x000fe200078e00ff */
[----:B------:R-:W-:-:S03]  /*9a90*/  IABS R15, R10 ;  /* 0x0000000a000f7213 */ /* 0x000fc60000000000 */
[----:B0-----:R-:W-:Y:S02]  /*9aa0*/  IMAD.MOV.U32 R3, RZ, RZ, R14 ;  /* 0x000000ffff037224 */ /* 0x001fe400078e000e */
[----:B------:R-:W-:Y:S02]  /*9ab0*/  IMAD.MOV.U32 R14, RZ, RZ, R18 ;  /* 0x000000ffff0e7224 */ /* 0x000fe400078e0012 */
[----:B------:R-:W-:Y:S01]  /*9ac0*/  @!P2 IMAD.MOV R3, RZ, RZ, -R3 ;  /* 0x000000ffff03a224 */ /* 0x000fe200078e0a03 */
[----:B------:R-:W-:Y:S01]  /*9ad0*/  ISETP.GE.AND P2, PT, R11, RZ, PT ;  /* 0x000000ff0b00720c */ /* 0x000fe20003f46270 */
[----:B------:R-:W-:Y:S02]  /*9ae0*/  IMAD.MOV.U32 R11, RZ, RZ, R15 ;  /* 0x000000ffff0b7224 */ /* 0x000fe400078e000f */
[----:B------:R-:W-:Y:S01]  /*9af0*/  @!P4 IMAD.IADD R0, R0, 0x1, -R9 ;  /* 0x000000010000c824 */ /* 0x000fe200078e0a09 */
[----:B------:R0:W-:Y:S01]  /*9b00*/  STL [R1+0x10c], R3 ;  /* 0x00010c0301007387 */ /* 0x0001e20000100800 */
[----:B------:R-:W-:-:S02]  /*9b10*/  IMAD.MOV R13, RZ, RZ, -R13 ;  /* 0x000000ffff0d7224 */ /* 0x000fc400078e0a0d */
[----:B------:R-:W-:Y:S01]  /*9b20*/  IMAD.HI.U32 R15, R28, R14, RZ ;  /* 0x0000000e1c0f7227 */ /* 0x000fe200078e00ff */
[----:B------:R-:W-:-:S03]  /*9b30*/  ISETP.GT.U32.AND P4, PT, R9, R0, PT ;  /* 0x000000000900720c */ /* 0x000fc60003f84070 */
[----:B------:R-:W-:Y:S02]  /*9b40*/  @!P1 IMAD.IADD R2, R2, 0x1, -R9 ;  /* 0x0000000102029824 */ /* 0x000fe400078e0a09 */
[C---:B------:R-:W-:Y:S02]  /*9b50*/  IMAD R12, R9.reuse, R13, R12 ;  /* 0x0000000d090c7224 */ /* 0x040fe400078e020c */
[----:B------:R-:W-:Y:S01]  /*9b60*/  IMAD.MOV R15, RZ, RZ, -R15 ;  /* 0x000000ffff0f7224 */ /* 0x000fe200078e0a0f */
[C---:B------:R-:W-:Y:S01]  /*9b70*/  ISETP.GT.U32.AND P1, PT, R9.reuse, R2, PT ;  /* 0x000000020900720c */ /* 0x040fe20003f24070 */
[----:B------:R-:W-:Y:S02]  /*9b80*/  IMAD.MOV.U32 R5, RZ, RZ, R17 ;  /* 0x000000ffff057224 */ /* 0x000fe400078e0011 */
[----:B------:R-:W-:Y:S01]  /*9b90*/  IMAD R14, R9, R15, R14 ;  /* 0x0000000f090e7224 */ /* 0x000fe200078e020e */
[----:B------:R-:W-:Y:S01]  /*9ba0*/  IADD3 R15, R27, 0x4a, RZ ;  /* 0x0000004a1b0f7810 */ /* 0x000fe20007ffe0ff */
[----:B------:R-:W-:Y:S01]  /*9bb0*/  @!P3 IMAD.MOV R5, RZ, RZ, -R5 ;  /* 0x000000ffff05b224 */ /* 0x000fe200078e0a05 */
[C---:B------:R-:W-:Y:S01]  /*9bc0*/  ISETP.GT.U32.AND P3, PT, R9.reuse, R12, PT ;  /* 0x0000000c0900720c */ /* 0x040fe20003f64070 */
[----:B------:R-:W-:Y:S01]  /*9bd0*/  @!P4 IMAD.IADD R0, R0, 0x1, -R9 ;  /* 0x000000010000c824 */ /* 0x000fe200078e0a09 */
[----:B------:R-:W-:Y:S01]  /*9be0*/  ISETP.GT.U32.AND P4, PT, R9, R14, PT ;  /* 0x0000000e0900720c */ /* 0x000fe20003f84070 */
[----:B0-----:R-:W-:Y:S01]  /*9bf0*/  IMAD.MOV.U32 R3, RZ, RZ, R16 ;  /* 0x000000ffff037224 */ /* 0x001fe200078e0010 */
[----:B------:R-:W-:Y:S01]  /*9c00*/  STL [R1+0xe8], R5 ;  /* 0x0000e80501007387 */ /* 0x000fe20000100800 */
[----:B------:R-:W-:Y:S01]  /*9c10*/  IMAD.HI.U32 R13, R28, R11, RZ ;  /* 0x0000000b1c0d7227 */ /* 0x000fe200078e00ff */
[----:B------:R-:W-:-:S03]  /*9c20*/  IADD3 R16, R27, 0x4b, RZ ;  /* 0x0000004b1b107810 */ /* 0x000fc60007ffe0ff */
[----:B------:R-:W-:Y:S01]  /*9c30*/  @!P5 IMAD.MOV R3, RZ, RZ, -R3 ;  /* 0x000000ffff03d224 */ /* 0x000fe200078e0a03 */
[----:B------:R-:W-:Y:S01]  /*9c40*/  ISETP.GE.AND P5, PT, R4, RZ, PT ;  /* 0x000000ff0400720c */ /* 0x000fe20003fa6270 */
[----:B------:R-:W-:Y:S01]  /*9c50*/  @!P1 IMAD.IADD R2, R2, 0x1, -R9 ;  /* 0x0000000102029824 */ /* 0x000fe200078e0a09 */
[----:B------:R-:W-:Y:S01]  /*9c60*/  ISETP.GE.AND P1, PT, R10, RZ, PT ;  /* 0x000000ff0a00720c */ /* 0x000fe20003f26270 */
[----:B------:R-:W-:Y:S01]  /*9c70*/  IMAD.MOV R13, RZ, RZ, -R13 ;  /* 0x000000ffff0d7224 */ /* 0x000fe200078e0a0d */
[----:B------:R0:W-:Y:S01]  /*9c80*/  STL [R1+0xec], R3 ;  /* 0x0000ec0301007387 */ /* 0x0001e20000100800 */
[----:B------:R-:W-:Y:S01]  /*9c90*/  @!P3 IMAD.IADD R12, R12, 0x1, -R9 ;  /* 0x000000010c0cb824 */ /* 0x000fe200078e0a09 */
[----:B------:R-:W-:Y:S01]  /*9ca0*/  IABS R10, R15 ;  /* 0x0000000f000a7213 */ /* 0x000fe20000000000 */
[C---:B------:R-:W-:Y:S01]  /*9cb0*/  IMAD R11, R9.reuse, R13, R11 ;  /* 0x0000000d090b7224 */ /* 0x040fe200078e020b */
[----:B------:R-:W-:Y:S01]  /*9cc0*/  IABS R13, R16 ;  /* 0x00000010000d7213 */ /* 0x000fe20000000000 */
[----:B------:R-:W-:Y:S01]  /*9cd0*/  @!P4 IMAD.IADD R14, R14, 0x1, -R9 ;  /* 0x000000010e0ec824 */ /* 0x000fe200078e0a09 */
[----:B------:R-:W-:-:S02]  /*9ce0*/  ISETP.GT.U32.AND P3, PT, R9, R12, PT ;  /* 0x0000000c0900720c */ /* 0x000fc40003f64070 */
[----:B------:R-:W-:Y:S01]  /*9cf0*/  IADD3 R4, R27, 0x49, RZ ;  /* 0x000000491b047810 */ /* 0x000fe20007ffe0ff */
[----:B0-----:R-:W-:Y:S01]  /*9d00*/  IMAD.MOV.U32 R3, RZ, RZ, R2 ;  /* 0x000000ffff037224 */ /* 0x001fe200078e0002 */
[----:B------:R-:W-:Y:S01]  /*9d10*/  ISETP.GT.U32.AND P4, PT, R9, R14, PT ;  /* 0x0000000e0900720c */ /* 0x000fe20003f84070 */
[----:B------:R-:W-:Y:S01]  /*9d20*/  IMAD.HI.U32 R2, R28, R13, RZ ;  /* 0x0000000d1c027227 */ /* 0x000fe200078e00ff */
[----:B------:R-:W-:-:S03]  /*9d30*/  IABS R20, R4 ;  /* 0x0000000400147213 */ /* 0x000fc60000000000 */
[----:B------:R-:W-:Y:S01]  /*9d40*/  @!P6 IMAD.MOV R3, RZ, RZ, -R3 ;  /* 0x000000ffff03e224 */ /* 0x000fe200078e0a03 */
[C---:B------:R-:W-:Y:S01]  /*9d50*/  ISETP.GT.U32.AND P6, PT, R9.reuse, R11, PT ;  /* 0x0000000b0900720c */ /* 0x040fe20003fc4070 */
[----:B------:R-:W-:Y:S02]  /*9d60*/  IMAD.MOV R2, RZ, RZ, -R2 ;  /* 0x000000ffff027224 */ /* 0x000fe400078e0a02 */
[----:B------:R-:W-:Y:S01]  /*9d70*/  @!P3 IMAD.IADD R12, R12, 0x1, -R9 ;  /* 0x000000010c0cb824 */ /* 0x000fe200078e0a09 */
[----:B------:R0:W-:Y:S01]  /*9d80*/  STL [R1+0xfc], R3 ;  /* 0x0000fc0301007387 */ /* 0x0001e20000100800 */
[----:B------:R-:W-:Y:S01]  /*9d90*/  IMAD R13, R9, R2, R13 ;  /* 0x00000002090d7224 */ /* 0x000fe200078e020d */
[----:B------:R-:W-:Y:S01]  /*9da0*/  ISETP.GE.AND P3, PT, R15, RZ, PT ;  /* 0x000000ff0f00720c */ /* 0x000fe20003f66270 */
[----:B------:R-:W-:Y:S01]  /*9db0*/  @!P4 IMAD.IADD R14, R14, 0x1, -R9 ;  /* 0x000000010e0ec824 */ /* 0x000fe200078e0a09 */
[----:B------:R-:W-:Y:S01]  /*9dc0*/  IADD3 R15, R27, 0x44, RZ ;  /* 0x000000441b0f7810 */ /* 0x000fe20007ffe0ff */
[----:B------:R-:W-:Y:S01]  /*9dd0*/  IMAD.MOV.U32 R5, RZ, RZ, R12 ;  /* 0x000000ffff057224 */ /* 0x000fe200078e000c */
[----:B------:R-:W-:Y:S01]  /*9de0*/  ISETP.GT.U32.AND P4, PT, R9, R13, PT ;  /* 0x0000000d0900720c */ /* 0x000fe20003f84070 */
[----:B------:R-:W-:-:S04]  /*9df0*/  IMAD.HI.U32 R2, R28, R20, RZ ;  /* 0x000000141c027227 */ /* 0x000fc800078e00ff */
[----:B0-----:R-:W-:Y:S02]  /*9e00*/  IMAD.MOV.U32 R3, RZ, RZ, R0 ;  /* 0x000000ffff037224 */ /* 0x001fe400078e0000 */
[----:B------:R-:W-:-:S04]  /*9e10*/  IMAD.HI.U32 R0, R28, R10, RZ ;  /* 0x0000000a1c007227 */ /* 0x000fc800078e00ff */
[----:B------:R-:W-:Y:S02]  /*9e20*/  IMAD.MOV R0, RZ, RZ, -R0 ;  /* 0x000000ffff007224 */ /* 0x000fe400078e0a00 */
[----:B------:R-:W-:Y:S02]  /*9e30*/  @!P6 IMAD.IADD R11, R11, 0x1, -R9 ;  /* 0x000000010b0be824 */ /* 0x000fe400078e0a09 */
[----:B------:R-:W-:Y:S01]  /*9e40*/  IMAD R10, R9, R0, R10 ;  /* 0x00000000090a7224 */ /* 0x000fe200078e020a */
[----:B------:R-:W-:Y:S01]  /*9e50*/  IADD3 R0, R27, 0x48, RZ ;  /* 0x000000481b007810 */ /* 0x000fe20007ffe0ff */
[----:B------:R-:W-:Y:S01]  /*9e60*/  @!P2 IMAD.MOV R5, RZ, RZ, -R5 ;  /* 0x000000ffff05a224 */ /* 0x000fe200078e0a05 */
[----:B------:R-:W-:Y:S01]  /*9e70*/  ISETP.GT.U32.AND P6, PT, R9, R11, PT ;  /* 0x0000000b0900720c */ /* 0x000fe20003fc4070 */
[----:B------:R-:W-:Y:S01]  /*9e80*/  @!P4 IMAD.IADD R13, R13, 0x1, -R9 ;  /* 0x000000010d0dc824 */ /* 0x000fe200078e0a09 */
[C---:B------:R-:W-:Y:S01]  /*9e90*/  ISETP.GT.U32.AND P2, PT, R9.reuse, R10, PT ;  /* 0x0000000a0900720c */ /* 0x040fe20003f44070 */
[----:B------:R-:W-:Y:S01]  /*9ea0*/  @!P0 IMAD.MOV R3, RZ, RZ, -R3 ;  /* 0x000000ffff038224 */ /* 0x000fe200078e0a03 */
[----:B------:R-:W-:Y:S01]  /*9eb0*/  IABS R12, R0 ;  /* 0x00000000000c7213 */ /* 0x000fe20000000000 */
[----:B------:R-:W-:Y:S01]  /*9ec0*/  IMAD.MOV R2, RZ, RZ, -R2 ;  /* 0x000000ffff027224 */ /* 0x000fe200078e0a02 */
[----:B------:R-:W-:-:S02]  /*9ed0*/  ISETP.GT.U32.AND P4, PT, R9, R13, PT ;  /* 0x0000000d0900720c */ /* 0x000fc40003f84070 */
[----:B------:R0:W-:Y:S01]  /*9ee0*/  STL [R1+0x100], R3 ;  /* 0x0001000301007387 */ /* 0x0001e20000100800 */
[----:B------:R-:W-:Y:S01]  /*9ef0*/  IMAD R20, R9, R2, R20 ;  /* 0x0000000209147224 */ /* 0x000fe200078e0214 */
[----:B------:R-:W-:Y:S02]  /*9f00*/  ISETP.GE.AND P0, PT, R16, RZ, PT ;  /* 0x000000ff1000720c */ /* 0x000fe40003f06270 */
[----:B------:R-:W-:Y:S01]  /*9f10*/  STL [R1+0xf4], R5 ;  /* 0x0000f40501007387 */ /* 0x000fe20000100800 */
[--C-:B------:R-:W-:Y:S01]  /*9f20*/  @!P6 IMAD.IADD R11, R11, 0x1, -R9.reuse ;  /* 0x000000010b0be824 */ /* 0x100fe200078e0a09 */
[----:B------:R-:W-:Y:S01]  /*9f30*/  ISETP.GE.AND P6, PT, R0, RZ, PT ;  /* 0x000000ff0000720c */ /* 0x000fe20003fc6270 */
[----:B------:R-:W-:Y:S02]  /*9f40*/  @!P2 IMAD.IADD R10, R10, 0x1, -R9 ;  /* 0x000000010a0aa824 */ /* 0x000fe400078e0a09 */
[----:B------:R-:W-:Y:S01]  /*9f50*/  IMAD.MOV.U32 R0, RZ, RZ, R12 ;  /* 0x000000ffff007224 */ /* 0x000fe200078e000c */
[----:B------:R-:W-:Y:S01]  /*9f60*/  IADD3 R12, R27, 0x47, RZ ;  /* 0x000000471b0c7810 */ /* 0x000fe20007ffe0ff */
[----:B0-----:R-:W-:Y:S01]  /*9f70*/  IMAD.MOV.U32 R3, RZ, RZ, R14 ;  /* 0x000000ffff037224 */ /* 0x001fe200078e000e */
[----:B------:R-:W-:Y:S01]  /*9f80*/  ISETP.GT.U32.AND P2, PT, R9, R10, PT ;  /* 0x0000000a0900720c */ /* 0x000fe20003f44070 */
[----:B------:R-:W-:Y:S01]  /*9f90*/  IMAD.HI.U32 R2, R28, R0, RZ ;  /* 0x000000001c027227 */ /* 0x000fe200078e00ff */
[----:B------:R-:W-:-:S02]  /*9fa0*/  IABS R16, R12 ;  /* 0x0000000c00107213 */ /* 0x000fc40000000000 */
[----:B------:R-:W-:Y:S01]  /*9fb0*/  IABS R14, R21 ;  /* 0x00000015000e7213 */ /* 0x000fe20000000000 */
[----:B------:R-:W-:Y:S01]  /*9fc0*/  @!P5 IMAD.MOV R3, RZ, RZ, -R3 ;  /* 0x000000ffff03d224 */ /* 0x000fe200078e0a03 */
[----:B------:R-:W-:Y:S01]  /*9fd0*/  ISETP.GE.AND P5, PT, R4, RZ, PT ;  /* 0x000000ff0400720c */ /* 0x000fe20003fa6270 */
[----:B------:R-:W-:Y:S01]  /*9fe0*/  IMAD.MOV R2, RZ, RZ, -R2 ;  /* 0x000000ffff027224 */ /* 0x000fe200078e0a02 */
[----:B------:R-:W-:Y:S01]  /*9ff0*/  IADD3 R4, R27, 0x46, RZ ;  /* 0x000000461b047810 */ /* 0x000fe20007ffe0ff */
[----:B------:R-:W-:Y:S01]  /*a000*/  @!P4 IMAD.IADD R13, R13, 0x1, -R9 ;  /* 0x000000010d0dc824 */ /* 0x000fe200078e0a09 */
[C---:B------:R-:W-:Y:S01]  /*a010*/  ISETP.GT.U32.AND P4, PT, R9.reuse, R20, PT ;  /* 0x000000140900720c */ /* 0x040fe20003f84070 */
[----:B------:R-:W-:Y:S01]  /*a020*/  IMAD R0, R9, R2, R0 ;  /* 0x0000000209007224 */ /* 0x000fe200078e0200 */
[----:B------:R-:W-:Y:S01]  /*a030*/  IABS R17, R4 ;  /* 0x0000000400117213 */ /* 0x000fe20000000000 */
[----:B------:R-:W-:Y:S01]  /*a040*/  IMAD.HI.U32 R19, R28, R16, RZ ;  /* 0x000000101c137227 */ /* 0x000fe200078e00ff */
[----:B------:R0:W-:Y:S01]  /*a050*/  STL [R1+0xf8], R3 ;  /* 0x0000f80301007387 */ /* 0x0001e20000100800 */
[----:B------:R-:W-:-:S02]  /*a060*/  IABS R2, R15 ;  /* 0x0000000f00027213 */ /* 0x000fc40000000000 */
[----:B------:R-:W-:Y:S01]  /*a070*/  @!P2 IMAD.IADD R10, R10, 0x1, -R9 ;  /* 0x000000010a0aa824 */ /* 0x000fe200078e0a09 */
        /* <DEDUP_REMOVED lines=18> */
[----:B------:R-:W-:Y:S02]  /*a1a0*/  IMAD.MOV R22, RZ, RZ, -R22 ;  /* 0x000000ffff167224 */ /* 0x000fe400078e0a16 */
[--C-:B------:R-:W-:Y:S01]  /*a1b0*/  @!P4 IMAD.IADD R16, R16, 0x1, -R9.reuse ;  /* 0x000000011010c824 */ /* 0x100fe200078e0a09 */
[----:B------:R0:W-:Y:S01]  /*a1c0*/  STL [R1+0xd8], R3 ;  /* 0x0000d80301007387 */ /* 0x0001e20000100800 */
[----:B------:R-:W-:Y:S01]  /*a1d0*/  @!P2 IMAD.IADD R17, R17, 0x1, -R9 ;  /* 0x000000011111a824 */ /* 0x000fe200078e0a09 */
[C---:B------:R-:W-:Y:S01]  /*a1e0*/  ISETP.GT.U32.AND P4, PT, R9.reuse, R0, PT ;  /* 0x000000000900720c */ /* 0x040fe20003f84070 */
[C---:B------:R-:W-:Y:S02]  /*a1f0*/  IMAD R14, R9.reuse, R22, R14 ;  /* 0x00000016090e7224 */ /* 0x040fe400078e020e */
[----:B------:R-:W-:Y:S01]  /*a200*/  IMAD.HI.U32 R22, R28, R23, RZ ;  /* 0x000000171c167227 */ /* 0x000fe200078e00ff */
[----:B------:R-:W-:-:S03]  /*a210*/  ISETP.GT.U32.AND P2, PT, R9, R17, PT ;  /* 0x000000110900720c */ /* 0x000fc60003f44070 */
[----:B------:R-:W-:-:S04]  /*a220*/  IMAD.HI.U32 R24, R28, R2, RZ ;  /* 0x000000021c187227 */ /* 0x000fc800078e00ff */
[----:B0-----:R-:W-:Y:S02]  /*a230*/  IMAD.MOV.U32 R3, RZ, RZ, R13 ;  /* 0x000000ffff037224 */ /* 0x001fe400078e000d */
[----:B------:R-:W-:Y:S02]  /*a240*/  IMAD.MOV R22, RZ, RZ, -R22 ;  /* 0x000000ffff167224 */ /* 0x000fe400078e0a16 */
[----:B------:R-:W-:Y:S01]  /*a250*/  @!P0 IMAD.MOV R3, RZ, RZ, -R3 ;  /* 0x000000ffff038224 */ /* 0x000fe200078e0a03 */
[C---:B------:R-:W-:Y:S01]  /*a260*/  ISETP.GT.U32.AND P0, PT, R9.reuse, R16, PT ;  /* 0x000000100900720c */ /* 0x040fe20003f04070 */
[----:B------:R-:W-:Y:S02]  /*a270*/  IMAD.MOV R24, RZ, RZ, -R24 ;  /* 0x000000ffff187224 */ /* 0x000fe400078e0a18 */
[----:B------:R-:W-:Y:S01]  /*a280*/  IMAD R23, R9, R22, R23 ;  /* 0x0000001609177224 */ /* 0x000fe200078e0217 */
[----:B------:R0:W-:Y:S01]  /*a290*/  STL [R1+0xd4], R3 ;  /* 0x0000d40301007387 */ /* 0x0001e20000100800 */
[----:B------:R-:W-:-:S02]  /*a2a0*/  @!P1 IMAD.IADD R20, R20, 0x1, -R9 ;  /* 0x0000000114149824 */ /* 0x000fc400078e0a09 */
[C---:B------:R-:W-:Y:S02]  /*a2b0*/  IMAD R2, R9.reuse, R24, R2 ;  /* 0x0000001809027224 */ /* 0x040fe400078e0202 */
[--C-:B------:R-:W-:Y:S01]  /*a2c0*/  @!P4 IMAD.IADD R0, R0, 0x1, -R9.reuse ;  /* 0x000000010000c824 */ /* 0x100fe200078e0a09 */
[----:B------:R-:W-:Y:S01]  /*a2d0*/  ISETP.GE.AND P4, PT, R12, RZ, PT ;  /* 0x000000ff0c00720c */ /* 0x000fe20003f86270 */
[----:B------:R-:W-:Y:S01]  /*a2e0*/  IMAD.MOV.U32 R5, RZ, RZ, R20 ;  /* 0x000000ffff057224 */ /* 0x000fe200078e0014 */
[C---:B------:R-:W-:Y:S01]  /*a2f0*/  ISETP.GT.U32.AND P1, PT, R9.reuse, R2, PT ;  /* 0x000000020900720c */ /* 0x040fe20003f24070 */
[--C-:B------:R-:W-:Y:S01]  /*a300*/  @!P0 IMAD.IADD R16, R16, 0x1, -R9.reuse ;  /* 0x0000000110108824 */ /* 0x100fe200078e0a09 */
[----:B------:R-:W-:Y:S01]  /*a310*/  ISETP.GT.U32.AND P0, PT, R9, R23, PT ;  /* 0x000000170900720c */ /* 0x000fe20003f04070 */
[----:B0-----:R-:W-:Y:S01]  /*a320*/  IMAD.MOV.U32 R3, RZ, RZ, R10 ;  /* 0x000000ffff037224 */ /* 0x001fe200078e000a */
[----:B------:R-:W-:Y:S01]  /*a330*/  IADD3 R10, R27, 0x41, RZ ;  /* 0x000000411b0a7810 */ /* 0x000fe20007ffe0ff */
[----:B------:R-:W-:Y:S01]  /*a340*/  @!P2 IMAD.IADD R17, R17, 0x1, -R9 ;  /* 0x000000011111a824 */ /* 0x000fe200078e0a09 */
[----:B------:R-:W-:Y:S01]  /*a350*/  ISETP.GE.AND P2, PT, R4, RZ, PT ;  /* 0x000000ff0400720c */ /* 0x000fe20003f46270 */
[----:B------:R-:W-:Y:S01]  /*a360*/  @!P3 IMAD.MOV R3, RZ, RZ, -R3 ;  /* 0x000000ffff03b224 */ /* 0x000fe200078e0a03 */
[----:B------:R-:W-:Y:S01]  /*a370*/  ISETP.GT.U32.AND P3, PT, R9, R14, PT ;  /* 0x0000000e0900720c */ /* 0x000fe20003f64070 */
[----:B------:R-:W-:Y:S01]  /*a380*/  IMAD.HI.U32 R12, R28, R11, RZ ;  /* 0x0000000b1c0c7227 */ /* 0x000fe200078e00ff */
[----:B------:R-:W-:-:S02]  /*a390*/  IABS R4, R10 ;  /* 0x0000000a00047213 */ /* 0x000fc40000000000 */
[----:B------:R0:W-:Y:S01]  /*a3a0*/  STL [R1+0xcc], R3 ;  /* 0x0000cc0301007387 */ /* 0x0001e20000100800 */
[----:B------:R-:W-:Y:S02]  /*a3b0*/  @!P5 IMAD.MOV R5, RZ, RZ, -R5 ;  /* 0x000000ffff05d224 */ /* 0x000fe400078e0a05 */
[----:B------:R-:W-:Y:S02]  /*a3c0*/  IMAD.MOV R12, RZ, RZ, -R12 ;  /* 0x000000ffff0c7224 */ /* 0x000fe400078e0a0c */
[----:B------:R-:W-:Y:S01]  /*a3d0*/  IMAD.MOV.U32 R13, RZ, RZ, R4 ;  /* 0x000000ffff0d7224 */ /* 0x000fe200078e0004 */
[----:B------:R-:W-:Y:S01]  /*a3e0*/  STL [R1+0xc8], R5 ;  /* 0x0000c80501007387 */ /* 0x000fe20000100800 */
[----:B------:R-:W-:Y:S01]  /*a3f0*/  IMAD R4, R9, R12, R11 ;  /* 0x0000000c09047224 */ /* 0x000fe200078e020b */
[----:B------:R-:W-:Y:S01]  /*a400*/  IADD3 R11, R27, 0x40, RZ ;  /* 0x000000401b0b7810 */ /* 0x000fe20007ffe0ff */
[----:B------:R-:W-:Y:S01]  /*a410*/  @!P3 IMAD.IADD R14, R14, 0x1, -R9 ;  /* 0x000000010e0eb824 */ /* 0x000fe200078e0a09 */
[----:B------:R-:W-:Y:S01]  /*a420*/  ISETP.GE.AND P3, PT, R21, RZ, PT ;  /* 0x000000ff1500720c */ /* 0x000fe20003f66270 */
[----:B0-----:R-:W-:-:S02]  /*a430*/  IMAD.MOV.U32 R3, RZ, RZ, R0 ;  /* 0x000000ffff037224 */ /* 0x001fc400078e0000 */
[----:B------:R-:W-:Y:S01]  /*a440*/  @!P0 IMAD.IADD R23, R23, 0x1, -R9 ;  /* 0x0000000117178824 */ /* 0x000fe200078e0a09 */
[C---:B------:R-:W-:Y:S01]  /*a450*/  ISETP.GT.U32.AND P0, PT, R9.reuse, R14, PT ;  /* 0x0000000e0900720c */ /* 0x040fe20003f04070 */
[----:B------:R-:W-:Y:S02]  /*a460*/  @!P6 IMAD.MOV R3, RZ, RZ, -R3 ;  /* 0x000000ffff03e224 */ /* 0x000fe400078e0a03 */
[--C-:B------:R-:W-:Y:S01]  /*a470*/  @!P1 IMAD.IADD R2, R2, 0x1, -R9.reuse ;  /* 0x0000000102029824 */ /* 0x100fe200078e0a09 */
[C---:B------:R-:W-:Y:S01]  /*a480*/  ISETP.GT.U32.AND P6, PT, R9.reuse, R23, PT ;  /* 0x000000170900720c */ /* 0x040fe20003fc4070 */
[----:B------:R-:W-:Y:S01]  /*a490*/  IMAD.MOV.U32 R0, RZ, RZ, R16 ;  /* 0x000000ffff007224 */ /* 0x000fe200078e0010 */
[----:B------:R0:W-:Y:S01]  /*a4a0*/  STL [R1+0xc4], R3 ;  /* 0x0000c40301007387 */ /* 0x0001e20000100800 */
[----:B------:R-:W-:Y:S01]  /*a4b0*/  IMAD.HI.U32 R12, R28, R13, RZ ;  /* 0x0000000d1c0c7227 */ /* 0x000fe200078e00ff */
[----:B------:R-:W-:Y:S02]  /*a4c0*/  ISETP.GT.U32.AND P5, PT, R9, R2, PT ;  /* 0x000000020900720c */ /* 0x000fe40003fa4070 */
[----:B------:R-:W-:Y:S01]  /*a4d0*/  ISETP.GE.AND P1, PT, R15, RZ, PT ;  /* 0x000000ff0f00720c */ /* 0x000fe20003f26270 */
[----:B------:R-:W-:Y:S01]  /*a4e0*/  @!P4 IMAD.MOV R0, RZ, RZ, -R0 ;  /* 0x000000ffff00c224 */ /* 0x000fe200078e0a00 */
[----:B------:R-:W-:Y:S01]  /*a4f0*/  ISETP.GE.AND P4, PT, R18, RZ, PT ;  /* 0x000000ff1200720c */ /* 0x000fe20003f86270 */
[----:B------:R-:W-:Y:S01]  /*a500*/  @!P0 IMAD.IADD R14, R14, 0x1, -R9 ;  /* 0x000000010e0e8824 */ /* 0x000fe200078e0a09 */
[C---:B------:R-:W-:Y:S01]  /*a510*/  IADD3 R18, R27.reuse, 0x3f, RZ ;  /* 0x0000003f1b127810 */ /* 0x040fe20007ffe0ff */
[----:B------:R-:W-:Y:S01]  /*a520*/  IMAD.MOV R15, RZ, RZ, -R12 ;  /* 0x000000ffff0f7224 */ /* 0x000fe200078e0a0c */
[----:B------:R1:W-:Y:S01]  /*a530*/  STL [R1+0xbc], R0 ;  /* 0x0000bc0001007387 */ /* 0x0003e20000100800 */
[----:B0-----:R-:W-:Y:S01]  /*a540*/  IMAD.MOV.U32 R3, RZ, RZ, R17 ;  /* 0x000000ffff037224 */ /* 0x001fe200078e0011 */
[----:B------:R-:W-:Y:S01]  /*a550*/  IADD3 R17, R27, 0x3d, RZ ;  /* 0x0000003d1b117810 */ /* 0x000fe20007ffe0ff */
[----:B------:R-:W-:Y:S01]  /*a560*/  @!P6 IMAD.IADD R23, R23, 0x1, -R9 ;  /* 0x000000011717e824 */ /* 0x000fe200078e0a09 */
[----:B------:R-:W-:Y:S01]  /*a570*/  ISETP.GE.AND P0, PT, R19, RZ, PT ;  /* 0x000000ff1300720c */ /* 0x000fe20003f06270 */
[----:B------:R-:W-:Y:S01]  /*a580*/  @!P2 IMAD.MOV R3, RZ, RZ, -R3 ;  /* 0x000000ffff03a224 */ /* 0x000fe200078e0a03 */
[----:B------:R-:W-:Y:S01]  /*a590*/  ISETP.GT.U32.AND P2, PT, R9, R4, PT ;  /* 0x000000040900720c */ /* 0x000fe20003f44070 */
[----:B------:R-:W-:Y:S01]  /*a5a0*/  @!P5 IMAD.IADD R2, R2, 0x1, -R9 ;  /* 0x000000010202d824 */ /* 0x000fe200078e0a09 */
[----:B------:R-:W-:-:S02]  /*a5b0*/  ISETP.GE.AND P5, PT, R10, RZ, PT ;  /* 0x000000ff0a00720c */ /* 0x000fc40003fa6270 */
[----:B-1----:R-:W-:Y:S01]  /*a5c0*/  IABS R0, R11 ;  /* 0x0000000b00007213 */ /* 0x002fe20000000000 */
[----:B------:R0:W-:Y:S01]  /*a5d0*/  STL [R1+0xb8], R3 ;  /* 0x0000b80301007387 */ /* 0x0001e20000100800 */
[----:B------:R-:W-:Y:S01]  /*a5e0*/  @!P1 IMAD.MOV R2, RZ, RZ, -R2 ;  /* 0x000000ffff029224 */ /* 0x000fe200078e0a02 */
[----:B------:R-:W-:Y:S02]  /*a5f0*/  IABS R16, R17 ;  /* 0x0000001100107213 */ /* 0x000fe40000000000 */
[----:B------:R-:W-:Y:S02]  /*a600*/  IMAD.MOV.U32 R12, RZ, RZ, R0 ;  /* 0x000000ffff0c7224 */ /* 0x000fe400078e0000 */
[----:B------:R-:W-:Y:S01]  /*a610*/  IMAD R0, R9, R15, R13 ;  /* 0x0000000f09007224 */ /* 0x000fe200078e020d */
[----:B------:R-:W-:Y:S01]  /*a620*/  IADD3 R15, R27, 0x3e, RZ ;  /* 0x0000003e1b0f7810 */ /* 0x000fe20007ffe0ff */
[----:B------:R-:W-:Y:S01]  /*a630*/  @!P2 IMAD.IADD R4, R4, 0x1, -R9 ;  /* 0x000000010404a824 */ /* 0x000fe200078e0a09 */
[----:B------:R-:W-:Y:S01]  /*a640*/  ISETP.GE.AND P2, PT, R11, RZ, PT ;  /* 0x000000ff0b00720c */ /* 0x000fe20003f46270 */
[----:B0-----:R-:W-:Y:S01]  /*a650*/  IMAD.MOV.U32 R3, RZ, RZ, R14 ;  /* 0x000000ffff037224 */ /* 0x001fe200078e000e */
[----:B------:R-:W-:Y:S01]  /*a660*/  ISETP.GT.U32.AND P6, PT, R9, R0, PT ;  /* 0x000000000900720c */ /* 0x000fe20003fc4070 */
[----:B------:R-:W-:Y:S01]  /*a670*/  IMAD.HI.U32 R10, R28, R12, RZ ;  /* 0x0000000c1c0a7227 */ /* 0x000fe200078e00ff */
[----:B------:R-:W-:-:S02]  /*a680*/  IABS R14, R18 ;  /* 0x00000012000e7213 */ /* 0x000fc40000000000 */
[----:B------:R-:W-:Y:S01]  /*a690*/  IADD3 R11, R27, 0x3c, RZ ;  /* 0x0000003c1b0b7810 */ /* 0x000fe20007ffe0ff */
[----:B------:R-:W-:Y:S01]  /*a6a0*/  @!P3 IMAD.MOV R3, RZ, RZ, -R3 ;  /* 0x000000ffff03b224 */ /* 0x000fe200078e0a03 */
[C---:B------:R-:W-:Y:S01]  /*a6b0*/  ISETP.GT.U32.AND P3, PT, R9.reuse, R4, PT ;  /* 0x000000040900720c */ /* 0x040fe20003f64070 */
[----:B------:R-:W-:Y:S01]  /*a6c0*/  IMAD.MOV R10, RZ, RZ, -R10 ;  /* 0x000000ffff0a7224 */ /* 0x000fe200078e0a0a */
[----:B------:R-:W-:Y:S01]  /*a6d0*/  IABS R13, R11 ;  /* 0x0000000b000d7213 */ /* 0x000fe20000000000 */
[----:B------:R-:W-:Y:S01]  /*a6e0*/  IMAD.HI.U32 R22, R28, R16, RZ ;  /* 0x000000101c167227 */ /* 0x000fe200078e00ff */
[----:B------:R0:W-:Y:S01]  /*a6f0*/  STL [R1+0xb4], R3 ;  /* 0x0000b40301007387 */ /* 0x0001e20000100800 */
[----:B------:R-:W-:Y:S02]  /*a700*/  IABS R20, R15 ;  /* 0x0000000f00147213 */ /* 0x000fe40000000000 */
[----:B------:R-:W-:Y:S01]  /*a710*/  IMAD R10, R9, R10, R12 ;  /* 0x0000000a090a7224 */ /* 0x000fe200078e020c */
[----:B------:R1:W-:Y:S01]  /*a720*/  STL [R1+0xb0], R2 ;  /* 0x0000b00201007387 */ /* 0x0003e20000100800 */
[----:B------:R-:W-:-:S02]  /*a730*/  @!P6 IMAD.IADD R0, R0, 0x1, -R9 ;  /* 0x000000010000e824 */ /* 0x000fc400078e0a09 */
[----:B------:R-:W-:-:S03]  /*a740*/  IMAD.HI.U32 R12, R28, R14, RZ ;  /* 0x0000000e1c0c7227 */ /* 0x000fc600078e00ff */
[C---:B------:R-:W-:Y:S01]  /*a750*/  ISETP.GT.U32.AND P6, PT, R9.reuse, R0, PT ;  /* 0x000000000900720c */ /* 0x040fe20003fc4070 */
[----:B------:R-:W-:Y:S01]  /*a760*/  @!P3 IMAD.IADD R4, R4, 0x1, -R9 ;  /* 0x000000010404b824 */ /* 0x000fe200078e0a09 */
[----:B------:R-:W-:Y:S01]  /*a770*/  ISETP.GT.U32.AND P3, PT, R9, R10, PT ;  /* 0x0000000a0900720c */ /* 0x000fe20003f64070 */
[----:B------:R-:W-:Y:S02]  /*a780*/  IMAD.MOV R12, RZ, RZ, -R12 ;  /* 0x000000ffff0c7224 */ /* 0x000fe400078e0a0c */
[----:B------:R-:W-:-:S04]  /*a790*/  IMAD.HI.U32 R21, R28, R13, RZ ;  /* 0x0000000d1c157227 */ /* 0x000fc800078e00ff */
[----:B------:R-:W-:Y:S01]  /*a7a0*/  IMAD R14, R9, R12, R14 ;  /* 0x0000000c090e7224 */ /* 0x000fe200078e020e */
[----:B------:R-:W-:Y:S01]  /*a7b0*/  IADD3 R12, R27, 0x3b, RZ ;  /* 0x0000003b1b0c7810 */ /* 0x000fe20007ffe0ff */
[----:B------:R-:W-:Y:S02]  /*a7c0*/  IMAD.MOV R21, RZ, RZ, -R21 ;  /* 0x000000ffff157224 */ /* 0x000fe400078e0a15 */
[--C-:B------:R-:W-:Y:S01]  /*a7d0*/  @!P6 IMAD.IADD R0, R0, 0x1, -R9.reuse ;  /* 0x000000010000e824 */ /* 0x100fe200078e0a09 */
[C---:B------:R-:W-:Y:S01]  /*a7e0*/  ISETP.GT.U32.AND P6, PT, R9.reuse, R14, PT ;  /* 0x0000000e0900720c */ /* 0x040fe20003fc4070 */
[----:B------:R-:W-:Y:S01]  /*a7f0*/  @!P3 IMAD.IADD R10, R10, 0x1, -R9 ;  /* 0x000000010a0ab824 */ /* 0x000fe200078e0a09 */
[----:B------:R-:W-:Y:S01]  /*a800*/  ISETP.GE.AND P3, PT, R18, RZ, PT ;  /* 0x000000ff1200720c */ /* 0x000fe20003f66270 */
[----:B0-----:R-:W-:Y:S01]  /*a810*/  IMAD.MOV.U32 R3, RZ, RZ, R23 ;  /* 0x000000ffff037224 */ /* 0x001fe200078e0017 */
[----:B------:R-:W-:Y:S01]  /*a820*/  IABS R18, R12 ;  /* 0x0000000c00127213 */ /* 0x000fe20000000000 */
[C---:B------:R-:W-:Y:S01]  /*a830*/  IMAD R13, R9.reuse, R21, R13 ;  /* 0x00000015090d7224 */ /* 0x040fe200078e020d */
[----:B------:R-:W-:Y:S01]  /*a840*/  ISETP.GT.U32.AND P1, PT, R9, R10, PT ;  /* 0x0000000a0900720c */ /* 0x000fe20003f24070 */
[----:B------:R-:W-:-:S04]  /*a850*/  IMAD.HI.U32 R19, R28, R20, RZ ;  /* 0x000000141c137227 */ /* 0x000fc800078e00ff */
[----:B------:R-:W-:Y:S02]  /*a860*/  @!P4 IMAD.MOV R3, RZ, RZ, -R3 ;  /* 0x000000ffff03c224 */ /* 0x000fe400078e0a03 */
[----:B------:R-:W-:Y:S02]  /*a870*/  IMAD.MOV R19, RZ, RZ, -R19 ;  /* 0x000000ffff137224 */ /* 0x000fe400078e0a13 */
[--C-:B------:R-:W-:Y:S01]  /*a880*/  @!P6 IMAD.IADD R14, R14, 0x1, -R9.reuse ;  /* 0x000000010e0ee824 */ /* 0x100fe200078e0a09 */
[----:B------:R0:W-:Y:S01]  /*a890*/  STL [R1+0xac], R3 ;  /* 0x0000ac0301007387 */ /* 0x0001e20000100800 */
[----:B-1----:R-:W-:Y:S02]  /*a8a0*/  IMAD.MOV.U32 R2, RZ, RZ, R0 ;  /* 0x000000ffff027224 */ /* 0x002fe400078e0000 */
[----:B------:R-:W-:Y:S01]  /*a8b0*/  @!P1 IMAD.IADD R10, R10, 0x1, -R9 ;  /* 0x000000010a0a9824 */ /* 0x000fe200078e0a09 */
[C---:B------:R-:W-:Y:S01]  /*a8c0*/  ISETP.GT.U32.AND P1, PT, R9.reuse, R13, PT ;  /* 0x0000000d0900720c */ /* 0x040fe20003f24070 */
[----:B------:R-:W-:Y:S01]  /*a8d0*/  IMAD.MOV R22, RZ, RZ, -R22 ;  /* 0x000000ffff167224 */ /* 0x000fe200078e0a16 */
[C---:B------:R-:W-:Y:S01]  /*a8e0*/  ISETP.GT.U32.AND P6, PT, R9.reuse, R14, PT ;  /* 0x0000000e0900720c */ /* 0x040fe20003fc4070 */
[----:B------:R-:W-:-:S02]  /*a8f0*/  IMAD R19, R9, R19, R20 ;  /* 0x0000001309137224 */ /* 0x000fc400078e0214 */
[----:B------:R-:W-:Y:S01]  /*a900*/  @!P5 IMAD.MOV R2, RZ, RZ, -R2 ;  /* 0x000000ffff02d224 */ /* 0x000fe200078e0a02 */
[----:B------:R-:W-:Y:S01]  /*a910*/  ISETP.GE.AND P5, PT, R15, RZ, PT ;  /* 0x000000ff0f00720c */ /* 0x000fe20003fa6270 */
[----:B0-----:R-:W-:Y:S01]  /*a920*/  IMAD.MOV.U32 R3, RZ, RZ, R4 ;  /* 0x000000ffff037224 */ /* 0x001fe200078e0004 */
[C---:B------:R-:W-:Y:S01]  /*a930*/  ISETP.GT.U32.AND P4, PT, R9.reuse, R19, PT ;  /* 0x000000130900720c */ /* 0x040fe20003f84070 */
[----:B------:R-:W-:Y:S01]  /*a940*/  IMAD R16, R9, R22, R16 ;  /* 0x0000001609107224 */ /* 0x000fe200078e0210 */
[----:B------:R-:W-:Y:S01]  /*a950*/  IADD3 R15, R27, 0x3a, RZ ;  /* 0x0000003a1b0f7810 */ /* 0x000fe20007ffe0ff */
[----:B------:R-:W-:Y:S02]  /*a960*/  @!P0 IMAD.MOV R3, RZ, RZ, -R3 ;  /* 0x000000ffff038224 */ /* 0x000fe400078e0a03 */
[----:B------:R-:W-:Y:S01]  /*a970*/  IMAD.HI.U32 R0, R28, R18, RZ ;  /* 0x000000121c007227 */ /* 0x000fe200078e00ff */
[----:B------:R-:W-:Y:S02]  /*a980*/  ISETP.GT.U32.AND P0, PT, R9, R16, PT ;  /* 0x000000100900720c */ /* 0x000fe40003f04070 */
[----:B------:R0:W-:Y:S01]  /*a990*/  STL [R1+0xa8], R3 ;  /* 0x0000a80301007387 */ /* 0x0001e20000100800 */
[--C-:B------:R-:W-:Y:S01]  /*a9a0*/  @!P1 IMAD.IADD R13, R13, 0x1, -R9.reuse ;  /* 0x000000010d0d9824 */ /* 0x100fe200078e0a09 */
[----:B------:R-:W-:Y:S01]  /*a9b0*/  IABS R4, R15 ;  /* 0x0000000f00047213 */ /* 0x000fe20000000000 */
[----:B------:R-:W-:Y:S01]  /*a9c0*/  IMAD.MOV R0, RZ, RZ, -R0 ;  /* 0x000000ffff007224 */ /* 0x000fe200078e0a00 */
[----:B------:R1:W-:Y:S01]  /*a9d0*/  STL [R1+0xa4], R2 ;  /* 0x0000a40201007387 */ /* 0x0003e20000100800 */
[--C-:B------:R-:W-:Y:S01]  /*a9e0*/  @!P6 IMAD.IADD R14, R14, 0x1, -R9.reuse ;  /* 0x000000010e0ee824 */ /* 0x100fe200078e0a09 */
[----:B------:R-:W-:Y:S01]  /*a9f0*/  ISETP.GE.AND P6, PT, R17, RZ, PT ;  /* 0x000000ff1100720c */ /* 0x000fe20003fc6270 */
[--C-:B------:R-:W-:Y:S01]  /*aa00*/  @!P4 IMAD.IADD R19, R19, 0x1, -R9.reuse ;  /* 0x000000011313c824 */ /* 0x100fe200078e0a09 */
[----:B------:R-:W-:Y:S01]  /*aa10*/  ISETP.GE.AND P4, PT, R11, RZ, PT ;  /* 0x000000ff0b00720c */ /* 0x000fe20003f86270 */
[----:B0-----:R-:W-:Y:S01]  /*aa20*/  IMAD.MOV.U32 R3, RZ, RZ, R10 ;  /* 0x000000ffff037224 */ /* 0x001fe200078e000a */
[----:B------:R-:W-:Y:S01]  /*aa30*/  IADD3 R10, R27, 0x39, RZ ;  /* 0x000000391b0a7810 */ /* 0x000fe20007ffe0ff */
[----:B------:R-:W-:Y:S01]  /*aa40*/  @!P0 IMAD.IADD R16, R16, 0x1, -R9 ;  /* 0x0000000110108824 */ /* 0x000fe200078e0a09 */
[C---:B------:R-:W-:Y:S01]  /*aa50*/  ISETP.GT.U32.AND P0, PT, R9.reuse, R19, PT ;  /* 0x000000130900720c */ /* 0x040fe20003f04070 */
[----:B------:R-:W-:Y:S01]  /*aa60*/  @!P2 IMAD.MOV R3, RZ, RZ, -R3 ;  /* 0x000000ffff03a224 */ /* 0x000fe200078e0a03 */
[C---:B------:R-:W-:Y:S01]  /*aa70*/  ISETP.GT.U32.AND P2, PT, R9.reuse, R13, PT ;  /* 0x0000000d0900720c */ /* 0x040fe20003f44070 */
[C---:B-1----:R-:W-:Y:S01]  /*aa80*/  IMAD R2, R9.reuse, R0, R18 ;  /* 0x0000000009027224 */ /* 0x042fe200078e0212 */
[----:B------:R-:W-:Y:S01]  /*aa90*/  ISETP.GT.U32.AND P1, PT, R9, R16, PT ;  /* 0x000000100900720c */ /* 0x000fe20003f24070 */
[----:B------:R-:W-:Y:S01]  /*aaa0*/  IMAD.HI.U32 R0, R28, R4, RZ ;  /* 0x000000041c007227 */ /* 0x000fe200078e00ff */
[----:B------:R0:W-:Y:S01]  /*aab0*/  STL [R1+0xa0], R3 ;  /* 0x0000a00301007387 */ /* 0x0001e20000100800 */
[----:B------:R-:W-:-:S02]  /*aac0*/  IABS R17, R10 ;  /* 0x0000000a00117213 */ /* 0x000fc40000000000 */
[----:B------:R-:W-:Y:S01]  /*aad0*/  IMAD.MOV R0, RZ, RZ, -R0 ;  /* 0x000000ffff007224 */ /* 0x000fe200078e0a00 */
[----:B------:R-:W-:-:S03]  /*aae0*/  IADD3 R11, R27, 0x37, RZ ;  /* 0x000000371b0b7810 */ /* 0x000fc60007ffe0ff */
[----:B------:R-:W-:Y:S01]  /*aaf0*/  IMAD R4, R9, R0, R4 ;  /* 0x0000000009047224 */ /* 0x000fe200078e0204 */
[----:B------:R-:W-:Y:S01]  /*ab00*/  IADD3 R0, R27, 0x38, RZ ;  /* 0x000000381b007810 */ /* 0x000fe20007ffe0ff */
[--C-:B------:R-:W-:Y:S02]  /*ab10*/  @!P2 IMAD.IADD R13, R13, 0x1, -R9.reuse ;  /* 0x000000010d0da824 */ /* 0x100fe400078e0a09 */
[----:B0-----:R-:W-:Y:S01]  /*ab20*/  IMAD.MOV.U32 R3, RZ, RZ, R14 ;  /* 0x000000ffff037224 */ /* 0x001fe200078e000e */
[----:B------:R-:W-:Y:S01]  /*ab30*/  ISETP.GT.U32.AND P2, PT, R9, R4, PT ;  /* 0x000000040900720c */ /* 0x000fe20003f44070 */
[----:B------:R-:W-:Y:S01]  /*ab40*/  @!P0 IMAD.IADD R19, R19, 0x1, -R9 ;  /* 0x0000000113138824 */ /* 0x000fe200078e0a09 */
[----:B------:R-:W-:Y:S01]  /*ab50*/  ISETP.GE.AND P0, PT, R12, RZ, PT ;  /* 0x000000ff0c00720c */ /* 0x000fe20003f06270 */
[----:B------:R-:W-:Y:S01]  /*ab60*/  @!P3 IMAD.MOV R3, RZ, RZ, -R3 ;  /* 0x000000ffff03b224 */ /* 0x000fe200078e0a03 */
[----:B------:R-:W-:Y:S01]  /*ab70*/  ISETP.GT.U32.AND P3, PT, R9, R2, PT ;  /* 0x000000020900720c */ /* 0x000fe20003f64070 */
[----:B------:R-:W-:Y:S01]  /*ab80*/  IMAD.HI.U32 R12, R28, R17, RZ ;  /* 0x000000111c0c7227 */ /* 0x000fe200078e00ff */
[----:B------:R-:W-:-:S02]  /*ab90*/  IABS R22, R0 ;  /* 0x0000000000167213 */ /* 0x000fc40000000000 */
[----:B------:R0:W-:Y:S01]  /*aba0*/  STL [R1+0x9c], R3 ;  /* 0x00009c0301007387 */ /* 0x0001e20000100800 */
[--C-:B------:R-:W-:Y:S01]  /*abb0*/  @!P1 IMAD.IADD R16, R16, 0x1, -R9.reuse ;  /* 0x0000000110109824 */ /* 0x100fe200078e0a09 */
[----:B------:R-:W-:Y:S01]  /*abc0*/  ISETP.GE.AND P1, PT, R15, RZ, PT ;  /* 0x000000ff0f00720c */ /* 0x000fe20003f26270 */
[----:B------:R-:W-:Y:S01]  /*abd0*/  IMAD.MOV R12, RZ, RZ, -R12 ;  /* 0x000000ffff0c7224 */ /* 0x000fe200078e0a0c */
[----:B------:R-:W-:Y:S01]  /*abe0*/  IABS R14, R11 ;  /* 0x0000000b000e7213 */ /* 0x000fe20000000000 */
[----:B------:R-:W-:Y:S02]  /*abf0*/  @!P2 IMAD.IADD R4, R4, 0x1, -R9 ;  /* 0x000000010404a824 */ /* 0x000fe400078e0a09 */
[----:B------:R-:W-:-:S04]  /*ac00*/  IMAD.HI.U32 R18, R28, R22, RZ ;  /* 0x000000161c127227 */ /* 0x000fc800078e00ff */
[----:B------:R-:W-:Y:S01]  /*ac10*/  @!P3 IMAD.IADD R2, R2, 0x1, -R9 ;  /* 0x000000010202b824 */ /* 0x000fe200078e0a09 */
[----:B------:R-:W-:Y:S01]  /*ac20*/  ISETP.GE.AND P3, PT, R10, RZ, PT ;  /* 0x000000ff0a00720c */ /* 0x000fe20003f66270 */
[----:B------:R-:W-:Y:S01]  /*ac30*/  IMAD R17, R9, R12, R17 ;  /* 0x0000000c09117224 */ /* 0x000fe200078e0211 */
[----:B------:R-:W-:Y:S01]  /*ac40*/  IADD3 R10, R27, 0x36, RZ ;  /* 0x000000361b0a7810 */ /* 0x000fe20007ffe0ff */
[----:B------:R-:W-:Y:S01]  /*ac50*/  IMAD.MOV.U32 R15, RZ, RZ, R16 ;  /* 0x000000ffff0f7224 */ /* 0x000fe200078e0010 */
[C---:B------:R-:W-:Y:S01]  /*ac60*/  ISETP.GT.U32.AND P2, PT, R9.reuse, R2, PT ;  /* 0x000000020900720c */ /* 0x040fe20003f44070 */
[----:B------:R-:W-:Y:S01]  /*ac70*/  IMAD.MOV R18, RZ, RZ, -R18 ;  /* 0x000000ffff127224 */ /* 0x000fe200078e0a12 */
[----:B------:R-:W-:Y:S01]  /*ac80*/  IABS R12, R10 ;  /* 0x0000000a000c7213 */ /* 0x000fe20000000000 */
[----:B------:R-:W-:Y:S01]  /*ac90*/  @!P6 IMAD.MOV R15, RZ, RZ, -R15 ;  /* 0x000000ffff0fe224 */ /* 0x000fe200078e0a0f */
[C---:B------:R-:W-:Y:S01]  /*aca0*/  ISETP.GT.U32.AND P6, PT, R9.reuse, R17, PT ;  /* 0x000000110900720c */ /* 0x040fe20003fc4070 */
[----:B------:R-:W-:Y:S01]  /*acb0*/  IMAD R22, R9, R18, R22 ;  /* 0x0000001209167224 */ /* 0x000fe200078e0216 */
[----:B------:R-:W-:Y:S01]  /*acc0*/  IADD3 R18, R27, 0x34, RZ ;  /* 0x000000341b127810 */ /* 0x000fe20007ffe0ff */
[----:B0-----:R-:W-:-:S02]  /*acd0*/  IMAD.MOV.U32 R3, RZ, RZ, R19 ;  /* 0x000000ffff037224 */ /* 0x001fc400078e0013 */
[----:B------:R-:W-:Y:S01]  /*ace0*/  IMAD.MOV.U32 R16, RZ, RZ, R13 ;  /* 0x000000ffff107224 */ /* 0x000fe200078e000d */
[----:B------:R-:W-:Y:S01]  /*acf0*/  IABS R19, R18 ;  /* 0x0000001200137213 */ /* 0x000fe20000000000 */
[----:B------:R-:W-:Y:S01]  /*ad00*/  @!P5 IMAD.MOV R3, RZ, RZ, -R3 ;  /* 0x000000ffff03d224 */ /* 0x000fe200078e0a03 */
[C---:B------:R-:W-:Y:S01]  /*ad10*/  ISETP.GT.U32.AND P5, PT, R9.reuse, R4, PT ;  /* 0x000000040900720c */ /* 0x040fe20003fa4070 */
[--C-:B------:R-:W-:Y:S01]  /*ad20*/  @!P2 IMAD.IADD R2, R2, 0x1, -R9.reuse ;  /* 0x000000010202a824 */ /* 0x100fe200078e0a09 */
[----:B------:R-:W-:Y:S01]  /*ad30*/  ISETP.GT.U32.AND P2, PT, R9, R22, PT ;  /* 0x000000160900720c */ /* 0x000fe20003f44070 */
[----:B------:R-:W-:Y:S01]  /*ad40*/  @!P4 IMAD.MOV R16, RZ, RZ, -R16 ;  /* 0x000000ffff10c224 */ /* 0x000fe200078e0a10 */
[----:B------:R0:W-:Y:S01]  /*ad50*/  STL [R1+0x98], R3 ;  /* 0x0000980301007387 */ /* 0x0001e20000100800 */
[----:B------:R-:W-:Y:S01]  /*ad60*/  @!P6 IMAD.IADD R17, R17, 0x1, -R9 ;  /* 0x000000011111e824 */ /* 0x000fe200078e0a09 */
[----:B------:R-:W-:Y:S01]  /*ad70*/  ISETP.GE.AND P4, PT, R0, RZ, PT ;  /* 0x000000ff0000720c */ /* 0x000fe20003f86270 */
[----:B------:R-:W-:Y:S01]  /*ad80*/  IMAD.HI.U32 R13, R28, R14, RZ ;  /* 0x0000000e1c0d7227 */ /* 0x000fe200078e00ff */
[----:B------:R-:W-:Y:S01]  /*ad90*/  STL [R1+0xf44], R15 ;  /* 0x000f440f01007387 */ /* 0x000fe20000100800 */
[----:B------:R-:W-:-:S02]  /*ada0*/  ISETP.GE.AND P6, PT, R10, RZ, PT ;  /* 0x000000ff0a00720c */ /* 0x000fc40003fc6270 */
[----:B------:R-:W-:Y:S01]  /*adb0*/  IMAD.HI.U32 R0, R28, R12, RZ ;  /* 0x0000000c1c007227 */ /* 0x000fe200078e00ff */
[----:B------:R-:W-:Y:S03]  /*adc0*/  STL [R1+0xf4c], R16 ;  /* 0x000f4c1001007387 */ /* 0x000fe60000100800 */
        /* <DEDUP_REMOVED lines=8> */
[----:B------:R-:W-:-:S02]  /*ae50*/  IMAD.MOV R13, RZ, RZ, -R13 ;  /* 0x000000ffff0d7224 */ /* 0x000fc400078e0a0d */
[----:B------:R-:W-:Y:S01]  /*ae60*/  IMAD.MOV R11, RZ, RZ, -R0 ;  /* 0x000000ffff0b7224 */ /* 0x000fe200078e0a00 */
[----:B------:R0:W-:Y:S01]  /*ae70*/  STL [R1+0x94], R3 ;  /* 0x0000940301007387 */ /* 0x0001e20000100800 */
[----:B------:R-:W-:Y:S01]  /*ae80*/  IMAD R14, R9, R13, R14 ;  /* 0x0000000d090e7224 */ /* 0x000fe200078e020e */
[----:B------:R-:W-:Y:S01]  /*ae90*/  IADD3 R0, R27, 0x35, RZ ;  /* 0x000000351b007810 */ /* 0x000fe20007ffe0ff */
[----:B------:R-:W-:Y:S02]  /*aea0*/  @!P2 IMAD.IADD R17, R17, 0x1, -R9 ;  /* 0x000000011111a824 */ /* 0x000fe400078e0a09 */
[----:B------:R-:W-:Y:S01]  /*aeb0*/  IMAD R13, R9, R11, R12 ;  /* 0x0000000b090d7224 */ /* 0x000fe200078e020c */
[----:B------:R-:W-:Y:S01]  /*aec0*/  IABS R10, R0 ;  /* 0x00000000000a7213 */ /* 0x000fe20000000000 */
[----:B------:R-:W-:Y:S01]  /*aed0*/  @!P3 IMAD.MOV R17, RZ, RZ, -R17 ;  /* 0x000000ffff11b224 */ /* 0x000fe200078e0a11 */
[----:B------:R-:W-:Y:S01]  /*aee0*/  IADD3 R12, R27, 0x33, RZ ;  /* 0x000000331b0c7810 */ /* 0x000fe20007ffe0ff */
[----:B------:R-:W-:Y:S01]  /*aef0*/  @!P0 IMAD.IADD R22, R22, 0x1, -R9 ;  /* 0x0000000116168824 */ /* 0x000fe200078e0a09 */
[----:B------:R-:W-:Y:S01]  /*af00*/  ISETP.GT.U32.AND P2, PT, R9, R13, PT ;  /* 0x0000000d0900720c */ /* 0x000fe20003f44070 */
[----:B0-----:R-:W-:Y:S01]  /*af10*/  IMAD.MOV.U32 R3, RZ, RZ, R4 ;  /* 0x000000ffff037224 */ /* 0x001fe200078e0004 */
[----:B------:R-:W-:Y:S01]  /*af20*/  IABS R11, R12 ;  /* 0x0000000c000b7213 */ /* 0x000fe20000000000 */
[----:B------:R-:W-:Y:S01]  /*af30*/  IMAD.HI.U32 R20, R28, R10, RZ ;  /* 0x0000000a1c147227 */ /* 0x000fe200078e00ff */
[----:B------:R-:W-:-:S02]  /*af40*/  ISETP.GE.AND P0, PT, R0, RZ, PT ;  /* 0x000000ff0000720c */ /* 0x000fc40003f06270 */
[----:B------:R-:W-:Y:S01]  /*af50*/  IABS R4, R2 ;  /* 0x0000000200047213 */ /* 0x000fe20000000000 */
[----:B------:R-:W-:Y:S01]  /*af60*/  @!P1 IMAD.MOV R3, RZ, RZ, -R3 ;  /* 0x000000ffff039224 */ /* 0x000fe200078e0a03 */
[----:B------:R-:W-:Y:S01]  /*af70*/  ISETP.GT.U32.AND P1, PT, R9, R14, PT ;  /* 0x0000000e0900720c */ /* 0x000fe20003f24070 */
[----:B------:R-:W-:Y:S02]  /*af80*/  IMAD.MOV R20, RZ, RZ, -R20 ;  /* 0x000000ffff147224 */ /* 0x000fe400078e0a14 */
[----:B------:R-:W-:Y:S01]  /*af90*/  IMAD.HI.U32 R0, R28, R11, RZ ;  /* 0x0000000b1c007227 */ /* 0x000fe200078e00ff */
[----:B------:R-:W-:Y:S03]  /*afa0*/  STL [R1+0x90], R3 ;  /* 0x0000900301007387 */ /* 0x000fe60000100800 */
[----:B------:R-:W-:Y:S01]  /*afb0*/  @!P2 IMAD.IADD R13, R13, 0x1, -R9 ;  /* 0x000000010d0da824 */ /* 0x000fe200078e0a09 */
[----:B------:R0:W-:Y:S01]  /*afc0*/  STL [R1+0xf50], R17 ;  /* 0x000f501101007387 */ /* 0x0001e20000100800 */
[----:B------:R-:W-:-:S02]  /*afd0*/  IMAD R10, R9, R20, R10 ;  /* 0x00000014090a7224 */ /* 0x000fc400078e020a */
[----:B------:R-:W-:-:S04]  /*afe0*/  IMAD.HI.U32 R20, R28, R19, RZ ;  /* 0x000000131c147227 */ /* 0x000fc800078e00ff */
[----:B------:R-:W-:Y:S01]  /*aff0*/  @!P1 IMAD.IADD R14, R14, 0x1, -R9 ;  /* 0x000000010e0e9824 */ /* 0x000fe200078e0a09 */
[C---:B------:R-:W-:Y:S01]  /*b000*/  ISETP.GT.U32.AND P2, PT, R9.reuse, R13, PT ;  /* 0x0000000d0900720c */ /* 0x040fe20003f44070 */
[----:B------:R-:W-:Y:S01]  /*b010*/  IMAD.HI.U32 R21, R28, R4, RZ ;  /* 0x000000041c157227 */ /* 0x000fe200078e00ff */
[----:B0-----:R-:W2:Y:S01]  /*b020*/  LDL R17, [R1+0x2d0] ;  /* 0x0002d00001117983 */ /* 0x001ea20000100800 */
[C---:B------:R-:W-:Y:S02]  /*b030*/  ISETP.GT.U32.AND P1, PT, R9.reuse, R10, PT ;  /* 0x0000000a0900720c */ /* 0x040fe40003f24070 */
[----:B------:R-:W-:Y:S01]  /*b040*/  ISETP.GT.U32.AND P3, PT, R9, R14, PT ;  /* 0x0000000e0900720c */ /* 0x000fe20003f64070 */
[----:B------:R-:W-:Y:S02]  /*b050*/  IMAD.MOV R20, RZ, RZ, -R20 ;  /* 0x000000ffff147224 */ /* 0x000fe400078e0a14 */
[----:B------:R-:W-:Y:S02]  /*b060*/  IMAD.MOV.U32 R3, RZ, RZ, R22 ;  /* 0x000000ffff037224 */ /* 0x000fe400078e0016 */
[----:B------:R-:W-:-:S02]  /*b070*/  IMAD.MOV R0, RZ, RZ, -R0 ;  /* 0x000000ffff007224 */ /* 0x000fc400078e0a00 */
[C---:B------:R-:W-:Y:S02]  /*b080*/  IMAD R19, R9.reuse, R20, R19 ;  /* 0x0000001409137224 */ /* 0x040fe400078e0213 */
[----:B------:R-:W-:Y:S01]  /*b090*/  @!P4 IMAD.MOV R3, RZ, RZ, -R3 ;  /* 0x000000ffff03c224 */ /* 0x000fe200078e0a03 */
[----:B------:R-:W-:Y:S01]  /*b0a0*/  ISETP.GE.AND P4, PT, R18, RZ, PT ;  /* 0x000000ff1200720c */ /* 0x000fe20003f86270 */
[C---:B------:R-:W-:Y:S02]  /*b0b0*/  IMAD R11, R9.reuse, R0, R11 ;  /* 0x00000000090b7224 */ /* 0x040fe400078e020b */
[----:B------:R-:W-:Y:S02]  /*b0c0*/  IMAD.MOV R18, RZ, RZ, -R21 ;  /* 0x000000ffff127224 */ /* 0x000fe400078e0a15 */
[--C-:B------:R-:W-:Y:S01]  /*b0d0*/  @!P3 IMAD.IADD R14, R14, 0x1, -R9.reuse ;  /* 0x000000010e0eb824 */ /* 0x100fe200078e0a09 */
[----:B------:R-:W-:Y:S01]  /*b0e0*/  ISETP.GT.U32.AND P3, PT, R9, R19, PT ;  /* 0x000000130900720c */ /* 0x000fe20003f64070 */
[--C-:B------:R-:W-:Y:S01]  /*b0f0*/  @!P2 IMAD.IADD R13, R13, 0x1, -R9.reuse ;  /* 0x000000010d0da824 */ /* 0x100fe200078e0a09 */
[----:B------:R0:W-:Y:S01]  /*b100*/  STL [R1+0x40], R3 ;  /* 0x0000400301007387 */ /* 0x0001e20000100800 */
[----:B------:R-:W-:Y:S01]  /*b110*/  @!P1 IMAD.IADD R10, R10, 0x1, -R9 ;  /* 0x000000010a0a9824 */ /* 0x000fe200078e0a09 */
[C---:B------:R-:W-:Y:S01]  /*b120*/  ISETP.GT.U32.AND P2, PT, R9.reuse, R11, PT ;  /* 0x0000000b0900720c */ /* 0x040fe20003f44070 */
[----:B------:R-:W-:-:S03]  /*b130*/  IMAD R4, R9, R18, R4 ;  /* 0x0000001209047224 */ /* 0x000fc600078e0204 */
[----:B------:R-:W-:Y:S01]  /*b140*/  ISETP.GT.U32.AND P1, PT, R9, R10, PT ;  /* 0x0000000a0900720c */ /* 0x000fe20003f24070 */
[----:B0-----:R-:W-:-:S04]  /*b150*/  IMAD.MOV.U32 R3, RZ, RZ, R13 ;  /* 0x000000ffff037224 */ /* 0x001fc800078e000d */
[----:B------:R-:W-:Y:S01]  /*b160*/  @!P6 IMAD.MOV R3, RZ, RZ, -R3 ;  /* 0x000000ffff03e224 */ /* 0x000fe200078e0a03 */
[----:B------:R-:W-:Y:S01]  /*b170*/  ISETP.GT.U32.AND P6, PT, R9, R4, PT ;  /* 0x000000040900720c */ /* 0x000fe20003fc4070 */
[----:B------:R-:W-:Y:S02]  /*b180*/  IMAD.MOV.U32 R5, RZ, RZ, R14 ;  /* 0x000000ffff057224 */ /* 0x000fe400078e000e */
[----:B------:R-:W-:Y:S02]  /*b190*/  @!P3 IMAD.IADD R19, R19, 0x1, -R9 ;  /* 0x000000011313b824 */ /* 0x000fe400078e0a09 */
[----:B------:R-:W-:Y:S01]  /*b1a0*/  @!P5 IMAD.MOV R5, RZ, RZ, -R5 ;  /* 0x000000ffff05d224 */ /* 0x000fe200078e0a05 */
[----:B------:R-:W-:Y:S01]  /*b1b0*/  ISETP.GE.AND P5, PT, R12, RZ, PT ;  /* 0x000000ff0c00720c */ /* 0x000fe20003fa6270 */
[--C-:B------:R-:W-:Y:S01]  /*b1c0*/  @!P2 IMAD.IADD R11, R11, 0x1, -R9.reuse ;  /* 0x000000010b0ba824 */ /* 0x100fe200078e0a09 */
[----:B------:R-:W-:Y:S01]  /*b1d0*/  ISETP.GT.U32.AND P3, PT, R9, R19, PT ;  /* 0x000000130900720c */ /* 0x000fe20003f64070 */
[----:B------:R-:W-:Y:S01]  /*b1e0*/  @!P1 IMAD.IADD R10, R10, 0x1, -R9 ;  /* 0x000000010a0a9824 */ /* 0x000fe200078e0a09 */
[----:B------:R-:W-:-:S02]  /*b1f0*/  ISETP.GE.AND P1, PT, R2, RZ, PT ;  /* 0x000000ff0200720c */ /* 0x000fc40003f26270 */
[C---:B------:R-:W-:Y:S01]  /*b200*/  ISETP.GT.U32.AND P2, PT, R9.reuse, R11, PT ;  /* 0x0000000b0900720c */ /* 0x040fe20003f44070 */
[--C-:B------:R-:W-:Y:S01]  /*b210*/  @!P6 IMAD.IADD R4, R4, 0x1, -R9.reuse ;  /* 0x000000010404e824 */ /* 0x100fe200078e0a09 */
[----:B------:R-:W-:Y:S04]  /*b220*/  STL [R1+0x44], R5 ;  /* 0x0000440501007387 */ /* 0x000fe80000100800 */
[----:B------:R0:W-:Y:S01]  /*b230*/  STL [R1+0x84], R3 ;  /* 0x0000840301007387 */ /* 0x0001e20000100800 */
[----:B------:R-:W-:Y:S02]  /*b240*/  ISETP.GT.U32.AND P6, PT, R9, R4, PT ;  /* 0x000000040900720c */ /* 0x000fe40003fc4070 */
[----:B------:R-:W-:Y:S02]  /*b250*/  @!P3 IMAD.IADD R19, R19, 0x1, -R9 ;  /* 0x000000011313b824 */ /* 0x000fe400078e0a09 */
[----:B0-----:R-:W-:-:S04]  /*b260*/  IMAD.MOV.U32 R3, RZ, RZ, R10 ;  /* 0x000000ffff037224 */ /* 0x001fc800078e000a */
[----:B------:R-:W-:Y:S02]  /*b270*/  @!P0 IMAD.MOV R3, RZ, RZ, -R3 ;  /* 0x000000ffff038224 */ /* 0x000fe400078e0a03 */
[----:B------:R-:W-:-:S03]  /*b280*/  @!P2 IMAD.IADD R11, R11, 0x1, -R9 ;  /* 0x000000010b0ba824 */ /* 0x000fc600078e0a09 */
[----:B------:R0:W-:Y:S01]  /*b290*/  STL [R1+0x88], R3 ;  /* 0x0000880301007387 */ /* 0x0001e20000100800 */
[----:B------:R-:W-:Y:S02]  /*b2a0*/  @!P6 IMAD.IADD R4, R4, 0x1, -R9 ;  /* 0x000000010404e824 */ /* 0x000fe400078e0a09 */
[----:B0-----:R-:W-:-:S04]  /*b2b0*/  IMAD.MOV.U32 R3, RZ, RZ, R19 ;  /* 0x000000ffff037224 */ /* 0x001fc800078e0013 */
[----:B------:R-:W-:-:S05]  /*b2c0*/  @!P4 IMAD.MOV R3, RZ, RZ, -R3 ;  /* 0x000000ffff03c224 */ /* 0x000fca00078e0a03 */
[----:B------:R0:W-:Y:S01]  /*b2d0*/  STL [R1+0x70], R3 ;  /* 0x0000700301007387 */ /* 0x0001e20000100800 */
[----:B------:R-:W-:Y:S02]  /*b2e0*/  IMAD.MOV.U32 R5, RZ, RZ, R11 ;  /* 0x000000ffff057224 */ /* 0x000fe400078e000b */
[----:B0-----:R-:W-:-:S04]  /*b2f0*/  IMAD.MOV.U32 R3, RZ, RZ, R4 ;  /* 0x000000ffff037224 */ /* 0x001fc800078e0004 */
[----:B------:R-:W-:Y:S02]  /*b300*/  @!P1 IMAD.MOV R3, RZ, RZ, -R3 ;  /* 0x000000ffff039224 */ /* 0x000fe400078e0a03 */
[----:B------:R-:W-:-:S05]  /*b310*/  @!P5 IMAD.MOV R5, RZ, RZ, -R5 ;  /* 0x000000ffff05d224 */ /* 0x000fca00078e0a05 */
[----:B------:R-:W-:Y:S04]  /*b320*/  STL [R1+0x74], R5 ;  /* 0x0000740501007387 */ /* 0x000fe80000100800 */
[----:B------:R0:W-:Y:S01]  /*b330*/  STL [R1+0x80], R3 ;  /* 0x0000800301007387 */ /* 0x0001e20000100800 */
[----:B--2---:R-:W-:-:S04]  /*b340*/  IADD3 R0, R17, 0x31, RZ ;  /* 0x0000003111007810 */ /* 0x004fc80007ffe0ff */
[----:B------:R-:W-:-:S05]  /*b350*/  IABS R18, R0 ;  /* 0x0000000000127213 */ /* 0x000fca0000000000 */
[----:B------:R-:W-:Y:S01]  /*b360*/  IMAD.MOV.U32 R14, RZ, RZ, R18 ;  /* 0x000000ffff0e7224 */ /* 0x000fe200078e0012 */
[----:B------:R-:W-:-:S03]  /*b370*/  IADD3 R13, R17, 0x30, RZ ;  /* 0x00000030110d7810 */ /* 0x000fc60007ffe0ff */
[----:B------:R-:W-:Y:S01]  /*b380*/  IMAD.HI.U32 R12, R28, R14, RZ ;  /* 0x0000000e1c0c7227 */ /* 0x000fe200078e00ff */
[----:B------:R-:W-:-:S03]  /*b390*/  IABS R18, R13 ;  /* 0x0000000d00127213 */ /* 0x000fc60000000000 */
[----:B------:R-:W-:Y:S01]  /*b3a0*/  IMAD.MOV R2, RZ, RZ, -R12 ;  /* 0x000000ffff027224 */ /* 0x000fe200078e0a0c */
[----:B------:R-:W-:Y:S01]  /*b3b0*/  IADD3 R12, R17, 0x2f, RZ ;  /* 0x0000002f110c7810 */ /* 0x000fe20007ffe0ff */
[----:B------:R-:W-:-:S04]  /*b3c0*/  IMAD.HI.U32 R20, R28, R18, RZ ;  /* 0x000000121c147227 */ /* 0x000fc800078e00ff */
[----:B------:R-:W-:Y:S01]  /*b3d0*/  IMAD R14, R9, R2, R14 ;  /* 0x00000002090e7224 */ /* 0x000fe200078e020e */
[----:B------:R-:W-:Y:S01]  /*b3e0*/  IABS R2, R12 ;  /* 0x0000000c00027213 */ /* 0x000fe20000000000 */
[----:B------:R-:W-:-:S03]  /*b3f0*/  IMAD.MOV R20, RZ, RZ, -R20 ;  /* 0x000000ffff147224 */ /* 0x000fc600078e0a14 */
[----:B------:R-:W-:Y:S02]  /*b400*/  ISETP.GT.U32.AND P0, PT, R9, R14, PT ;  /* 0x0000000e0900720c */ /* 0x000fe40003f04070 */
[----:B------:R-:W-:Y:S01]  /*b410*/  ISETP.GE.AND P2, PT, R13, RZ, PT ;  /* 0x000000ff0d00720c */ /* 0x000fe20003f46270 */
[----:B------:R-:W-:Y:S02]  /*b420*/  IMAD R13, R9, R20, R18 ;  /* 0x00000014090d7224 */ /* 0x000fe400078e0212 */
[----:B------:R-:W-:-:S03]  /*b430*/  IMAD.HI.U32 R10, R28, R2, RZ ;  /* 0x000000021c0a7227 */ /* 0x000fc600078e00ff */
[----:B------:R-:W-:Y:S01]  /*b440*/  ISETP.GT.U32.AND P6, PT, R9, R13, PT ;  /* 0x0000000d0900720c */ /* 0x000fe20003fc4070 */
[----:B------:R-:W-:-:S04]  /*b450*/  IMAD.MOV R10, RZ, RZ, -R10 ;  /* 0x000000ffff0a7224 */ /* 0x000fc800078e0a0a */
[----:B------:R-:W-:Y:S02]  /*b460*/  @!P0 IMAD.IADD R14, R14, 0x1, -R9 ;  /* 0x000000010e0e8824 */ /* 0x000fe400078e0a09 */
[----:B------:R-:W-:-:S03]  /*b470*/  IMAD R2, R9, R10, R2 ;  /* 0x0000000a09027224 */ /* 0x000fc600078e0202 */
[C---:B------:R-:W-:Y:S02]  /*b480*/  ISETP.GT.U32.AND P0, PT, R9.reuse, R14, PT ;  /* 0x0000000e0900720c */ /* 0x040fe40003f04070 */
[----:B------:R-:W-:Y:S01]  /*b490*/  ISETP.GT.U32.AND P1, PT, R9, R2, PT ;  /* 0x000000020900720c */ /* 0x000fe20003f24070 */
[----:B------:R-:W-:Y:S01]  /*b4a0*/  @!P6 IMAD.IADD R13, R13, 0x1, -R9 ;  /* 0x000000010d0de824 */ /* 0x000fe200078e0a09 */
[----:B------:R-:W-:Y:S02]  /*b4b0*/  ISETP.GE.AND P3, PT, R0, RZ, PT ;  /* 0x000000ff0000720c */ /* 0x000fe40003f66270 */
[----:B------:R-:W-:Y:S02]  /*b4c0*/  IADD3 R0, R17, 0x2e, RZ ;  /* 0x0000002e11007810 */ /* 0x000fe40007ffe0ff */
[----:B------:R-:W-:Y:S02]  /*b4d0*/  ISETP.GT.U32.AND P6, PT, R9, R13, PT ;  /* 0x0000000d0900720c */ /* 0x000fe40003fc4070 */
[----:B------:R-:W-:-:S02]  /*b4e0*/  IABS R18, R0 ;  /* 0x0000000000127213 */ /* 0x000fc40000000000 */
[----:B------:R-:W-:Y:S01]  /*b4f0*/  ISETP.GE.AND P4, PT, R12, RZ, PT ;  /* 0x000000ff0c00720c */ /* 0x000fe20003f86270 */
[--C-:B------:R-:W-:Y:S02]  /*b500*/  @!P0 IMAD.IADD R14, R14, 0x1, -R9.reuse ;  /* 0x000000010e0e8824 */ /* 0x100fe400078e0a09 */
[----:B------:R-:W-:Y:S02]  /*b510*/  IMAD.MOV.U32 R12, RZ, RZ, R18 ;  /* 0x000000ffff0c7224 */ /* 0x000fe400078e0012 */
[----:B------:R-:W-:Y:S01]  /*b520*/  @!P1 IMAD.IADD R2, R2, 0x1, -R9 ;  /* 0x0000000102029824 */ /* 0x000fe200078e0a09 */
[----:B------:R-:W-:Y:S01]  /*b530*/  ISETP.GE.AND P5, PT, R0, RZ, PT ;  /* 0x000000ff0000720c */ /* 0x000fe20003fa6270 */
[----:B0-----:R-:W-:Y:S02]  /*b540*/  IMAD.MOV.U32 R3, RZ, RZ, R14 ;  /* 0x000000ffff037224 */ /* 0x001fe400078e000e */
[----:B------:R-:W-:Y:S01]  /*b550*/  IMAD.HI.U32 R0, R28, R12, RZ ;  /* 0x0000000c1c007227 */ /* 0x000fe200078e00ff */
[----:B------:R-:W-:-:S02]  /*b560*/  IADD3 R18, R17, 0x2c, RZ ;  /* 0x0000002c11127810 */ /* 0x000fc40007ffe0ff */
[----:B------:R-:W-:Y:S01]  /*b570*/  ISETP.GT.U32.AND P1, PT, R9, R2, PT ;  /* 0x000000020900720c */ /* 0x000fe20003f24070 */
[----:B------:R-:W-:Y:S02]  /*b580*/  @!P3 IMAD.MOV R3, RZ, RZ, -R3 ;  /* 0x000000ffff03b224 */ /* 0x000fe400078e0a03 */
[----:B------:R-:W-:Y:S01]  /*b590*/  IMAD.MOV R0, RZ, RZ, -R0 ;  /* 0x000000ffff007224 */ /* 0x000fe200078e0a00 */
[----:B------:R-:W-:Y:S01]  /*b5a0*/  IABS R4, R18 ;  /* 0x0000001200047213 */ /* 0x000fe20000000000 */
[----:B------:R-:W-:Y:S01]  /*b5b0*/  @!P6 IMAD.IADD R13, R13, 0x1, -R9 ;  /* 0x000000010d0de824 */ /* 0x000fe200078e0a09 */
[----:B------:R0:W-:Y:S01]  /*b5c0*/  STL [R1+0x7c], R3 ;  /* 0x00007c0301007387 */ /* 0x0001e20000100800 */
[----:B------:R-:W-:Y:S01]  /*b5d0*/  IMAD R12, R9, R0, R12 ;  /* 0x00000000090c7224 */ /* 0x000fe200078e020c */
[----:B------:R-:W-:-:S04]  /*b5e0*/  IADD3 R10, R17, 0x2d, RZ ;  /* 0x0000002d110a7810 */ /* 0x000fc80007ffe0ff */
[----:B------:R-:W-:Y:S01]  /*b5f0*/  ISETP.GT.U32.AND P3, PT, R9, R12, PT ;  /* 0x0000000c0900720c */ /* 0x000fe20003f64070 */
[----:B0-----:R-:W-:Y:S02]  /*b600*/  IMAD.MOV.U32 R3, RZ, RZ, R13 ;  /* 0x000000ffff037224 */ /* 0x001fe400078e000d */
[----:B------:R-:W-:Y:S01]  /*b610*/  IMAD.HI.U32 R13, R28, R4, RZ ;  /* 0x000000041c0d7227 */ /* 0x000fe200078e00ff */
[----:B------:R-:W-:-:S03]  /*b620*/  ISETP.GE.AND P0, PT, R10, RZ, PT ;  /* 0x000000ff0a00720c */ /* 0x000fc60003f06270 */
[----:B------:R-:W-:Y:S02]  /*b630*/  @!P2 IMAD.MOV R3, RZ, RZ, -R3 ;  /* 0x000000ffff03a224 */ /* 0x000fe400078e0a03 */
[----:B------:R-:W-:Y:S02]  /*b640*/  IMAD.MOV R13, RZ, RZ, -R13 ;  /* 0x000000ffff0d7224 */ /* 0x000fe400078e0a0d */
[----:B------:R-:W-:Y:S01]  /*b650*/  @!P1 IMAD.IADD R2, R2, 0x1, -R9 ;  /* 0x0000000102029824 */ /* 0x000fe200078e0a09 */
[----:B------:R-:W-:Y:S01]  /*b660*/  IABS R10, R10 ;  /* 0x0000000a000a7213 */ /* 0x000fe20000000000 */
[----:B------:R0:W-:Y:S01]  /*b670*/  STL [R1+0x78], R3 ;  /* 0x0000780301007387 */ /* 0x0001e20000100800 */
[----:B------:R-:W-:Y:S01]  /*b680*/  IMAD R4, R9, R13, R4 ;  /* 0x0000000d09047224 */ /* 0x000fe200078e0204 */
[----:B------:R-:W-:Y:S02]  /*b690*/  IADD3 R11, R17, 0x2b, RZ ;  /* 0x0000002b110b7810 */ /* 0x000fe40007ffe0ff */
[----:B------:R-:W-:-:S04]  /*b6a0*/  IMAD.HI.U32 R14, R28, R10, RZ ;  /* 0x0000000a1c0e7227 */ /* 0x000fc800078e00ff */
[----:B0-----:R-:W-:-:S04]  /*b6b0*/  IMAD.MOV.U32 R3, RZ, RZ, R2 ;  /* 0x000000ffff037224 */ /* 0x001fc800078e0002 */
[----:B------:R-:W-:Y:S01]  /*b6c0*/  @!P4 IMAD.MOV R3, RZ, RZ, -R3 ;  /* 0x000000ffff03c224 */ /* 0x000fe200078e0a03 */
[----:B------:R-:W-:Y:S01]  /*b6d0*/  ISETP.GT.U32.AND P4, PT, R9, R4, PT ;  /* 0x000000040900720c */ /* 0x000fe20003f84070 */
[----:B------:R-:W-:Y:S01]  /*b6e0*/  IMAD.MOV R14, RZ, RZ, -R14 ;  /* 0x000000ffff0e7224 */ /* 0x000fe200078e0a0e */
[----:B------:R-:W-:Y:S01]  /*b6f0*/  IABS R0, R11 ;  /* 0x0000000b00007213 */ /* 0x000fe20000000000 */
[----:B------:R-:W-:Y:S01]  /*b700*/  @!P3 IMAD.IADD R12, R12, 0x1, -R9 ;  /* 0x000000010c0cb824 */ /* 0x000fe200078e0a09 */
[----:B------:R-:W-:Y:S01]  /*b710*/  ISETP.GE.AND P2, PT, R11, RZ, PT ;  /* 0x000000ff0b00720c */ /* 0x000fe20003f46270 */
[C---:B------:R-:W-:Y:S02]  /*b720*/  IMAD R10, R9.reuse, R14, R10 ;  /* 0x0000000e090a7224 */ /* 0x040fe400078e020a */
[----:B------:R-:W-:Y:S01]  /*b730*/  IMAD.HI.U32 R11, R28, R0, RZ ;  /* 0x000000001c0b7227 */ /* 0x000fe200078e00ff */
[C---:B------:R-:W-:Y:S02]  /*b740*/  ISETP.GT.U32.AND P3, PT, R9.reuse, R12, PT ;  /* 0x0000000c0900720c */ /* 0x040fe40003f64070 */
[----:B------:R-:W-:Y:S01]  /*b750*/  ISETP.GT.U32.AND P1, PT, R9, R10, PT ;  /* 0x0000000a0900720c */ /* 0x000fe20003f24070 */
[----:B------:R-:W-:-:S02]  /*b760*/  IMAD.MOV R11, RZ, RZ, -R11 ;  /* 0x000000ffff0b7224 */ /* 0x000fc400078e0a0b */
[----:B------:R-:W-:Y:S02]  /*b770*/  @!P4 IMAD.IADD R4, R4, 0x1, -R9 ;  /* 0x000000010404c824 */ /* 0x000fe400078e0a09 */
[----:B------:R-:W-:Y:S01]  /*b780*/  IMAD R0, R9, R11, R0 ;  /* 0x0000000b09007224 */ /* 0x000fe200078e0200 */
[----:B------:R-:W-:Y:S02]  /*b790*/  IADD3 R11, R17, 0x29, RZ ;  /* 0x00000029110b7810 */ /* 0x000fe40007ffe0ff */
[----:B------:R-:W-:-:S03]  /*b7a0*/  ISETP.GT.U32.AND P4, PT, R9, R4, PT ;  /* 0x000000040900720c */ /* 0x000fc60003f84070 */
[--C-:B------:R-:W-:Y:S01]  /*b7b0*/  @!P3 IMAD.IADD R12, R12, 0x1, -R9.reuse ;  /* 0x000000010c0cb824 */ /* 0x100fe200078e0a09 */
[----:B------:R-:W-:Y:S02]  /*b7c0*/  ISETP.GT.U32.AND P3, PT, R9, R0, PT ;  /* 0x000000000900720c */ /* 0x000fe40003f64070 */
[----:B------:R-:W-:Y:S01]  /*b7d0*/  IABS R14, R11 ;  /* 0x0000000b000e7213 */ /* 0x000fe20000000000 */
[----:B------:R0:W-:Y:S01]  /*b7e0*/  STL [R1+0x2bc], R3 ;  /* 0x0002bc0301007387 */ /* 0x0001e20000100800 */
[----:B------:R-:W-:Y:S01]  /*b7f0*/  @!P1 IMAD.IADD R10, R10, 0x1, -R9 ;  /* 0x000000010a0a9824 */ /* 0x000fe200078e0a09 */
[----:B------:R-:W-:Y:S02]  /*b800*/  ISETP.GE.AND P6, PT, R18, RZ, PT ;  /* 0x000000ff1200720c */ /* 0x000fe40003fc6270 */
[----:B------:R-:W-:Y:S01]  /*b810*/  IADD3 R18, R17, 0x2a, RZ ;  /* 0x0000002a11127810 */ /* 0x000fe20007ffe0ff */
[----:B------:R-:W-:Y:S01]  /*b820*/  IMAD.HI.U32 R13, R28, R14, RZ ;  /* 0x0000000e1c0d7227 */ /* 0x000fe200078e00ff */
[----:B------:R-:W-:-:S03]  /*b830*/  ISETP.GT.U32.AND P1, PT, R9, R10, PT ;  /* 0x0000000a0900720c */ /* 0x000fc60003f24070 */
[----:B0-----:R-:W-:Y:S01]  /*b840*/  IMAD.MOV.U32 R3, RZ, RZ, R12 ;  /* 0x000000ffff037224 */ /* 0x001fe200078e000c */
[----:B------:R-:W-:Y:S01]  /*b850*/  IABS R20, R18 ;  /* 0x0000001200147213 */ /* 0x000fe20000000000 */
[----:B------:R-:W-:Y:S02]  /*b860*/  IMAD.MOV R13, RZ, RZ, -R13 ;  /* 0x000000ffff0d7224 */ /* 0x000fe400078e0a0d */
[----:B------:R-:W-:Y:S02]  /*b870*/  @!P5 IMAD.MOV R3, RZ, RZ, -R3 ;  /* 0x000000ffff03d224 */ /* 0x000fe400078e0a03 */
[--C-:B------:R-:W-:Y:S02]  /*b880*/  @!P4 IMAD.IADD R4, R4, 0x1, -R9.reuse ;  /* 0x000000010404c824 */ /* 0x100fe400078e0a09 */
[----:B------:R-:W-:Y:S01]  /*b890*/  @!P3 IMAD.IADD R0, R0, 0x1, -R9 ;  /* 0x000000010000b824 */ /* 0x000fe200078e0a09 */
[----:B------:R0:W-:Y:S01]  /*b8a0*/  STL [R1+0x2b8], R3 ;  /* 0x0002b80301007387 */ /* 0x0001e20000100800 */
[----:B------:R-:W-:Y:S01]  /*b8b0*/  IMAD.HI.U32 R12, R28, R20, RZ ;  /* 0x000000141c0c7227 */ /* 0x000fe200078e00ff */
[----:B------:R-:W-:-:S03]  /*b8c0*/  IADD3 R2, R17, 0x28, RZ ;  /* 0x0000002811027810 */ /* 0x000fc60007ffe0ff */
[C---:B------:R-:W-:Y:S01]  /*b8d0*/  IMAD R14, R9.reuse, R13, R14 ;  /* 0x0000000d090e7224 */ /* 0x040fe200078e020e */
[C---:B------:R-:W-:Y:S01]  /*b8e0*/  ISETP.GT.U32.AND P3, PT, R9.reuse, R0, PT ;  /* 0x000000000900720c */ /* 0x040fe20003f64070 */
[----:B0-----:R-:W-:Y:S01]  /*b8f0*/  IMAD.MOV.U32 R3, RZ, RZ, R4 ;  /* 0x000000ffff037224 */ /* 0x001fe200078e0004 */
[----:B------:R-:W-:Y:S01]  /*b900*/  IABS R19, R2 ;  /* 0x0000000200137213 */ /* 0x000fe20000000000 */
[----:B------:R-:W-:Y:S02]  /*b910*/  IMAD.MOV R12, RZ, RZ, -R12 ;  /* 0x000000ffff0c7224 */ /* 0x000fe400078e0a0c */
[----:B------:R-:W-:Y:S01]  /*b920*/  @!P6 IMAD.MOV R3, RZ, RZ, -R3 ;  /* 0x000000ffff03e224 */ /* 0x000fe200078e0a03 */
[C---:B------:R-:W-:Y:S01]  /*b930*/  ISETP.GT.U32.AND P6, PT, R9.reuse, R14, PT ;  /* 0x0000000e0900720c */ /* 0x040fe20003fc4070 */
[----:B------:R-:W-:Y:S01]  /*b940*/  @!P1 IMAD.IADD R10, R10, 0x1, -R9 ;  /* 0x000000010a0a9824 */ /* 0x000fe200078e0a09 */
[----:B------:R-:W-:Y:S01]  /*b950*/  ISETP.GE.AND P5, PT, R18, RZ, PT ;  /* 0x000000ff1200720c */ /* 0x000fe20003fa6270 */
[----:B------:R-:W-:-:S02]  /*b960*/  IMAD R20, R9, R12, R20 ;  /* 0x0000000c09147224 */ /* 0x000fc400078e0214 */
[----:B------:R-:W-:Y:S02]  /*b970*/  IMAD.MOV.U32 R18, RZ, RZ, R19 ;  /* 0x000000ffff127224 */ /* 0x000fe400078e0013 */
[----:B------:R-:W-:Y:S01]  /*b980*/  IMAD.MOV.U32 R5, RZ, RZ, R10 ;  /* 0x000000ffff057224 */ /* 0x000fe200078e000a */
[----:B------:R-:W-:Y:S01]  /*b990*/  ISETP.GE.AND P1, PT, R11, RZ, PT ;  /* 0x000000ff0b00720c */ /* 0x000fe20003f26270 */
[----:B------:R-:W-:Y:S01]  /*b9a0*/  IMAD.HI.U32 R11, R28, R18, RZ ;  /* 0x000000121c0b7227 */ /* 0x000fe200078e00ff */
[----:B------:R-:W-:Y:S02]  /*b9b0*/  ISETP.GT.U32.AND P4, PT, R9, R20, PT ;  /* 0x000000140900720c */ /* 0x000fe40003f84070 */
[----:B------:R-:W-:Y:S01]  /*b9c0*/  IADD3 R19, R17, 0x27, RZ ;  /* 0x0000002711137810 */ /* 0x000fe20007ffe0ff */
[----:B------:R-:W-:Y:S02]  /*b9d0*/  @!P0 IMAD.MOV R5, RZ, RZ, -R5 ;  /* 0x000000ffff058224 */ /* 0x000fe400078e0a05 */
[----:B------:R-:W-:Y:S01]  /*b9e0*/  @!P3 IMAD.IADD R0, R0, 0x1, -R9 ;  /* 0x000000010000b824 */ /* 0x000fe200078e0a09 */
[----:B------:R-:W-:Y:S01]  /*b9f0*/  ISETP.GE.AND P3, PT, R19, RZ, PT ;  /* 0x000000ff1300720c */ /* 0x000fe20003f66270 */
[----:B------:R-:W-:Y:S01]  /*ba00*/  IMAD.MOV R11, RZ, RZ, -R11 ;  /* 0x000000ffff0b7224 */ /* 0x000fe200078e0a0b */
[----:B------:R-:W-:Y:S01]  /*ba10*/  IABS R19, R19 ;  /* 0x0000001300137213 */ /* 0x000fe20000000000 */
[----:B------:R-:W-:Y:S01]  /*ba20*/  @!P6 IMAD.IADD R14, R14, 0x1, -R9 ;  /* 0x000000010e0ee824 */ /* 0x000fe200078e0a09 */
[----:B------:R-:W-:Y:S01]  /*ba30*/  STL [R1+0x5c], R5 ;  /* 0x00005c0501007387 */ /* 0x000fe20000100800 */
[----:B------:R-:W-:-:S03]  /*ba40*/  IMAD R18, R9, R11, R18 ;  /* 0x0000000b09127224 */ /* 0x000fc600078e0212 */
[----:B------:R0:W-:Y:S01]  /*ba50*/  STL [R1+0x6c], R3 ;  /* 0x00006c0301007387 */ /* 0x0001e20000100800 */
[----:B------:R-:W-:Y:S01]  /*ba60*/  ISETP.GT.U32.AND P6, PT, R9, R14, PT ;  /* 0x0000000e0900720c */ /* 0x000fe20003fc4070 */
[----:B------:R-:W-:-:S04]  /*ba70*/  IMAD.HI.U32 R21, R28, R19, RZ ;  /* 0x000000131c157227 */ /* 0x000fc800078e00ff */
[----:B------:R-:W-:Y:S02]  /*ba80*/  @!P4 IMAD.IADD R20, R20, 0x1, -R9 ;  /* 0x000000011414c824 */ /* 0x000fe400078e0a09 */
[----:B0-----:R-:W-:Y:S02]  /*ba90*/  IMAD.MOV.U32 R3, RZ, RZ, R0 ;  /* 0x000000ffff037224 */ /* 0x001fe400078e0000 */
[----:B------:R-:W-:Y:S02]  /*baa0*/  IMAD.MOV R21, RZ, RZ, -R21 ;  /* 0x000000ffff157224 */ /* 0x000fe400078e0a15 */
[----:B------:R-:W-:Y:S01]  /*bab0*/  @!P2 IMAD.MOV R3, RZ, RZ, -R3 ;  /* 0x000000ffff03a224 */ /* 0x000fe200078e0a03 */
[C---:B------:R-:W-:Y:S01]  /*bac0*/  ISETP.GT.U32.AND P2, PT, R9.reuse, R18, PT ;  /* 0x000000120900720c */ /* 0x040fe20003f44070 */
[C---:B------:R-:W-:Y:S01]  /*bad0*/  IMAD R19, R9.reuse, R21, R19 ;  /* 0x0000001509137224 */ /* 0x040fe200078e0213 */
[----:B------:R-:W-:Y:S01]  /*bae0*/  ISETP.GT.U32.AND P4, PT, R9, R20, PT ;  /* 0x000000140900720c */ /* 0x000fe20003f84070 */
[----:B------:R-:W-:Y:S01]  /*baf0*/  @!P6 IMAD.IADD R14, R14, 0x1, -R9 ;  /* 0x000000010e0ee824 */ /* 0x000fe200078e0a09 */
[----:B------:R-:W-:-:S02]  /*bb00*/  ISETP.GE.AND P0, PT, R2, RZ, PT ;  /* 0x000000ff0200720c */ /* 0x000fc40003f06270 */
[C---:B------:R-:W-:Y:S02]  /*bb10*/  IADD3 R12, R17.reuse, 0x26, RZ ;  /* 0x00000026110c7810 */ /* 0x040fe40007ffe0ff */
[----:B------:R-:W-:Y:S02]  /*bb20*/  IADD3 R2, R17, 0x25, RZ ;  /* 0x0000002511027810 */ /* 0x000fe40007ffe0ff */
[C---:B------:R-:W-:Y:S02]  /*bb30*/  ISETP.GT.U32.AND P6, PT, R9.reuse, R19, PT ;  /* 0x000000130900720c */ /* 0x040fe40003fc4070 */
[----:B------:R-:W-:Y:S01]  /*bb40*/  IABS R13, R12 ;  /* 0x0000000c000d7213 */ /* 0x000fe20000000000 */
[--C-:B------:R-:W-:Y:S01]  /*bb50*/  @!P2 IMAD.IADD R18, R18, 0x1, -R9.reuse ;  /* 0x000000011212a824 */ /* 0x100fe200078e0a09 */
[----:B------:R-:W-:Y:S01]  /*bb60*/  IABS R4, R2 ;  /* 0x0000000200047213 */ /* 0x000fe20000000000 */
[----:B------:R-:W-:Y:S01]  /*bb70*/  @!P4 IMAD.IADD R20, R20, 0x1, -R9 ;  /* 0x000000011414c824 */ /* 0x000fe200078e0a09 */
[----:B------:R-:W-:Y:S01]  /*bb80*/  ISETP.GE.AND P4, PT, R12, RZ, PT ;  /* 0x000000ff0c00720c */ /* 0x000fe20003f86270 */
[----:B------:R-:W-:Y:S01]  /*bb90*/  IMAD.HI.U32 R0, R28, R13, RZ ;  /* 0x0000000d1c007227 */ /* 0x000fe200078e00ff */
[----:B------:R-:W-:-:S02]  /*bba0*/  ISETP.GT.U32.AND P2, PT, R9, R18, PT ;  /* 0x000000120900720c */ /* 0x000fc40003f44070 */
[----:B------:R-:W-:Y:S01]  /*bbb0*/  IADD3 R11, R17, 0x24, RZ ;  /* 0x00000024110b7810 */ /* 0x000fe20007ffe0ff */
[----:B------:R-:W-:-:S04]  /*bbc0*/  IMAD.HI.U32 R12, R28, R4, RZ ;  /* 0x000000041c0c7227 */ /* 0x000fc800078e00ff */
[----:B------:R-:W-:Y:S01]  /*bbd0*/  IMAD.MOV R0, RZ, RZ, -R0 ;  /* 0x000000ffff007224 */ /* 0x000fe200078e0a00 */
[----:B------:R-:W-:Y:S01]  /*bbe0*/  IABS R10, R11 ;  /* 0x0000000b000a7213 */ /* 0x000fe20000000000 */
[----:B------:R-:W-:Y:S02]  /*bbf0*/  IMAD.MOV R12, RZ, RZ, -R12 ;  /* 0x000000ffff0c7224 */ /* 0x000fe400078e0a0c */
[----:B------:R-:W-:Y:S02]  /*bc00*/  @!P6 IMAD.IADD R19, R19, 0x1, -R9 ;  /* 0x000000011313e824 */ /* 0x000fe400078e0a09 */
[C---:B------:R-:W-:Y:S02]  /*bc10*/  IMAD R13, R9.reuse, R0, R13 ;  /* 0x00000000090d7224 */ /* 0x040fe400078e020d */
[----:B------:R-:W-:Y:S01]  /*bc20*/  IMAD.MOV.U32 R5, RZ, RZ, R20 ;  /* 0x000000ffff057224 */ /* 0x000fe200078e0014 */
[C---:B------:R-:W-:Y:S01]  /*bc30*/  ISETP.GT.U32.AND P6, PT, R9.reuse, R19, PT ;  /* 0x000000130900720c */ /* 0x040fe20003fc4070 */
[----:B------:R-:W-:-:S02]  /*bc40*/  IMAD R4, R9, R12, R4 ;  /* 0x0000000c09047224 */ /* 0x000fc400078e0204 */
[----:B------:R-:W-:-:S04]  /*bc50*/  IMAD.HI.U32 R0, R28, R10, RZ ;  /* 0x0000000a1c007227 */ /* 0x000fc800078e00ff */
[----:B------:R-:W-:Y:S01]  /*bc60*/  @!P5 IMAD.MOV R5, RZ, RZ, -R5 ;  /* 0x000000ffff05d224 */ /* 0x000fe200078e0a05 */
[C---:B------:R-:W-:Y:S01]  /*bc70*/  ISETP.GT.U32.AND P5, PT, R9.reuse, R13, PT ;  /* 0x0000000d0900720c */ /* 0x040fe20003fa4070 */
[--C-:B------:R-:W-:Y:S01]  /*bc80*/  @!P2 IMAD.IADD R18, R18, 0x1, -R9.reuse ;  /* 0x000000011212a824 */ /* 0x100fe200078e0a09 */
[C---:B------:R-:W-:Y:S01]  /*bc90*/  ISETP.GT.U32.AND P2, PT, R9.reuse, R4, PT ;  /* 0x000000040900720c */ /* 0x040fe20003f44070 */
[----:B------:R-:W-:Y:S01]  /*bca0*/  IMAD.MOV R0, RZ, RZ, -R0 ;  /* 0x000000ffff007224 */ /* 0x000fe200078e0a00 */
[----:B------:R0:W-:Y:S03]  /*bcb0*/  STL [R1+0x68], R3 ;  /* 0x0000680301007387 */ /* 0x0001e60000100800 */
[----:B------:R-:W-:Y:S02]  /*bcc0*/  IMAD R10, R9, R0, R10 ;  /* 0x00000000090a7224 */ /* 0x000fe400078e020a */
[----:B------:R-:W-:-:S02]  /*bcd0*/  @!P6 IMAD.IADD R19, R19, 0x1, -R9 ;  /* 0x000000011313e824 */ /* 0x000fc400078e0a09 */
[----:B0-----:R-:W-:Y:S01]  /*bce0*/  IMAD.MOV.U32 R3, RZ, RZ, R14 ;  /* 0x000000ffff037224 */ /* 0x001fe200078e000e */
[----:B------:R-:W-:-:S03]  /*bcf0*/  ISETP.GT.U32.AND P6, PT, R9, R10, PT ;  /* 0x0000000a0900720c */ /* 0x000fc60003fc4070 */
[----:B------:R-:W-:Y:S01]  /*bd00*/  @!P1 IMAD.MOV R3, RZ, RZ, -R3 ;  /* 0x000000ffff039224 */ /* 0x000fe200078e0a03 */
[----:B------:R-:W-:Y:S01]  /*bd10*/  STL [R1+0x4c], R5 ;  /* 0x00004c0501007387 */ /* 0x000fe20000100800 */
[--C-:B------:R-:W-:Y:S02]  /*bd20*/  @!P5 IMAD.IADD R13, R13, 0x1, -R9.reuse ;  /* 0x000000010d0dd824 */ /* 0x100fe400078e0a09 */
[----:B------:R-:W-:Y:S01]  /*bd30*/  @!P2 IMAD.IADD R4, R4, 0x1, -R9 ;  /* 0x000000010404a824 */ /* 0x000fe200078e0a09 */
[----:B------:R0:W-:Y:S02]  /*bd40*/  STL [R1+0x50], R3 ;  /* 0x0000500301007387 */ /* 0x0001e40000100800 */
[C---:B------:R-:W-:Y:S02]  /*bd50*/  ISETP.GT.U32.AND P5, PT, R9.reuse, R13, PT ;  /* 0x0000000d0900720c */ /* 0x040fe40003fa4070 */
[----:B------:R-:W-:Y:S01]  /*bd60*/  ISETP.GT.U32.AND P2, PT, R9, R4, PT ;  /* 0x000000040900720c */ /* 0x000fe20003f44070 */
[----:B0-----:R-:W-:Y:S01]  /*bd70*/  IMAD.MOV.U32 R3, RZ, RZ, R18 ;  /* 0x000000ffff037224 */ /* 0x001fe200078e0012 */
[----:B------:R-:W-:-:S03]  /*bd80*/  ISETP.GE.AND P1, PT, R2, RZ, PT ;  /* 0x000000ff0200720c */ /* 0x000fc60003f26270 */
[----:B------:R-:W-:Y:S01]  /*bd90*/  @!P0 IMAD.MOV R3, RZ, RZ, -R3 ;  /* 0x000000ffff038224 */ /* 0x000fe200078e0a03 */
[----:B------:R-:W-:Y:S01]  /*bda0*/  IADD3 R2, R17, 0x23, RZ ;  /* 0x0000002311027810 */ /* 0x000fe20007ffe0ff */
[----:B------:R-:W-:-:S03]  /*bdb0*/  @!P6 IMAD.IADD R10, R10, 0x1, -R9 ;  /* 0x000000010a0ae824 */ /* 0x000fc600078e0a09 */
[----:B------:R0:W-:Y:S01]  /*bdc0*/  STL [R1+0x54], R3 ;  /* 0x0000540301007387 */ /* 0x0001e20000100800 */
[----:B------:R-:W-:Y:S02]  /*bdd0*/  IABS R12, R2 ;  /* 0x00000002000c7213 */ /* 0x000fe40000000000 */
[----:B------:R-:W-:Y:S02]  /*bde0*/  IADD3 R14, R17, 0x22, RZ ;  /* 0x00000022110e7810 */ /* 0x000fe40007ffe0ff */
[----:B------:R-:W-:Y:S01]  /*bdf0*/  ISETP.GT.U32.AND P6, PT, R9, R10, PT ;  /* 0x0000000a0900720c */ /* 0x000fe20003fc4070 */
[----:B0-----:R-:W-:Y:S02]  /*be00*/  IMAD.MOV.U32 R3, RZ, RZ, R19 ;  /* 0x000000ffff037224 */ /* 0x001fe400078e0013 */
[----:B------:R-:W-:Y:S02]  /*be10*/  @!P5 IMAD.IADD R13, R13, 0x1, -R9 ;  /* 0x000000010d0dd824 */ /* 0x000fe400078e0a09 */
[----:B------:R-:W-:Y:S01]  /*be20*/  @!P3 IMAD.MOV R3, RZ, RZ, -R3 ;  /* 0x000000ffff03b224 */ /* 0x000fe200078e0a03 */
[----:B------:R-:W-:Y:S01]  /*be30*/  IABS R0, R14 ;  /* 0x0000000e00007213 */ /* 0x000fe20000000000 */
[----:B------:R-:W-:-:S04]  /*be40*/  IMAD.HI.U32 R18, R28, R12, RZ ;  /* 0x0000000c1c127227 */ /* 0x000fc800078e00ff */
[----:B------:R-:W-:Y:S01]  /*be50*/  @!P2 IMAD.IADD R4, R4, 0x1, -R9 ;  /* 0x000000010404a824 */ /* 0x000fe200078e0a09 */
[----:B------:R0:W-:Y:S01]  /*be60*/  STL [R1+0x1f8], R3 ;  /* 0x0001f80301007387 */ /* 0x0001e20000100800 */
[----:B------:R-:W-:Y:S01]  /*be70*/  IMAD.MOV.U32 R5, RZ, RZ, R13 ;  /* 0x000000ffff057224 */ /* 0x000fe200078e000d */
[----:B------:R-:W-:Y:S01]  /*be80*/  ISETP.GE.AND P0, PT, R11, RZ, PT ;  /* 0x000000ff0b00720c */ /* 0x000fe20003f06270 */
[----:B------:R-:W-:Y:S01]  /*be90*/  IMAD.MOV R18, RZ, RZ, -R18 ;  /* 0x000000ffff127224 */ /* 0x000fe200078e0a12 */
[----:B------:R-:W-:Y:S01]  /*bea0*/  ISETP.GE.AND P3, PT, R2, RZ, PT ;  /* 0x000000ff0200720c */ /* 0x000fe20003f66270 */
[----:B------:R-:W-:-:S04]  /*beb0*/  IMAD.HI.U32 R11, R28, R0, RZ ;  /* 0x000000001c0b7227 */ /* 0x000fc800078e00ff */
[----:B0-----:R-:W-:Y:S02]  /*bec0*/  IMAD.MOV.U32 R3, RZ, RZ, R4 ;  /* 0x000000ffff037224 */ /* 0x001fe400078e0004 */
[----:B------:R-:W-:Y:S02]  /*bed0*/  @!P4 IMAD.MOV R5, RZ, RZ, -R5 ;  /* 0x000000ffff05c224 */ /* 0x000fe400078e0a05 */
[C---:B------:R-:W-:Y:S02]  /*bee0*/  IMAD R2, R9.reuse, R18, R12 ;  /* 0x0000001209027224 */ /* 0x040fe400078e020c */
[----:B------:R-:W-:Y:S02]  /*bef0*/  @!P1 IMAD.MOV R3, RZ, RZ, -R3 ;  /* 0x000000ffff039224 */ /* 0x000fe400078e0a03 */
[----:B------:R-:W-:Y:S02]  /*bf00*/  IMAD.MOV R11, RZ, RZ, -R11 ;  /* 0x000000ffff0b7224 */ /* 0x000fe400078e0a0b */
[----:B------:R-:W-:Y:S01]  /*bf10*/  @!P6 IMAD.IADD R10, R10, 0x1, -R9 ;  /* 0x000000010a0ae824 */ /* 0x000fe200078e0a09 */
[----:B------:R-:W-:Y:S01]  /*bf20*/  STL [R1+0x220], R5 ;  /* 0x0002200501007387 */ /* 0x000fe20000100800 */
[C---:B------:R-:W-:Y:S01]  /*bf30*/  ISETP.GT.U32.AND P2, PT, R9.reuse, R2, PT ;  /* 0x000000020900720c */ /* 0x040fe20003f44070 */
[----:B------:R-:W-:-:S02]  /*bf40*/  IMAD R0, R9, R11, R0 ;  /* 0x0000000b09007224 */ /* 0x000fc400078e0200 */
[----:B------:R0:W-:Y:S01]  /*bf50*/  STL [R1+0x210], R3 ;  /* 0x0002100301007387 */ /* 0x0001e20000100800 */
[----:B------:R-:W-:Y:S01]  /*bf60*/  IADD3 R22, R17, 0x21, RZ ;  /* 0x0000002111167810 */ /* 0x000fe20007ffe0ff */
[----:B0-----:R-:W-:-:S04]  /*bf70*/  IMAD.MOV.U32 R3, RZ, RZ, R10 ;  /* 0x000000ffff037224 */ /* 0x001fc800078e000a */
[----:B------:R-:W-:Y:S01]  /*bf80*/  @!P0 IMAD.MOV R3, RZ, RZ, -R3 ;  /* 0x000000ffff038224 */ /* 0x000fe200078e0a03 */
[----:B------:R-:W-:-:S03]  /*bf90*/  ISETP.GT.U32.AND P0, PT, R9, R0, PT ;  /* 0x000000000900720c */ /* 0x000fc60003f04070 */
[--C-:B------:R-:W-:Y:S01]  /*bfa0*/  @!P2 IMAD.IADD R2, R2, 0x1, -R9.reuse ;  /* 0x000000010202a824 */ /* 0x100fe200078e0a09 */
[----:B------:R-:W-:Y:S02]  /*bfb0*/  ISETP.GE.AND P4, PT, R22, RZ, PT ;  /* 0x000000ff1600720c */ /* 0x000fe40003f86270 */
[----:B------:R-:W-:Y:S02]  /*bfc0*/  IABS R22, R22 ;  /* 0x0000001600167213 */ /* 0x000fe40000000000 */
[----:B------:R-:W-:Y:S02]  /*bfd0*/  IADD3 R12, R17, 0x20, RZ ;  /* 0x00000020110c7810 */ /* 0x000fe40007ffe0ff */
[----:B------:R-:W-:Y:S01]  /*bfe0*/  ISETP.GT.U32.AND P2, PT, R9, R2, PT ;  /* 0x000000020900720c */ /* 0x000fe20003f44070 */
[----:B------:R-:W-:Y:S01]  /*bff0*/  IMAD.HI.U32 R4, R28, R22, RZ ;  /* 0x000000161c047227 */ /* 0x000fe200078e00ff */
[----:B------:R-:W-:Y:S02]  /*c000*/  IADD3 R11, R17, 0x1f, RZ ;  /* 0x0000001f110b7810 */ /* 0x000fe40007ffe0ff */
[----:B------:R-:W-:Y:S01]  /*c010*/  ISETP.GE.AND P1, PT, R12, RZ, PT ;  /* 0x000000ff0c00720c */ /* 0x000fe20003f26270 */
[----:B------:R-:W-:Y:S01]  /*c020*/  @!P0 IMAD.IADD R0, R0, 0x1, -R9 ;  /* 0x0000000100008824 */ /* 0x000fe200078e0a09 */
[----:B------:R-:W-:Y:S01]  /*c030*/  IABS R12, R12 ;  /* 0x0000000c000c7213 */ /* 0x000fe20000000000 */
[----:B------:R-:W-:Y:S01]  /*c040*/  IMAD.MOV R4, RZ, RZ, -R4 ;  /* 0x000000ffff047224 */ /* 0x000fe200078e0a04 */
[----:B------:R-:W-:-:S02]  /*c050*/  ISETP.GE.AND P6, PT, R11, RZ, PT ;  /* 0x000000ff0b00720c */ /* 0x000fc40003fc6270 */
[----:B------:R-:W-:Y:S01]  /*c060*/  IABS R11, R11 ;  /* 0x0000000b000b7213 */ /* 0x000fe20000000000 */
[----:B------:R-:W-:Y:S01]  /*c070*/  IMAD.HI.U32 R18, R28, R12, RZ ;  /* 0x0000000c1c127227 */ /* 0x000fe200078e00ff */
[C---:B------:R-:W-:Y:S02]  /*c080*/  ISETP.GT.U32.AND P0, PT, R9.reuse, R0, PT ;  /* 0x000000000900720c */ /* 0x040fe40003f04070 */
[----:B------:R-:W-:Y:S01]  /*c090*/  ISETP.GE.AND P5, PT, R14, RZ, PT ;  /* 0x000000ff0e00720c */ /* 0x000fe20003fa6270 */
[----:B------:R-:W-:Y:S02]  /*c0a0*/  IMAD R22, R9, R4, R22 ;  /* 0x0000000409167224 */ /* 0x000fe400078e0216 */
[----:B------:R-:W-:Y:S02]  /*c0b0*/  IMAD.MOV R18, RZ, RZ, -R18 ;  /* 0x000000ffff127224 */ /* 0x000fe400078e0a12 */
[----:B------:R-:W-:Y:S01]  /*c0c0*/  IMAD.HI.U32 R14, R28, R11, RZ ;  /* 0x0000000b1c0e7227 */ /* 0x000fe200078e00ff */
[----:B------:R-:W-:-:S03]  /*c0d0*/  IADD3 R19, R17, 0x1e, RZ ;  /* 0x0000001e11137810 */ /* 0x000fc60007ffe0ff */
[--C-:B------:R-:W-:Y:S01]  /*c0e0*/  @!P2 IMAD.IADD R2, R2, 0x1, -R9.reuse ;  /* 0x000000010202a824 */ /* 0x100fe200078e0a09 */
[C---:B------:R-:W-:Y:S01]  /*c0f0*/  ISETP.GT.U32.AND P2, PT, R9.reuse, R22, PT ;  /* 0x000000160900720c */ /* 0x040fe20003f44070 */
[----:B------:R-:W-:Y:S02]  /*c100*/  IMAD R12, R9, R18, R12 ;  /* 0x00000012090c7224 */ /* 0x000fe400078e020c */
[----:B------:R-:W-:Y:S01]  /*c110*/  IMAD.MOV R14, RZ, RZ, -R14 ;  /* 0x000000ffff0e7224 */ /* 0x000fe200078e0a0e */
[----:B------:R-:W-:Y:S01]  /*c120*/  IADD3 R13, R17, 0x1d, RZ ;  /* 0x0000001d110d7810 */ /* 0x000fe20007ffe0ff */
[----:B------:R-:W-:Y:S01]  /*c130*/  @!P0 IMAD.IADD R0, R0, 0x1, -R9 ;  /* 0x0000000100008824 */ /* 0x000fe200078e0a09 */
[----:B------:R-:W-:Y:S01]  /*c140*/  IABS R10, R19 ;  /* 0x00000013000a7213 */ /* 0x000fe20000000000 */
[C---:B------:R-:W-:Y:S01]  /*c150*/  IMAD R11, R9.reuse, R14, R11 ;  /* 0x0000000e090b7224 */ /* 0x040fe200078e020b */
[----:B------:R-:W-:Y:S01]  /*c160*/  ISETP.GT.U32.AND P0, PT, R9, R12, PT ;  /* 0x0000000c0900720c */ /* 0x000fe20003f04070 */
[----:B------:R-:W-:Y:S01]  /*c170*/  IMAD.MOV.U32 R5, RZ, RZ, R2 ;  /* 0x000000ffff057224 */ /* 0x000fe200078e0002 */
[----:B------:R-:W-:Y:S01]  /*c180*/  IABS R4, R13 ;  /* 0x0000000d00047213 */ /* 0x000fe20000000000 */
[----:B------:R-:W-:-:S04]  /*c190*/  IMAD.HI.U32 R24, R28, R10, RZ ;  /* 0x0000000a1c187227 */ /* 0x000fc800078e00ff */
[----:B------:R-:W-:Y:S01]  /*c1a0*/  @!P3 IMAD.MOV R5, RZ, RZ, -R5 ;  /* 0x000000ffff05b224 */ /* 0x000fe200078e0a05 */
[----:B------:R-:W-:Y:S01]  /*c1b0*/  ISETP.GT.U32.AND P3, PT, R9, R11, PT ;  /* 0x0000000b0900720c */ /* 0x000fe20003f64070 */
[----:B------:R-:W-:Y:S02]  /*c1c0*/  @!P2 IMAD.IADD R22, R22, 0x1, -R9 ;  /* 0x000000011616a824 */ /* 0x000fe400078e0a09 */
[----:B------:R-:W-:Y:S01]  /*c1d0*/  IMAD.HI.U32 R23, R28, R4, RZ ;  /* 0x000000041c177227 */ /* 0x000fe200078e00ff */
[----:B------:R-:W-:-:S03]  /*c1e0*/  IADD3 R14, R17, 0x1c, RZ ;  /* 0x0000001c110e7810 */ /* 0x000fc60007ffe0ff */
[----:B------:R-:W-:Y:S01]  /*c1f0*/  IMAD.MOV R24, RZ, RZ, -R24 ;  /* 0x000000ffff187224 */ /* 0x000fe200078e0a18 */
[----:B------:R0:W-:Y:S01]  /*c200*/  STL [R1+0x208], R3 ;  /* 0x0002080301007387 */ /* 0x0001e20000100800 */
[----:B------:R-:W-:Y:S01]  /*c210*/  IMAD.MOV R23, RZ, RZ, -R23 ;  /* 0x000000ffff177224 */ /* 0x000fe200078e0a17 */
[C---:B------:R-:W-:Y:S01]  /*c220*/  ISETP.GT.U32.AND P2, PT, R9.reuse, R22, PT ;  /* 0x000000160900720c */ /* 0x040fe20003f44070 */
[----:B------:R-:W-:Y:S01]  /*c230*/  IMAD R10, R9, R24, R10 ;  /* 0x00000018090a7224 */ /* 0x000fe200078e020a */
[----:B------:R-:W-:Y:S01]  /*c240*/  IADD3 R18, R17, 0x1b, RZ ;  /* 0x0000001b11127810 */ /* 0x000fe20007ffe0ff */
[--C-:B------:R-:W-:Y:S01]  /*c250*/  @!P0 IMAD.IADD R12, R12, 0x1, -R9.reuse ;  /* 0x000000010c0c8824 */ /* 0x100fe200078e0a09 */
[----:B------:R-:W-:Y:S01]  /*c260*/  IABS R21, R14 ;  /* 0x0000000e00157213 */ /* 0x000fe20000000000 */
[----:B------:R-:W-:Y:S02]  /*c270*/  IMAD R4, R9, R23, R4 ;  /* 0x0000001709047224 */ /* 0x000fe400078e0204 */
[----:B0-----:R-:W-:Y:S01]  /*c280*/  IMAD.MOV.U32 R3, RZ, RZ, R0 ;  /* 0x000000ffff037224 */ /* 0x001fe200078e0000 */
[----:B------:R-:W-:Y:S01]  /*c290*/  IABS R20, R18 ;  /* 0x0000001200147213 */ /* 0x000fe20000000000 */
[----:B------:R-:W-:Y:S01]  /*c2a0*/  @!P3 IMAD.IADD R11, R11, 0x1, -R9 ;  /* 0x000000010b0bb824 */ /* 0x000fe200078e0a09 */
[C---:B------:R-:W-:Y:S01]  /*c2b0*/  ISETP.GT.U32.AND P3, PT, R9.reuse, R12, PT ;  /* 0x0000000c0900720c */ /* 0x040fe20003f64070 */
[----:B------:R-:W-:Y:S01]  /*c2c0*/  @!P5 IMAD.MOV R3, RZ, RZ, -R3 ;  /* 0x000000ffff03d224 */ /* 0x000fe200078e0a03 */
[C---:B------:R-:W-:Y:S01]  /*c2d0*/  ISETP.GT.U32.AND P5, PT, R9.reuse, R10, PT ;  /* 0x0000000a0900720c */ /* 0x040fe20003fa4070 */
[----:B------:R-:W-:Y:S01]  /*c2e0*/  IMAD.HI.U32 R23, R28, R21, RZ ;  /* 0x000000151c177227 */ /* 0x000fe200078e00ff */
[----:B------:R-:W-:-:S03]  /*c2f0*/  ISETP.GT.U32.AND P0, PT, R9, R4, PT ;  /* 0x000000040900720c */ /* 0x000fc60003f04070 */
[----:B------:R-:W-:-:S04]  /*c300*/  IMAD.HI.U32 R2, R28, R20, RZ ;  /* 0x000000141c027227 */ /* 0x000fc800078e00ff */
[----:B------:R-:W-:Y:S02]  /*c310*/  IMAD.MOV R23, RZ, RZ, -R23 ;  /* 0x000000ffff177224 */ /* 0x000fe400078e0a17 */
[----:B------:R-:W-:Y:S01]  /*c320*/  @!P2 IMAD.IADD R22, R22, 0x1, -R9 ;  /* 0x000000011616a824 */ /* 0x000fe200078e0a09 */
[----:B------:R-:W-:Y:S01]  /*c330*/  ISETP.GE.AND P2, PT, R19, RZ, PT ;  /* 0x000000ff1300720c */ /* 0x000fe20003f46270 */
[----:B------:R-:W-:Y:S01]  /*c340*/  IMAD.MOV R0, RZ, RZ, -R2 ;  /* 0x000000ffff007224 */ /* 0x000fe200078e0a02 */
[----:B------:R-:W-:Y:S01]  /*c350*/  IADD3 R19, R17, 0x1a, RZ ;  /* 0x0000001a11137810 */ /* 0x000fe20007ffe0ff */
[C---:B------:R-:W-:Y:S01]  /*c360*/  IMAD R2, R9.reuse, R23, R21 ;  /* 0x0000001709027224 */ /* 0x040fe200078e0215 */
[----:B------:R-:W-:Y:S01]  /*c370*/  STL [R1+0x1c8], R5 ;  /* 0x0001c80501007387 */ /* 0x000fe20000100800 */
[--C-:B------:R-:W-:Y:S01]  /*c380*/  @!P5 IMAD.IADD R10, R10, 0x1, -R9.reuse ;  /* 0x000000010a0ad824 */ /* 0x100fe200078e0a09 */
[----:B------:R-:W-:Y:S01]  /*c390*/  IABS R24, R19 ;  /* 0x0000001300187213 */ /* 0x000fe20000000000 */
[--C-:B------:R-:W-:Y:S01]  /*c3a0*/  @!P3 IMAD.IADD R12, R12, 0x1, -R9.reuse ;  /* 0x000000010c0cb824 */ /* 0x100fe200078e0a09 */
[C---:B------:R-:W-:Y:S01]  /*c3b0*/  ISETP.GT.U32.AND P3, PT, R9.reuse, R2, PT ;  /* 0x000000020900720c */ /* 0x040fe20003f64070 */
[----:B------:R0:W-:Y:S01]  /*c3c0*/  STL [R1+0x1c0], R3 ;  /* 0x0001c00301007387 */ /* 0x0001e20000100800 */
[----:B------:R-:W-:Y:S01]  /*c3d0*/  @!P0 IMAD.IADD R4, R4, 0x1, -R9 ;  /* 0x0000000104048824 */ /* 0x000fe200078e0a09 */
[C---:B------:R-:W-:Y:S01]  /*c3e0*/  ISETP.GT.U32.AND P5, PT, R9.reuse, R11, PT ;  /* 0x0000000b0900720c */ /* 0x040fe20003fa4070 */
[C---:B------:R-:W-:Y:S01]  /*c3f0*/  IMAD R0, R9.reuse, R0, R20 ;  /* 0x0000000009007224 */ /* 0x040fe200078e0214 */
[----:B------:R-:W-:-:S02]  /*c400*/  ISETP.GT.U32.AND P0, PT, R9, R10, PT ;  /* 0x0000000a0900720c */ /* 0x000fc40003f04070 */
[----:B------:R-:W-:Y:S01]  /*c410*/  IADD3 R20, R17, 0x19, RZ ;  /* 0x0000001911147810 */ /* 0x000fe20007ffe0ff */
[----:B0-----:R-:W-:Y:S02]  /*c420*/  IMAD.MOV.U32 R3, RZ, RZ, R22 ;  /* 0x000000ffff037224 */ /* 0x001fe400078e0016 */
[----:B------:R-:W-:Y:S02]  /*c430*/  IMAD.MOV.U32 R22, RZ, RZ, R24 ;  /* 0x000000ffff167224 */ /* 0x000fe400078e0018 */
[----:B------:R-:W-:Y:S01]  /*c440*/  @!P4 IMAD.MOV R3, RZ, RZ, -R3 ;  /* 0x000000ffff03c224 */ /* 0x000fe200078e0a03 */
[----:B------:R-:W-:Y:S01]  /*c450*/  ISETP.GT.U32.AND P4, PT, R9, R4, PT ;  /* 0x000000040900720c */ /* 0x000fe20003f84070 */
[----:B------:R-:W-:Y:S01]  /*c460*/  IMAD.HI.U32 R24, R28, R22, RZ ;  /* 0x000000161c187227 */ /* 0x000fe200078e00ff */
[----:B------:R-:W-:Y:S02]  /*c470*/  IADD3 R21, R17, 0x18, RZ ;  /* 0x0000001811157810 */ /* 0x000fe40007ffe0ff */
[----:B------:R-:W-:Y:S01]  /*c480*/  IABS R23, R20 ;  /* 0x0000001400177213 */ /* 0x000fe20000000000 */
[----:B------:R-:W-:Y:S01]  /*c490*/  IMAD.MOV R24, RZ, RZ, -R24 ;  /* 0x000000ffff187224 */ /* 0x000fe200078e0a18 */
[----:B------:R-:W-:Y:S01]  /*c4a0*/  IABS R25, R21 ;  /* 0x0000001500197213 */ /* 0x000fe20000000000 */
[----:B------:R-:W-:-:S02]  /*c4b0*/  @!P3 IMAD.IADD R2, R2, 0x1, -R9 ;  /* 0x000000010202b824 */ /* 0x000fc400078e0a09 */
[----:B------:R-:W-:Y:S02]  /*c4c0*/  IMAD.MOV.U32 R5, RZ, RZ, R12 ;  /* 0x000000ffff057224 */ /* 0x000fe400078e000c */
[----:B------:R-:W-:-:S04]  /*c4d0*/  IMAD.HI.U32 R26, R28, R23, RZ ;  /* 0x000000171c1a7227 */ /* 0x000fc800078e00ff */
[--C-:B------:R-:W-:Y:S01]  /*c4e0*/  @!P5 IMAD.IADD R11, R11, 0x1, -R9.reuse ;  /* 0x000000010b0bd824 */ /* 0x100fe200078e0a09 */
[C---:B------:R-:W-:Y:S01]  /*c4f0*/  ISETP.GT.U32.AND P5, PT, R9.reuse, R0, PT ;  /* 0x000000000900720c */ /* 0x040fe20003fa4070 */
[----:B------:R-:W-:Y:S02]  /*c500*/  IMAD R22, R9, R24, R22 ;  /* 0x0000001809167224 */ /* 0x000fe400078e0216 */
[----:B------:R-:W-:Y:S01]  /*c510*/  @!P0 IMAD.IADD R10, R10, 0x1, -R9 ;  /* 0x000000010a0a8824 */ /* 0x000fe200078e0a09 */
[----:B------:R-:W-:Y:S01]  /*c520*/  ISETP.GE.AND P0, PT, R13, RZ, PT ;  /* 0x000000ff0d00720c */ /* 0x000fe20003f06270 */
[----:B------:R-:W-:Y:S01]  /*c530*/  @!P1 IMAD.MOV R5, RZ, RZ, -R5 ;  /* 0x000000ffff059224 */ /* 0x000fe200078e0a05 */
[----:B------:R-:W-:Y:S01]  /*c540*/  ISETP.GT.U32.AND P1, PT, R9, R2, PT ;  /* 0x000000020900720c */ /* 0x000fe20003f24070 */
[----:B------:R-:W-:Y:S01]  /*c550*/  IMAD.HI.U32 R13, R28, R25, RZ ;  /* 0x000000191c0d7227 */ /* 0x000fe200078e00ff */
[----:B------:R-:W-:Y:S03]  /*c560*/  STL [R1+0x1a8], R3 ;  /* 0x0001a80301007387 */ /* 0x000fe60000100800 */
[----:B------:R-:W-:-:S02]  /*c570*/  IMAD.MOV R26, RZ, RZ, -R26 ;  /* 0x000000ffff1a7224 */ /* 0x000fc400078e0a1a */
[----:B------:R-:W-:Y:S01]  /*c580*/  @!P4 IMAD.IADD R4, R4, 0x1, -R9 ;  /* 0x000000010404c824 */ /* 0x000fe200078e0a09 */
[C---:B------:R-:W-:Y:S01]  /*c590*/  ISETP.GT.U32.AND P4, PT, R9.reuse, R22, PT ;  /* 0x000000160900720c */ /* 0x040fe20003f84070 */
[----:B------:R0:W-:Y:S01]  /*c5a0*/  STL [R1+0x170], R5 ;  /* 0x0001700501007387 */ /* 0x0001e20000100800 */
[----:B------:R-:W-:Y:S02]  /*c5b0*/  IMAD.MOV R13, RZ, RZ, -R13 ;  /* 0x000000ffff0d7224 */ /* 0x000fe400078e0a0d */
[C---:B------:R-:W-:Y:S02]  /*c5c0*/  IMAD R23, R9.reuse, R26, R23 ;  /* 0x0000001a09177224 */ /* 0x040fe400078e0217 */
[----:B------:R-:W-:Y:S02]  /*c5d0*/  IMAD R13, R9, R13, R25 ;  /* 0x0000000d090d7224 */ /* 0x000fe400078e0219 */
[----:B0-----:R-:W-:-:S04]  /*c5e0*/  IMAD.MOV.U32 R5, RZ, RZ, R10 ;  /* 0x000000ffff057224 */ /* 0x001fc800078e000a */
[----:B------:R-:W-:Y:S01]  /*c5f0*/  @!P2 IMAD.MOV R5, RZ, RZ, -R5 ;  /* 0x000000ffff05a224 */ /* 0x000fe200078e0a05 */
[C---:B------:R-:W-:Y:S01]  /*c600*/  ISETP.GT.U32.AND P2, PT, R9.reuse, R23, PT ;  /* 0x000000170900720c */ /* 0x040fe20003f44070 */
[--C-:B------:R-:W-:Y:S02]  /*c610*/  @!P5 IMAD.IADD R0, R0, 0x1, -R9.reuse ;  /* 0x000000010000d824 */ /* 0x100fe400078e0a09 */
[----:B------:R-:W-:Y:S01]  /*c620*/  @!P1 IMAD.IADD R2, R2, 0x1, -R9 ;  /* 0x0000000102029824 */ /* 0x000fe200078e0a09 */
[C---:B------:R-:W-:Y:S01]  /*c630*/  ISETP.GT.U32.AND P1, PT, R9.reuse, R13, PT ;  /* 0x0000000d0900720c */ /* 0x040fe20003f24070 */
[----:B------:R-:W-:Y:S02]  /*c640*/  IMAD.MOV.U32 R3, RZ, RZ, R11 ;  /* 0x000000ffff037224 */ /* 0x000fe400078e000b */
[----:B------:R-:W-:Y:S01]  /*c650*/  @!P4 IMAD.IADD R22, R22, 0x1, -R9 ;  /* 0x000000011616c824 */ /* 0x000fe200078e0a09 */
[----:B------:R-:W-:Y:S01]  /*c660*/  ISETP.GT.U32.AND P4, PT, R9, R0, PT ;  /* 0x000000000900720c */ /* 0x000fe20003f84070 */
[----:B------:R-:W-:Y:S01]  /*c670*/  @!P6 IMAD.MOV R3, RZ, RZ, -R3 ;  /* 0x000000ffff03e224 */ /* 0x000fe200078e0a03 */
[----:B------:R-:W-:-:S03]  /*c680*/  ISETP.GE.AND P3, PT, R14, RZ, PT ;  /* 0x000000ff0e00720c */ /* 0x000fc60003f66270 */
[--C-:B------:R-:W-:Y:S01]  /*c690*/  @!P2 IMAD.IADD R23, R23, 0x1, -R9.reuse ;  /* 0x000000011717a824 */ /* 0x100fe200078e0a09 */
[----:B------:R0:W-:Y:S01]  /*c6a0*/  STL [R1+0x158], R3 ;  /* 0x0001580301007387 */ /* 0x0001e20000100800 */
[----:B------:R-:W-:Y:S02]  /*c6b0*/  ISETP.GE.AND P5, PT, R18, RZ, PT ;  /* 0x000000ff1200720c */ /* 0x000fe40003fa6270 */
[----:B------:R-:W-:Y:S01]  /*c6c0*/  ISETP.GT.U32.AND P6, PT, R9, R22, PT ;  /* 0x000000160900720c */ /* 0x000fe20003fc4070 */
[--C-:B------:R-:W-:Y:S01]  /*c6d0*/  @!P1 IMAD.IADD R13, R13, 0x1, -R9.reuse ;  /* 0x000000010d0d9824 */ /* 0x100fe200078e0a09 */
[----:B------:R-:W-:Y:S01]  /*c6e0*/  ISETP.GT.U32.AND P1, PT, R9, R23, PT ;  /* 0x000000170900720c */ /* 0x000fe20003f24070 */
[----:B0-----:R-:W-:Y:S02]  /*c6f0*/  IMAD.MOV.U32 R3, RZ, RZ, R4 ;  /* 0x000000ffff037224 */ /* 0x001fe400078e0004 */
[----:B------:R-:W-:Y:S02]  /*c700*/  @!P4 IMAD.IADD R0, R0, 0x1, -R9 ;  /* 0x000000010000c824 */ /* 0x000fe400078e0a09 */
[----:B------:R-:W-:Y:S01]  /*c710*/  @!P0 IMAD.MOV R3, RZ, RZ, -R3 ;  /* 0x000000ffff038224 */ /* 0x000fe200078e0a03 */
[----:B------:R0:W-:Y:S01]  /*c720*/  STL [R1+0x148], R5 ;  /* 0x0001480501007387 */ /* 0x0001e20000100800 */
[----:B------:R-:W-:-:S03]  /*c730*/  ISETP.GE.AND P0, PT, R19, RZ, PT ;  /* 0x000000ff1300720c */ /* 0x000fc60003f06270 */
[----:B------:R1:W-:Y:S01]  /*c740*/  STL [R1+0x138], R3 ;  /* 0x0001380301007387 */ /* 0x0003e20000100800 */
[----:B------:R-:W-:Y:S01]  /*c750*/  ISETP.GE.AND P4, PT, R20, RZ, PT ;  /* 0x000000ff1400720c */ /* 0x000fe20003f86270 */
[----:B0-----:R-:W-:Y:S02]  /*c760*/  IMAD.MOV.U32 R5, RZ, RZ, R2 ;  /* 0x000000ffff057224 */ /* 0x001fe400078e0002 */
[----:B-1----:R-:W-:Y:S02]  /*c770*/  IMAD.MOV.U32 R3, RZ, RZ, R0 ;  /* 0x000000ffff037224 */ /* 0x002fe400078e0000 */
[----:B------:R-:W-:Y:S02]  /*c780*/  @!P3 IMAD.MOV R5, RZ, RZ, -R5 ;  /* 0x000000ffff05b224 */ /* 0x000fe400078e0a05 */
[----:B------:R-:W-:Y:S02]  /*c790*/  @!P5 IMAD.MOV R3, RZ, RZ, -R3 ;  /* 0x000000ffff03d224 */ /* 0x000fe400078e0a03 */
[--C-:B------:R-:W-:Y:S01]  /*c7a0*/  @!P6 IMAD.IADD R22, R22, 0x1, -R9.reuse ;  /* 0x000000011616e824 */ /* 0x100fe200078e0a09 */
[----:B------:R0:W-:Y:S01]  /*c7b0*/  STL [R1+0x120], R5 ;  /* 0x0001200501007387 */ /* 0x0001e20000100800 */
[----:B------:R-:W-:-:S03]  /*c7c0*/  @!P1 IMAD.IADD R23, R23, 0x1, -R9 ;  /* 0x0000000117179824 */ /* 0x000fc600078e0a09 */
[----:B------:R1:W-:Y:S01]  /*c7d0*/  STL [R1+0x118], R3 ;  /* 0x0001180301007387 */ /* 0x0003e20000100800 */
[----:B0-----:R-:W-:Y:S02]  /*c7e0*/  IMAD.MOV.U32 R5, RZ, RZ, R23 ;  /* 0x000000ffff057224 */ /* 0x001fe400078e0017 */
[----:B-1----:R-:W-:Y:S02]  /*c7f0*/  IMAD.MOV.U32 R3, RZ, RZ, R22 ;  /* 0x000000ffff037224 */ /* 0x002fe400078e0016 */
[----:B------:R-:W-:Y:S02]  /*c800*/  @!P4 IMAD.MOV R5, RZ, RZ, -R5 ;  /* 0x000000ffff05c224 */ /* 0x000fe400078e0a05 */
[----:B------:R-:W-:-:S05]  /*c810*/  @!P0 IMAD.MOV R3, RZ, RZ, -R3 ;  /* 0x000000ffff038224 */ /* 0x000fca00078e0a03 */
[----:B------:R0:W-:Y:S04]  /*c820*/  STL [R1+0x114], R3 ;  /* 0x0001140301007387 */ /* 0x0001e80000100800 */
[----:B------:R-:W-:Y:S04]  /*c830*/  STL [R1+0xf0], R5 ;  /* 0x0000f00501007387 */ /* 0x000fe80000100800 */
[----:B------:R-:W2:Y:S01]  /*c840*/  LDL R7, [R1+0xd8c] ;  /* 0x000d8c0001077983 */ /* 0x000ea20000100800 */
[C---:B------:R-:W-:Y:S02]  /*c850*/  IADD3 R14, R17.reuse, 0x17, RZ ;  /* 0x00000017110e7810 */ /* 0x040fe40007ffe0ff */
[----:B------:R-:W-:-:S02]  /*c860*/  IADD3 R18, R17, 0x16, RZ ;  /* 0x0000001611127810 */ /* 0x000fc40007ffe0ff */
[----:B------:R-:W-:Y:S02]  /*c870*/  IABS R12, R14 ;  /* 0x0000000e000c7213 */ /* 0x000fe40000000000 */
[----:B------:R-:W-:-:S03]  /*c880*/  IABS R4, R18 ;  /* 0x0000001200047213 */ /* 0x000fc60000000000 */
[----:B------:R-:W-:-:S04]  /*c890*/  IMAD.HI.U32 R11, R28, R12, RZ ;  /* 0x0000000c1c0b7227 */ /* 0x000fc800078e00ff */
[----:B------:R-:W-:Y:S02]  /*c8a0*/  IMAD.MOV R11, RZ, RZ, -R11 ;  /* 0x000000ffff0b7224 */ /* 0x000fe400078e0a0b */
[----:B------:R-:W-:Y:S01]  /*c8b0*/  IMAD.HI.U32 R10, R28, R4, RZ ;  /* 0x000000041c0a7227 */ /* 0x000fe200078e00ff */
[----:B------:R-:W-:-:S03]  /*c8c0*/  ISETP.GT.U32.AND P3, PT, R9, R13, PT ;  /* 0x0000000d0900720c */ /* 0x000fc60003f64070 */
[----:B------:R-:W-:Y:S01]  /*c8d0*/  IMAD R2, R9, R11, R12 ;  /* 0x0000000b09027224 */ /* 0x000fe200078e020c */
[----:B------:R-:W-:Y:S01]  /*c8e0*/  IADD3 R0, R17, 0x15, RZ ;  /* 0x0000001511007810 */ /* 0x000fe20007ffe0ff */
[----:B------:R-:W-:Y:S01]  /*c8f0*/  IMAD.MOV R10, RZ, RZ, -R10 ;  /* 0x000000ffff0a7224 */ /* 0x000fe200078e0a0a */
[----:B------:R-:W-:Y:S02]  /*c900*/  ISETP.GE.AND P2, PT, R14, RZ, PT ;  /* 0x000000ff0e00720c */ /* 0x000fe40003f46270 */
[C---:B------:R-:W-:Y:S01]  /*c910*/  ISETP.GT.U32.AND P1, PT, R9.reuse, R2, PT ;  /* 0x000000020900720c */ /* 0x040fe20003f24070 */
[----:B------:R-:W-:Y:S01]  /*c920*/  IMAD R14, R9, R10, R4 ;  /* 0x0000000a090e7224 */ /* 0x000fe200078e0204 */
[----:B------:R-:W-:Y:S02]  /*c930*/  IABS R10, R0 ;  /* 0x00000000000a7213 */ /* 0x000fe40000000000 */
[----:B------:R-:W-:Y:S02]  /*c940*/  ISETP.GE.AND P6, PT, R21, RZ, PT ;  /* 0x000000ff1500720c */ /* 0x000fe40003fc6270 */
[----:B------:R-:W-:Y:S01]  /*c950*/  ISETP.GT.U32.AND P4, PT, R9, R14, PT ;  /* 0x0000000e0900720c */ /* 0x000fe20003f84070 */
[----:B------:R-:W-:-:S04]  /*c960*/  IMAD.HI.U32 R19, R28, R10, RZ ;  /* 0x0000000a1c137227 */ /* 0x000fc800078e00ff */
[----:B------:R-:W-:Y:S02]  /*c970*/  @!P3 IMAD.IADD R13, R13, 0x1, -R9 ;  /* 0x000000010d0db824 */ /* 0x000fe400078e0a09 */
[----:B------:R-:W-:Y:S02]  /*c980*/  IMAD.MOV R19, RZ, RZ, -R19 ;  /* 0x000000ffff137224 */ /* 0x000fe400078e0a13 */
[----:B------:R-:W-:Y:S01]  /*c990*/  @!P1 IMAD.IADD R2, R2, 0x1, -R9 ;  /* 0x0000000102029824 */ /* 0x000fe200078e0a09 */
[----:B------:R-:W-:Y:S01]  /*c9a0*/  IADD3 R11, R17, 0x13, RZ ;  /* 0x00000013110b7810 */ /* 0x000fe20007ffe0ff */
[----:B------:R-:W-:Y:S02]  /*c9b0*/  IMAD R10, R9, R19, R10 ;  /* 0x00000013090a7224 */ /* 0x000fe400078e020a */
[----:B0-----:R-:W-:Y:S01]  /*c9c0*/  IMAD.MOV.U32 R3, RZ, RZ, R13 ;  /* 0x000000ffff037224 */ /* 0x001fe200078e000d */
[----:B------:R-:W-:Y:S02]  /*c9d0*/  ISETP.GE.AND P5, PT, R18, RZ, PT ;  /* 0x000000ff1200720c */ /* 0x000fe40003fa6270 */
[----:B------:R-:W-:Y:S01]  /*c9e0*/  IABS R25, c[0x0][0x178] ;  /* 0x00005e0000197a13 */ /* 0x000fe20000000000 */
[----:B------:R-:W-:Y:S01]  /*c9f0*/  @!P6 IMAD.MOV R3, RZ, RZ, -R3 ;  /* 0x000000ffff03e224 */ /* 0x000fe200078e0a03 */
[----:B------:R-:W-:Y:S01]  /*ca00*/  IADD3 R18, R17, 0x14, RZ ;  /* 0x0000001411127810 */ /* 0x000fe20007ffe0ff */
[----:B------:R-:W-:Y:S01]  /*ca10*/  @!P4 IMAD.IADD R14, R14, 0x1, -R9 ;  /* 0x000000010e0ec824 */ /* 0x000fe200078e0a09 */
[----:B------:R-:W-:Y:S01]  /*ca20*/  ISETP.GT.U32.AND P1, PT, R9, R2, PT ;  /* 0x000000020900720c */ /* 0x000fe20003f24070 */
[----:B------:R-:W0:Y:S01]  /*ca30*/  I2F.RP R22, R25 ;  /* 0x0000001900167306 */ /* 0x000e220000209400 */
[----:B------:R-:W-:-:S02]  /*ca40*/  IABS R4, R11 ;  /* 0x0000000b00047213 */ /* 0x000fc40000000000 */
[C---:B------:R-:W-:Y:S02]  /*ca50*/  ISETP.GT.U32.AND P6, PT, R9.reuse, R10, PT ;  /* 0x0000000a0900720c */ /* 0x040fe40003fc4070 */
[----:B------:R-:W-:Y:S02]  /*ca60*/  ISETP.GE.AND P3, PT, R18, RZ, PT ;  /* 0x000000ff1200720c */ /* 0x000fe40003f66270 */
[----:B------:R-:W-:Y:S01]  /*ca70*/  IABS R18, R18 ;  /* 0x0000001200127213 */ /* 0x000fe20000000000 */
[----:B------:R-:W-:Y:S01]  /*ca80*/  IMAD.HI.U32 R19, R28, R4, RZ ;  /* 0x000000041c137227 */ /* 0x000fe200078e00ff */
[----:B------:R-:W-:-:S03]  /*ca90*/  ISETP.GT.U32.AND P4, PT, R9, R14, PT ;  /* 0x0000000e0900720c */ /* 0x000fc60003f84070 */
[----:B------:R-:W-:Y:S01]  /*caa0*/  IMAD.HI.U32 R20, R28, R18, RZ ;  /* 0x000000121c147227 */ /* 0x000fe200078e00ff */
[----:B------:R-:W-:-:S03]  /*cab0*/  IADD3 R12, R17, 0x12, RZ ;  /* 0x00000012110c7810 */ /* 0x000fc60007ffe0ff */
[----:B------:R-:W-:Y:S01]  /*cac0*/  IMAD.MOV R13, RZ, RZ, -R19 ;  /* 0x000000ffff0d7224 */ /* 0x000fe200078e0a13 */
[----:B------:R-:W-:Y:S01]  /*cad0*/  ISETP.GE.AND P0, PT, R0, RZ, PT ;  /* 0x000000ff0000720c */ /* 0x000fe20003f06270 */
[----:B------:R-:W-:Y:S02]  /*cae0*/  IMAD.MOV R20, RZ, RZ, -R20 ;  /* 0x000000ffff147224 */ /* 0x000fe400078e0a14 */
[--C-:B------:R-:W-:Y:S01]  /*caf0*/  @!P1 IMAD.IADD R2, R2, 0x1, -R9.reuse ;  /* 0x0000000102029824 */ /* 0x100fe200078e0a09 */
[----:B------:R-:W-:Y:S01]  /*cb00*/  IABS R0, R12 ;  /* 0x0000000c00007213 */ /* 0x000fe20000000000 */
[----:B------:R-:W-:Y:S02]  /*cb10*/  IMAD R13, R9, R13, R4 ;  /* 0x0000000d090d7224 */ /* 0x000fe400078e0204 */
[--C-:B------:R-:W-:Y:S01]  /*cb20*/  @!P6 IMAD.IADD R10, R10, 0x1, -R9.reuse ;  /* 0x000000010a0ae824 */ /* 0x100fe200078e0a09 */
[----:B------:R1:W-:Y:S01]  /*cb30*/  STL [R1+0xc0], R3 ;  /* 0x0000c00301007387 */ /* 0x0003e20000100800 */
[----:B------:R-:W-:Y:S01]  /*cb40*/  ISETP.GE.AND P1, PT, R11, RZ, PT ;  /* 0x000000ff0b00720c */ /* 0x000fe20003f26270 */
[C---:B------:R-:W-:Y:S01]  /*cb50*/  IMAD R18, R9.reuse, R20, R18 ;  /* 0x0000001409127224 */ /* 0x040fe200078e0212 */
[----:B0-----:R-:W0:Y:S01]  /*cb60*/  MUFU.RCP R11, R22 ;  /* 0x00000016000b7308 */ /* 0x001e220000001000 */
[----:B------:R-:W-:Y:S01]  /*cb70*/  @!P4 IMAD.IADD R14, R14, 0x1, -R9 ;  /* 0x000000010e0ec824 */ /* 0x000fe200078e0a09 */
[C---:B------:R-:W-:Y:S01]  /*cb80*/  ISETP.GT.U32.AND P6, PT, R9.reuse, R10, PT ;  /* 0x0000000a0900720c */ /* 0x040fe20003fc4070 */
[----:B------:R-:W-:Y:S01]  /*cb90*/  IMAD.HI.U32 R21, R28, R0, RZ ;  /* 0x000000001c157227 */ /* 0x000fe200078e00ff */
[----:B------:R-:W-:-:S03]  /*cba0*/  ISETP.GT.U32.AND P4, PT, R9, R13, PT ;  /* 0x0000000d0900720c */ /* 0x000fc60003f84070 */
[----:B-1----:R-:W-:-:S04]  /*cbb0*/  IMAD.MOV.U32 R3, RZ, RZ, R2 ;  /* 0x000000ffff037224 */ /* 0x002fc800078e0002 */
[----:B------:R-:W-:Y:S01]  /*cbc0*/  @!P2 IMAD.MOV R3, RZ, RZ, -R3 ;  /* 0x000000ffff03a224 */ /* 0x000fe200078e0a03 */
[----:B------:R-:W-:Y:S01]  /*cbd0*/  ISETP.GT.U32.AND P2, PT, R9, R18, PT ;  /* 0x000000120900720c */ /* 0x000fe20003f44070 */
[----:B------:R-:W-:Y:S01]  /*cbe0*/  IMAD.MOV R19, RZ, RZ, -R21 ;  /* 0x000000ffff137224 */ /* 0x000fe200078e0a15 */
[----:B------:R-:W-:-:S03]  /*cbf0*/  IABS R21, R17 ;  /* 0x0000001100157213 */ /* 0x000fc60000000000 */
[----:B------:R-:W-:Y:S02]  /*cc00*/  IMAD R0, R9, R19, R0 ;  /* 0x0000001309007224 */ /* 0x000fe400078e0200 */
[--C-:B------:R-:W-:Y:S02]  /*cc10*/  @!P6 IMAD.IADD R10, R10, 0x1, -R9.reuse ;  /* 0x000000010a0ae824 */ /* 0x100fe400078e0a09 */
[----:B------:R-:W-:Y:S01]  /*cc20*/  @!P4 IMAD.IADD R13, R13, 0x1, -R9 ;  /* 0x000000010d0dc824 */ /* 0x000fe200078e0a09 */
[----:B------:R-:W-:Y:S01]  /*cc30*/  ISETP.GT.U32.AND P6, PT, R9, R0, PT ;  /* 0x000000000900720c */ /* 0x000fe20003fc4070 */
[----:B------:R-:W-:Y:S01]  /*cc40*/  IMAD.MOV.U32 R2, RZ, RZ, R21 ;  /* 0x000000ffff027224 */ /* 0x000fe200078e0015 */
[----:B0-----:R-:W-:Y:S01]  /*cc50*/  IADD3 R11, R11, 0xffffffe, RZ ;  /* 0x0ffffffe0b0b7810 */ /* 0x001fe20007ffe0ff */
[----:B------:R-:W-:Y:S02]  /*cc60*/  @!P2 IMAD.IADD R18, R18, 0x1, -R9 ;  /* 0x000000011212a824 */ /* 0x000fe400078e0a09 */
[----:B------:R-:W-:Y:S01]  /*cc70*/  @!P5 IMAD.MOV R14, RZ, RZ, -R14 ;  /* 0x000000ffff0ed224 */ /* 0x000fe200078e0a0e */
[----:B------:R-:W-:Y:S01]  /*cc80*/  ISETP.GT.U32.AND P5, PT, R9, R13, PT ;  /* 0x0000000d0900720c */ /* 0x000fe20003fa4070 */
[----:B------:R-:W-:Y:S01]  /*cc90*/  IMAD.HI.U32 R21, R28, R2, RZ ;  /* 0x000000021c157227 */ /* 0x000fe200078e00ff */
[----:B------:R-:W-:Y:S01]  /*cca0*/  IADD3 R19, R17, 0x11, RZ ;  /* 0x0000001111137810 */ /* 0x000fe20007ffe0ff */
[----:B------:R-:W0:Y:S01]  /*ccb0*/  F2I.FTZ.U32.TRUNC.NTZ R11, R11 ;  /* 0x0000000b000b7305 */ /* 0x000e22000021f000 */
[C---:B------:R-:W-:Y:S01]  /*ccc0*/  ISETP.GT.U32.AND P4, PT, R9.reuse, R18, PT ;  /* 0x000000120900720c */ /* 0x040fe20003f84070 */
[----:B------:R-:W-:Y:S01]  /*ccd0*/  IMAD.MOV R21, RZ, RZ, -R21 ;  /* 0x000000ffff157224 */ /* 0x000fe200078e0a15 */
[----:B------:R-:W-:Y:S01]  /*cce0*/  IABS R23, R19 ;  /* 0x0000001300177213 */ /* 0x000fe20000000000 */
[----:B------:R-:W-:Y:S01]  /*ccf0*/  @!P6 IMAD.IADD R0, R0, 0x1, -R9 ;  /* 0x000000010000e824 */ /* 0x000fe200078e0a09 */
[----:B------:R1:W-:Y:S01]  /*cd00*/  STL [R1+0xe0], R3 ;  /* 0x0000e00301007387 */ /* 0x0003e20000100800 */
[----:B------:R-:W-:-:S02]  /*cd10*/  IMAD R2, R9, R21, R2 ;  /* 0x0000001509027224 */ /* 0x000fc400078e0202 */
[----:B------:R-:W-:Y:S01]  /*cd20*/  IMAD.HI.U32 R24, R28, R23, RZ ;  /* 0x000000171c187227 */ /* 0x000fe200078e00ff */
[----:B------:R-:W-:-:S03]  /*cd30*/  ISETP.GT.U32.AND P6, PT, R9, R0, PT ;  /* 0x000000000900720c */ /* 0x000fc60003fc4070 */
[----:B------:R-:W-:Y:S02]  /*cd40*/  @!P5 IMAD.IADD R13, R13, 0x1, -R9 ;  /* 0x000000010d0dd824 */ /* 0x000fe400078e0a09 */
[----:B-1----:R-:W-:Y:S01]  /*cd50*/  IMAD.MOV.U32 R3, RZ, RZ, R10 ;  /* 0x000000ffff037224 */ /* 0x002fe200078e000a */
[C---:B------:R-:W-:Y:S01]  /*cd60*/  ISETP.GT.U32.AND P5, PT, R9.reuse, R2, PT ;  /* 0x000000020900720c */ /* 0x040fe20003fa4070 */
[----:B------:R-:W-:Y:S02]  /*cd70*/  IMAD.MOV R24, RZ, RZ, -R24 ;  /* 0x000000ffff187224 */ /* 0x000fe400078e0a18 */
[----:B------:R-:W-:Y:S01]  /*cd80*/  @!P0 IMAD.MOV R3, RZ, RZ, -R3 ;  /* 0x000000ffff038224 */ /* 0x000fe200078e0a03 */
[----:B------:R-:W-:Y:S01]  /*cd90*/  ISETP.GE.AND P2, PT, R12, RZ, PT ;  /* 0x000000ff0c00720c */ /* 0x000fe20003f46270 */
[----:B------:R-:W-:Y:S01]  /*cda0*/  @!P4 IMAD.IADD R18, R18, 0x1, -R9 ;  /* 0x000000011212c824 */ /* 0x000fe200078e0a09 */
[----:B------:R-:W-:Y:S01]  /*cdb0*/  STL [R1+0xf10], R14 ;  /* 0x000f100e01007387 */ /* 0x000fe20000100800 */
[----:B------:R-:W-:-:S02]  /*cdc0*/  IMAD R12, R9, R24, R23 ;  /* 0x00000018090c7224 */ /* 0x000fc400078e0217 */
[----:B0-----:R-:W-:Y:S01]  /*cdd0*/  IMAD.MOV R23, RZ, RZ, -R11 ;  /* 0x000000ffff177224 */ /* 0x001fe200078e0a0b */
[----:B------:R0:W-:Y:S01]  /*cde0*/  STL [R1+0x2c], R3 ;  /* 0x00002c0301007387 */ /* 0x0001e20000100800 */
[----:B------:R-:W-:Y:S01]  /*cdf0*/  IMAD.MOV.U32 R5, RZ, RZ, R18 ;  /* 0x000000ffff057224 */ /* 0x000fe200078e0012 */
[----:B------:R-:W-:Y:S01]  /*ce00*/  IADD3 R21, R17, 0xf, RZ ;  /* 0x0000000f11157810 */ /* 0x000fe20007ffe0ff */
[----:B------:R-:W-:Y:S02]  /*ce10*/  IMAD.MOV.U32 R10, RZ, RZ, R23 ;  /* 0x000000ffff0a7224 */ /* 0x000fe400078e0017 */
[----:B------:R-:W-:Y:S02]  /*ce20*/  @!P3 IMAD.MOV R5, RZ, RZ, -R5 ;  /* 0x000000ffff05b224 */ /* 0x000fe400078e0a05 */
[----:B0-----:R-:W-:Y:S01]  /*ce30*/  IMAD.MOV.U32 R3, RZ, RZ, R13 ;  /* 0x000000ffff037224 */ /* 0x001fe200078e000d */
[----:B------:R-:W-:Y:S01]  /*ce40*/  IABS R23, R21 ;  /* 0x0000001500177213 */ /* 0x000fe20000000000 */
[----:B------:R-:W-:-:S02]  /*ce50*/  IMAD R24, R10, R25, RZ ;  /* 0x000000190a187224 */ /* 0x000fc400078e02ff */
[----:B------:R-:W-:Y:S02]  /*ce60*/  @!P1 IMAD.MOV R3, RZ, RZ, -R3 ;  /* 0x000000ffff039224 */ /* 0x000fe400078e0a03 */
[--C-:B------:R-:W-:Y:S02]  /*ce70*/  @!P6 IMAD.IADD R0, R0, 0x1, -R9.reuse ;  /* 0x000000010000e824 */ /* 0x100fe400078e0a09 */
[----:B------:R-:W-:Y:S01]  /*ce80*/  @!P5 IMAD.IADD R2, R2, 0x1, -R9 ;  /* 0x000000010202d824 */ /* 0x000fe200078e0a09 */
[----:B------:R-:W-:Y:S01]  /*ce90*/  STL [R1+0x1c], R5 ;  /* 0x00001c0501007387 */ /* 0x000fe20000100800 */
[----:B------:R-:W-:Y:S01]  /*cea0*/  IMAD.MOV.U32 R10, RZ, RZ, RZ ;  /* 0x000000ffff0a7224 */ /* 0x000fe200078e00ff */
[----:B------:R-:W-:Y:S02]  /*ceb0*/  ISETP.GT.U32.AND P0, PT, R9, R12, PT ;  /* 0x0000000c0900720c */ /* 0x000fe40003f04070 */
[----:B------:R0:W-:Y:S01]  /*cec0*/  STL [R1+0x28], R3 ;  /* 0x0000280301007387 */ /* 0x0001e20000100800 */
[----:B------:R-:W-:Y:S01]  /*ced0*/  IADD3 R20, R17, 0x10, RZ ;  /* 0x0000001011147810 */ /* 0x000fe20007ffe0ff */
[----:B------:R-:W-:Y:S01]  /*cee0*/  IMAD.HI.U32 R24, R11, R24, R10 ;  /* 0x000000180b187227 */ /* 0x000fe200078e000a */
[----:B------:R-:W-:-:S03]  /*cef0*/  ISETP.GT.U32.AND P1, PT, R9, R2, PT ;  /* 0x000000020900720c */ /* 0x000fc60003f24070 */
[----:B------:R-:W-:Y:S02]  /*cf00*/  IMAD.MOV.U32 R10, RZ, RZ, R23 ;  /* 0x000000ffff0a7224 */ /* 0x000fe400078e0017 */
[----:B0-----:R-:W-:Y:S01]  /*cf10*/  IMAD.MOV.U32 R3, RZ, RZ, R0 ;  /* 0x000000ffff037224 */ /* 0x001fe200078e0000 */
[----:B------:R-:W-:Y:S02]  /*cf20*/  IABS R4, R20 ;  /* 0x0000001400047213 */ /* 0x000fe40000000000 */
[----:B------:R-:W-:Y:S01]  /*cf30*/  ISETP.GE.AND P6, PT, R19, RZ, PT ;  /* 0x000000ff1300720c */ /* 0x000fe20003fc6270 */
[----:B------:R-:W-:Y:S01]  /*cf40*/  @!P2 IMAD.MOV R3, RZ, RZ, -R3 ;  /* 0x000000ffff03a224 */ /* 0x000fe200078e0a03 */
[----:B------:R-:W-:Y:S01]  /*cf50*/  ISETP.GE.AND P2, PT, R17, RZ, PT ;  /* 0x000000ff1100720c */ /* 0x000fe20003f46270 */
[----:B------:R-:W-:-:S04]  /*cf60*/  IMAD.HI.U32 R19, R28, R10, RZ ;  /* 0x0000000a1c137227 */ /* 0x000fc800078e00ff */
[----:B------:R-:W-:-:S04]  /*cf70*/  IMAD.HI.U32 R22, R28, R4, RZ ;  /* 0x000000041c167227 */ /* 0x000fc800078e00ff */
[----:B------:R-:W-:Y:S02]  /*cf80*/  IMAD.MOV R18, RZ, RZ, -R19 ;  /* 0x000000ffff127224 */ /* 0x000fe400078e0a13 */
[--C-:B------:R-:W-:Y:S02]  /*cf90*/  @!P0 IMAD.IADD R12, R12, 0x1, -R9.reuse ;  /* 0x000000010c0c8824 */ /* 0x100fe400078e0a09 */
[----:B------:R-:W-:Y:S02]  /*cfa0*/  IMAD.MOV R22, RZ, RZ, -R22 ;  /* 0x000000ffff167224 */ /* 0x000fe400078e0a16 */
[C---:B------:R-:W-:Y:S02]  /*cfb0*/  IMAD R0, R9.reuse, R18, R10 ;  /* 0x0000001209007224 */ /* 0x040fe400078e020a */
[----:B------:R-:W-:Y:S01]  /*cfc0*/  @!P1 IMAD.IADD R2, R2, 0x1, -R9 ;  /* 0x0000000102029824 */ /* 0x000fe200078e0a09 */
[C---:B------:R-:W-:Y:S01]  /*cfd0*/  ISETP.GT.U32.AND P3, PT, R9.reuse, R12, PT ;  /* 0x0000000c0900720c */ /* 0x040fe20003f64070 */
[----:B------:R-:W-:-:S02]  /*cfe0*/  IMAD R4, R9, R22, R4 ;  /* 0x0000001609047224 */ /* 0x000fc400078e0204 */
[----:B------:R-:W-:Y:S01]  /*cff0*/  @!P2 IMAD.MOV R2, RZ, RZ, -R2 ;  /* 0x000000ffff02a224 */ /* 0x000fe200078e0a02 */
[C---:B------:R-:W-:Y:S02]  /*d000*/  ISETP.GT.U32.AND P2, PT, R9.reuse, R0, PT ;  /* 0x000000000900720c */ /* 0x040fe40003f44070 */
[----:B------:R-:W-:Y:S02]  /*d010*/  ISETP.GT.U32.AND P4, PT, R9, R4, PT ;  /* 0x000000040900720c */ /* 0x000fe40003f84070 */
[----:B------:R-:W-:-:S05]  /*d020*/  IADD3 R18, R17, 0xe, RZ ;  /* 0x0000000e11127810 */ /* 0x000fca0007ffe0ff */
[--C-:B------:R-:W-:Y:S01]  /*d030*/  @!P3 IMAD.IADD R12, R12, 0x1, -R9.reuse ;  /* 0x000000010c0cb824 */ /* 0x100fe200078e0a09 */
[----:B------:R-:W-:Y:S02]  /*d040*/  ISETP.GE.AND P3, PT, R18, RZ, PT ;  /* 0x000000ff1200720c */ /* 0x000fe40003f66270 */
[----:B------:R-:W-:Y:S01]  /*d050*/  IABS R18, R18 ;  /* 0x0000001200127213 */ /* 0x000fe20000000000 */
[--C-:B------:R-:W-:Y:S02]  /*d060*/  @!P2 IMAD.IADD R0, R0, 0x1, -R9.reuse ;  /* 0x000000010000a824 */ /* 0x100fe400078e0a09 */
[----:B------:R-:W-:Y:S02]  /*d070*/  @!P4 IMAD.IADD R4, R4, 0x1, -R9 ;  /* 0x000000010404c824 */ /* 0x000fe400078e0a09 */
[----:B------:R-:W-:Y:S01]  /*d080*/  IMAD.HI.U32 R19, R28, R18, RZ ;  /* 0x000000121c137227 */ /* 0x000fe200078e00ff */
[C---:B------:R-:W-:Y:S02]  /*d090*/  ISETP.GT.U32.AND P2, PT, R9.reuse, R0, PT ;  /* 0x000000000900720c */ /* 0x040fe40003f44070 */
[C---:B------:R-:W-:Y:S01]  /*d0a0*/  ISETP.GT.U32.AND P5, PT, R9.reuse, R4, PT ;  /* 0x000000040900720c */ /* 0x040fe20003fa4070 */
[----:B------:R-:W-:Y:S01]  /*d0b0*/  IMAD.MOV R19, RZ, RZ, -R19 ;  /* 0x000000ffff137224 */ /* 0x000fe200078e0a13 */
[----:B------:R0:W-:Y:S03]  /*d0c0*/  STL [R1+0x30], R3 ;  /* 0x0000300301007387 */ /* 0x0001e60000100800 */
[----:B------:R-:W-:Y:S01]  /*d0d0*/  IMAD R18, R9, R19, R18 ;  /* 0x0000001309127224 */ /* 0x000fe200078e0212 */
[----:B------:R-:W-:-:S05]  /*d0e0*/  ISETP.GE.AND P4, PT, R21, RZ, PT ;  /* 0x000000ff1500720c */ /* 0x000fca0003f86270 */
[--C-:B------:R-:W-:Y:S01]  /*d0f0*/  @!P2 IMAD.IADD R0, R0, 0x1, -R9.reuse ;  /* 0x000000010000a824 */ /* 0x100fe200078e0a09 */
[----:B------:R-:W-:Y:S01]  /*d100*/  ISETP.GT.U32.AND P2, PT, R9, R18, PT ;  /* 0x000000120900720c */ /* 0x000fe20003f44070 */
[----:B0-----:R-:W-:Y:S02]  /*d110*/  IMAD.MOV.U32 R3, RZ, RZ, R12 ;  /* 0x000000ffff037224 */ /* 0x001fe400078e000c */
[----:B------:R-:W-:Y:S01]  /*d120*/  @!P5 IMAD.IADD R4, R4, 0x1, -R9 ;  /* 0x000000010404d824 */ /* 0x000fe200078e0a09 */
[----:B------:R-:W-:Y:S01]  /*d130*/  IADD3 R10, R17, 0xc, RZ ;  /* 0x0000000c110a7810 */ /* 0x000fe20007ffe0ff */
[----:B------:R-:W-:Y:S02]  /*d140*/  @!P6 IMAD.MOV R3, RZ, RZ, -R3 ;  /* 0x000000ffff03e224 */ /* 0x000fe400078e0a03 */
[----:B------:R-:W-:Y:S01]  /*d150*/  IMAD.MOV.U32 R5, RZ, RZ, R0 ;  /* 0x000000ffff057224 */ /* 0x000fe200078e0000 */
[----:B------:R-:W-:Y:S02]  /*d160*/  ISETP.GE.AND P6, PT, R10, RZ, PT ;  /* 0x000000ff0a00720c */ /* 0x000fe40003fc6270 */
[----:B------:R-:W-:-:S03]  /*d170*/  IABS R10, R10 ;  /* 0x0000000a000a7213 */ /* 0x000fc60000000000 */
[----:B------:R-:W-:Y:S01]  /*d180*/  @!P2 IMAD.IADD R18, R18, 0x1, -R9 ;  /* 0x000000011212a824 */ /* 0x000fe200078e0a09 */
[----:B------:R-:W-:Y:S01]  /*d190*/  ISETP.GE.AND P0, PT, R20, RZ, PT ;  /* 0x000000ff1400720c */ /* 0x000fe20003f06270 */
[----:B------:R0:W-:Y:S01]  /*d1a0*/  STL [R1+0x34], R3 ;  /* 0x0000340301007387 */ /* 0x0001e20000100800 */
[----:B------:R-:W-:Y:S02]  /*d1b0*/  @!P4 IMAD.MOV R5, RZ, RZ, -R5 ;  /* 0x000000ffff05c224 */ /* 0x000fe400078e0a05 */
[----:B------:R-:W-:Y:S01]  /*d1c0*/  ISETP.GT.U32.AND P2, PT, R9, R18, PT ;  /* 0x000000120900720c */ /* 0x000fe20003f44070 */
[----:B0-----:R-:W-:Y:S02]  /*d1d0*/  IMAD.MOV.U32 R3, RZ, RZ, R4 ;  /* 0x000000ffff037224 */ /* 0x001fe400078e0004 */
[----:B------:R-:W-:Y:S01]  /*d1e0*/  IMAD.HI.U32 R4, R28, R10, RZ ;  /* 0x0000000a1c047227 */ /* 0x000fe200078e00ff */
[----:B------:R-:W-:Y:S02]  /*d1f0*/  IADD3 R27, R17, 0x9, RZ ;  /* 0x00000009111b7810 */ /* 0x000fe40007ffe0ff */
[----:B--2---:R-:W-:-:S05]  /*d200*/  IABS R22, R7 ;  /* 0x0000000700167213 */ /* 0x004fca0000000000 */
[----:B------:R-:W-:-:S04]  /*d210*/  IMAD.HI.U32 R11, R24, R22, RZ ;  /* 0x00000016180b7227 */ /* 0x000fc800078e00ff */
[----:B------:R-:W-:-:S04]  /*d220*/  IMAD.MOV R11, RZ, RZ, -R11 ;  /* 0x000000ffff0b7224 */ /* 0x000fc800078e0a0b */
[----:B------:R-:W-:Y:S01]  /*d230*/  IMAD R13, R25, R11, R22 ;  /* 0x0000000b190d7224 */ /* 0x000fe200078e0216 */
[----:B------:R-:W-:-:S04]  /*d240*/  IADD3 R11, R17, 0xd, RZ ;  /* 0x0000000d110b7810 */ /* 0x000fc80007ffe0ff */
[----:B------:R-:W-:Y:S02]  /*d250*/  IABS R12, R11 ;  /* 0x0000000b000c7213 */ /* 0x000fe40000000000 */
[----:B------:R-:W-:Y:S02]  /*d260*/  ISETP.GT.U32.AND P1, PT, R25, R13, PT ;  /* 0x0000000d1900720c */ /* 0x000fe40003f24070 */
[----:B------:R-:W-:Y:S01]  /*d270*/  ISETP.GE.AND P5, PT, R11, RZ, PT ;  /* 0x000000ff0b00720c */ /* 0x000fe20003fa6270 */
[----:B------:R-:W-:-:S04]  /*d280*/  IMAD.HI.U32 R11, R28, R12, RZ ;  /* 0x0000000c1c0b7227 */ /* 0x000fc800078e00ff */
[----:B------:R-:W-:-:S04]  /*d290*/  IMAD.MOV R11, RZ, RZ, -R11 ;  /* 0x000000ffff0b7224 */ /* 0x000fc800078e0a0b */
[----:B------:R-:W-:Y:S02]  /*d2a0*/  IMAD R12, R9, R11, R12 ;  /* 0x0000000b090c7224 */ /* 0x000fe400078e020c */
[----:B------:R-:W-:-:S03]  /*d2b0*/  @!P1 IMAD.IADD R13, R13, 0x1, -R25 ;  /* 0x000000010d0d9824 */ /* 0x000fc600078e0a19 */
[----:B------:R-:W-:Y:S02]  /*d2c0*/  ISETP.GT.U32.AND P4, PT, R9, R12, PT ;  /* 0x0000000c0900720c */ /* 0x000fe40003f84070 */
[----:B------:R-:W-:Y:S01]  /*d2d0*/  ISETP.GT.U32.AND P1, PT, R25, R13, PT ;  /* 0x0000000d1900720c */ /* 0x000fe20003f24070 */
[----:B------:R-:W-:Y:S01]  /*d2e0*/  IMAD.MOV R4, RZ, RZ, -R4 ;  /* 0x000000ffff047224 */ /* 0x000fe200078e0a04 */
[----:B------:R-:W-:-:S03]  /*d2f0*/  IADD3 R20, R17, 0xb, RZ ;  /* 0x0000000b11147810 */ /* 0x000fc60007ffe0ff */
[----:B------:R-:W-:Y:S01]  /*d300*/  IMAD R10, R9, R4, R10 ;  /* 0x00000004090a7224 */ /* 0x000fe200078e020a */
[C---:B------:R-:W-:Y:S01]  /*d310*/  IADD3 R16, R17.reuse, 0x8, RZ ;  /* 0x0000000811107810 */ /* 0x040fe20007ffe0ff */
[----:B------:R-:W-:Y:S01]  /*d320*/  @!P0 IMAD.MOV R3, RZ, RZ, -R3 ;  /* 0x000000ffff038224 */ /* 0x000fe200078e0a03 */
[----:B------:R-:W-:Y:S01]  /*d330*/  IABS R22, R27 ;  /* 0x0000001b00167213 */ /* 0x000fe20000000000 */
[--C-:B------:R-:W-:Y:S01]  /*d340*/  @!P2 IMAD.IADD R18, R18, 0x1, -R9.reuse ;  /* 0x000000011212a824 */ /* 0x100fe200078e0a09 */
[----:B------:R-:W-:Y:S01]  /*d350*/  IADD3 R21, R17, 0xa, RZ ;  /* 0x0000000a11157810 */ /* 0x000fe20007ffe0ff */
[----:B------:R-:W-:Y:S01]  /*d360*/  @!P4 IMAD.IADD R12, R12, 0x1, -R9 ;  /* 0x000000010c0cc824 */ /* 0x000fe200078e0a09 */
[----:B------:R-:W-:Y:S01]  /*d370*/  ISETP.GE.AND P0, PT, R20, RZ, PT ;  /* 0x000000ff1400720c */ /* 0x000fe20003f06270 */
[----:B------:R-:W-:Y:S01]  /*d380*/  @!P1 IMAD.IADD R13, R13, 0x1, -R25 ;  /* 0x000000010d0d9824 */ /* 0x000fe200078e0a19 */
[----:B------:R-:W-:Y:S02]  /*d390*/  IABS R20, R20 ;  /* 0x0000001400147213 */ /* 0x000fe40000000000 */
[----:B------:R-:W-:Y:S01]  /*d3a0*/  ISETP.GT.U32.AND P2, PT, R9, R10, PT ;  /* 0x0000000a0900720c */ /* 0x000fe20003f44070 */
[----:B------:R-:W-:Y:S01]  /*d3b0*/  IMAD.HI.U32 R19, R28, R22, RZ ;  /* 0x000000161c137227 */ /* 0x000fe200078e00ff */
[----:B------:R-:W-:Y:S01]  /*d3c0*/  IABS R23, R16 ;  /* 0x0000001000177213 */ /* 0x000fe20000000000 */
[----:B------:R-:W-:Y:S01]  /*d3d0*/  STL [R1+0x60], R3 ;  /* 0x0000600301007387 */ /* 0x000fe20000100800 */
[----:B------:R-:W-:-:S02]  /*d3e0*/  ISETP.GE.AND P1, PT, R21, RZ, PT ;  /* 0x000000ff1500720c */ /* 0x000fc40003f26270 */
[----:B------:R-:W-:Y:S01]  /*d3f0*/  IABS R21, R21 ;  /* 0x0000001500157213 */ /* 0x000fe20000000000 */
[----:B------:R0:W-:Y:S01]  /*d400*/  STL [R1+0x64], R2 ;  /* 0x0000640201007387 */ /* 0x0001e20000100800 */
[----:B------:R-:W-:Y:S01]  /*d410*/  ISETP.GT.U32.AND P4, PT, R9, R12, PT ;  /* 0x0000000c0900720c */ /* 0x000fe20003f84070 */
[----:B------:R-:W-:Y:S01]  /*d420*/  IMAD.HI.U32 R11, R28, R23, RZ ;  /* 0x000000171c0b7227 */ /* 0x000fe200078e00ff */
[----:B------:R-:W-:-:S03]  /*d430*/  IADD3 R14, R17, 0x4, RZ ;  /* 0x00000004110e7810 */ /* 0x000fc60007ffe0ff */
[----:B------:R-:W-:Y:S02]  /*d440*/  IMAD.MOV R19, RZ, RZ, -R19 ;  /* 0x000000ffff137224 */ /* 0x000fe400078e0a13 */
[----:B0-----:R-:W-:Y:S01]  /*d450*/  IMAD.HI.U32 R2, R28, R20, RZ ;  /* 0x000000141c027227 */ /* 0x001fe200078e00ff */
[----:B------:R-:W-:-:S03]  /*d460*/  IADD3 R8, R17, 0x2, RZ ;  /* 0x0000000211087810 */ /* 0x000fc60007ffe0ff */
[----:B------:R-:W-:Y:S01]  /*d470*/  IMAD.HI.U32 R25, R28, R21, RZ ;  /* 0x000000151c197227 */ /* 0x000fe200078e00ff */
[----:B------:R-:W-:-:S03]  /*d480*/  IADD3 R3, R17, 0x7, RZ ;  /* 0x0000000711037810 */ /* 0x000fc60007ffe0ff */
[----:B------:R-:W-:Y:S02]  /*d490*/  IMAD.MOV R2, RZ, RZ, -R2 ;  /* 0x000000ffff027224 */ /* 0x000fe400078e0a02 */
[----:B------:R-:W-:Y:S02]  /*d4a0*/  IMAD.MOV R11, RZ, RZ, -R11 ;  /* 0x000000ffff0b7224 */ /* 0x000fe400078e0a0b */
[C---:B------:R-:W-:Y:S01]  /*d4b0*/  IMAD R22, R9.reuse, R19, R22 ;  /* 0x0000001309167224 */ /* 0x040fe200078e0216 */
[----:B------:R-:W-:Y:S01]  /*d4c0*/  IABS R19, R14 ;  /* 0x0000000e00137213 */ /* 0x000fe20000000000 */
[----:B------:R-:W-:Y:S02]  /*d4d0*/  IMAD.MOV R25, RZ, RZ, -R25 ;  /* 0x000000ffff197224 */ /* 0x000fe400078e0a19 */
[----:B------:R-:W-:Y:S02]  /*d4e0*/  IMAD R20, R9, R2, R20 ;  /* 0x0000000209147224 */ /* 0x000fe400078e0214 */
[----:B------:R-:W-:-:S02]  /*d4f0*/  @!P2 IMAD.IADD R10, R10, 0x1, -R9 ;  /* 0x000000010a0aa824 */ /* 0x000fc400078e0a09 */
[C---:B------:R-:W-:Y:S01]  /*d500*/  IMAD R23, R9.reuse, R11, R23 ;  /* 0x0000000b09177224 */ /* 0x040fe200078e0217 */
[----:B------:R-:W-:Y:S01]  /*d510*/  IABS R11, R8 ;  /* 0x00000008000b7213 */ /* 0x000fe20000000000 */
[C---:B------:R-:W-:Y:S01]  /*d520*/  IMAD R21, R9.reuse, R25, R21 ;  /* 0x0000001909157224 */ /* 0x040fe200078e0215 */
[----:B------:R-:W-:Y:S01]  /*d530*/  IABS R24, R3 ;  /* 0x0000000300187213 */ /* 0x000fe20000000000 */
[----:B------:R-:W-:Y:S01]  /*d540*/  IMAD.HI.U32 R29, R28, R19, RZ ;  /* 0x000000131c1d7227 */ /* 0x000fe200078e00ff */
[C---:B------:R-:W-:Y:S01]  /*d550*/  ISETP.GT.U32.AND P2, PT, R9.reuse, R10, PT ;  /* 0x0000000a0900720c */ /* 0x040fe20003f44070 */
[----:B------:R0:W-:Y:S02]  /*d560*/  STL [R1+0x24], R5 ;  /* 0x0000240501007387 */ /* 0x0001e40000100800 */
[----:B------:R-:W-:Y:S01]  /*d570*/  @!P4 IMAD.IADD R12, R12, 0x1, -R9 ;  /* 0x000000010c0cc824 */ /* 0x000fe200078e0a09 */
[C---:B------:R-:W-:Y:S01]  /*d580*/  ISETP.GT.U32.AND P4, PT, R9.reuse, R20, PT ;  /* 0x000000140900720c */ /* 0x040fe20003f84070 */
[----:B------:R-:W-:Y:S01]  /*d590*/  @!P3 IMAD.MOV R18, RZ, RZ, -R18 ;  /* 0x000000ffff12b224 */ /* 0x000fe200078e0a12 */
[----:B------:R-:W-:Y:S01]  /*d5a0*/  ISETP.GT.U32.AND P3, PT, R9, R21, PT ;  /* 0x000000150900720c */ /* 0x000fe20003f64070 */
[----:B------:R-:W-:-:S02]  /*d5b0*/  IMAD.MOV R29, RZ, RZ, -R29 ;  /* 0x000000ffff1d7224 */ /* 0x000fc400078e0a1d */
[----:B------:R-:W-:-:S04]  /*d5c0*/  IMAD.HI.U32 R4, R28, R24, RZ ;  /* 0x000000181c047227 */ /* 0x000fc800078e00ff */
[----:B0-----:R-:W-:-:S04]  /*d5d0*/  IMAD.HI.U32 R5, R28, R11, RZ ;  /* 0x0000000b1c057227 */ /* 0x001fc800078e00ff */
[----:B------:R-:W-:Y:S01]  /*d5e0*/  @!P5 IMAD.MOV R12, RZ, RZ, -R12 ;  /* 0x000000ffff0cd224 */ /* 0x000fe200078e0a0c */
[C---:B------:R-:W-:Y:S01]  /*d5f0*/  ISETP.GT.U32.AND P5, PT, R9.reuse, R22, PT ;  /* 0x000000160900720c */ /* 0x040fe20003fa4070 */
[----:B------:R-:W-:Y:S02]  /*d600*/  IMAD R19, R9, R29, R19 ;  /* 0x0000001d09137224 */ /* 0x000fe400078e0213 */
[----:B------:R-:W-:Y:S02]  /*d610*/  IMAD.MOV R4, RZ, RZ, -R4 ;  /* 0x000000ffff047224 */ /* 0x000fe400078e0a04 */
[----:B------:R-:W-:Y:S02]  /*d620*/  IMAD.MOV R29, RZ, RZ, -R5 ;  /* 0x000000ffff1d7224 */ /* 0x000fe400078e0a05 */
[----:B------:R-:W0:Y:S01]  /*d630*/  S2R R5, SR_TID.X ;  /* 0x0000000000057919 */ /* 0x000e220000002100 */
[----:B------:R-:W-:Y:S01]  /*d640*/  IADD3 R15, R17, 0x6, RZ ;  /* 0x00000006110f7810 */ /* 0x000fe20007ffe0ff */
[----:B------:R-:W-:Y:S01]  /*d650*/  IMAD R24, R9, R4, R24 ;  /* 0x0000000409187224 */ /* 0x000fe200078e0218 */
[----:B------:R-:W-:Y:S01]  /*d660*/  IADD3 R25, R17, 0x5, RZ ;  /* 0x0000000511197810 */ /* 0x000fe20007ffe0ff */
[--C-:B------:R-:W-:Y:S01]  /*d670*/  @!P2 IMAD.IADD R10, R10, 0x1, -R9.reuse ;  /* 0x000000010a0aa824 */ /* 0x100fe200078e0a09 */
[----:B------:R-:W-:Y:S01]  /*d680*/  IABS R2, R15 ;  /* 0x0000000f00027213 */ /* 0x000fe20000000000 */
[--C-:B------:R-:W-:Y:S01]  /*d690*/  @!P4 IMAD.IADD R20, R20, 0x1, -R9.reuse ;  /* 0x000000011414c824 */ /* 0x100fe200078e0a09 */
[----:B------:R-:W-:Y:S01]  /*d6a0*/  ISETP.GT.U32.AND P2, PT, R9, R23, PT ;  /* 0x000000170900720c */ /* 0x000fe20003f44070 */
[----:B------:R-:W-:Y:S01]  /*d6b0*/  @!P3 IMAD.IADD R21, R21, 0x1, -R9 ;  /* 0x000000011515b824 */ /* 0x000fe200078e0a09 */
[----:B------:R-:W-:-:S02]  /*d6c0*/  ISETP.GT.U32.AND P4, PT, R9, R24, PT ;  /* 0x000000180900720c */ /* 0x000fc40003f84070 */
[----:B------:R-:W-:Y:S01]  /*d6d0*/  IABS R4, R25 ;  /* 0x0000001900047213 */ /* 0x000fe20000000000 */
[----:B------:R-:W-:Y:S01]  /*d6e0*/  IMAD.HI.U32 R0, R28, R2, RZ ;  /* 0x000000021c007227 */ /* 0x000fe200078e00ff */
[----:B------:R-:W-:-:S03]  /*d6f0*/  ISETP.GT.U32.AND P3, PT, R9, R20, PT ;  /* 0x000000140900720c */ /* 0x000fc60003f64070 */
[----:B------:R-:W-:Y:S01]  /*d700*/  @!P5 IMAD.IADD R22, R22, 0x1, -R9 ;  /* 0x000000011616d824 */ /* 0x000fe200078e0a09 */
[----:B------:R-:W-:Y:S01]  /*d710*/  ISETP.GT.U32.AND P5, PT, R9, R21, PT ;  /* 0x000000150900720c */ /* 0x000fe20003fa4070 */
[----:B------:R-:W-:-:S04]  /*d720*/  IMAD.HI.U32 R26, R28, R4, RZ ;  /* 0x000000041c1a7227 */ /* 0x000fc800078e00ff */
[----:B------:R-:W-:Y:S02]  /*d730*/  IMAD.MOV R0, RZ, RZ, -R0 ;  /* 0x000000ffff007224 */ /* 0x000fe400078e0a00 */
[----:B------:R-:W-:Y:S02]  /*d740*/  IMAD.MOV R26, RZ, RZ, -R26 ;  /* 0x000000ffff1a7224 */ /* 0x000fe400078e0a1a */
[----:B------:R-:W-:Y:S02]  /*d750*/  IMAD R2, R9, R0, R2 ;  /* 0x0000000009027224 */ /* 0x000fe400078e0202 */
[--C-:B------:R-:W-:Y:S01]  /*d760*/  @!P2 IMAD.IADD R23, R23, 0x1, -R9.reuse ;  /* 0x000000011717a824 */ /* 0x100fe200078e0a09 */
[C---:B------:R-:W-:Y:S01]  /*d770*/  ISETP.GT.U32.AND P2, PT, R9.reuse, R22, PT ;  /* 0x000000160900720c */ /* 0x040fe20003f44070 */
[----:B------:R-:W-:Y:S02]  /*d780*/  @!P4 IMAD.IADD R24, R24, 0x1, -R9 ;  /* 0x000000011818c824 */ /* 0x000fe400078e0a09 */
[C---:B------:R-:W-:Y:S01]  /*d790*/  IMAD R4, R9.reuse, R26, R4 ;  /* 0x0000001a09047224 */ /* 0x040fe200078e0204 */
[----:B0-----:R-:W-:Y:S01]  /*d7a0*/  SHF.R.U32.HI R5, RZ, 0x5, R5 ;  /* 0x00000005ff057819 */ /* 0x001fe20000011605 */
[--C-:B------:R-:W-:Y:S01]  /*d7b0*/  @!P3 IMAD.IADD R20, R20, 0x1, -R9.reuse ;  /* 0x000000011414b824 */ /* 0x100fe200078e0a09 */
[----:B------:R-:W-:Y:S01]  /*d7c0*/  ISETP.GT.U32.AND P3, PT, R9, R2, PT ;  /* 0x000000020900720c */ /* 0x000fe20003f64070 */
[----:B------:R-:W-:Y:S01]  /*d7d0*/  @!P5 IMAD.IADD R21, R21, 0x1, -R9 ;  /* 0x000000011515d824 */ /* 0x000fe200078e0a09 */
[----:B------:R-:W-:-:S02]  /*d7e0*/  ISETP.GT.U32.AND P4, PT, R9, R24, PT ;  /* 0x000000180900720c */ /* 0x000fc40003f84070 */
[----:B------:R-:W-:Y:S02]  /*d7f0*/  ISETP.GT.U32.AND P5, PT, R9, R4, PT ;  /* 0x000000040900720c */ /* 0x000fe40003fa4070 */
[----:B------:R-:W-:Y:S01]  /*d800*/  SGXT.U32 R5, R5, 0x1 ;  /* 0x000000010505781a */ /* 0x000fe20000000000 */
[----:B------:R-:W-:Y:S01]  /*d810*/  @!P6 IMAD.MOV R10, RZ, RZ, -R10 ;  /* 0x000000ffff0ae224 */ /* 0x000fe200078e0a0a */
[----:B------:R-:W-:Y:S01]  /*d820*/  IADD3 R6, R17, 0x3, RZ ;  /* 0x0000000311067810 */ /* 0x000fe20007ffe0ff */
[----:B------:R-:W-:Y:S01]  /*d830*/  IMAD R11, R9, R29, R11 ;  /* 0x0000001d090b7224 */ /* 0x000fe200078e020b */
[----:B------:R-:W-:Y:S01]  /*d840*/  LOP3.LUT R5, R5, 0x3e, RZ, 0xfc, !PT ;  /* 0x0000003e05057812 */ /* 0x000fe200078efcff */
[--C-:B------:R-:W-:Y:S01]  /*d850*/  @!P2 IMAD.IADD R22, R22, 0x1, -R9.reuse ;  /* 0x000000011616a824 */ /* 0x100fe200078e0a09 */
[----:B------:R-:W-:Y:S01]  /*d860*/  STL [R1+0xf14], R18 ;  /* 0x000f141201007387 */ /* 0x000fe20000100800 */
[----:B------:R-:W-:Y:S01]  /*d870*/  ISETP.GT.U32.AND P2, PT, R9, R19, PT ;  /* 0x000000130900720c */ /* 0x000fe20003f44070 */
[----:B------:R-:W-:-:S02]  /*d880*/  @!P3 IMAD.IADD R2, R2, 0x1, -R9 ;  /* 0x000000010202b824 */ /* 0x000fc400078e0a09 */
[----:B------:R-:W-:Y:S01]  /*d890*/  STL [R1+0xf18], R12 ;  /* 0x000f180c01007387 */ /* 0x000fe20000100800 */
[----:B------:R-:W-:Y:S02]  /*d8a0*/  IABS R0, R6 ;  /* 0x0000000600007213 */ /* 0x000fe40000000000 */
[C---:B------:R-:W-:Y:S01]  /*d8b0*/  ISETP.GT.U32.AND P6, PT, R9.reuse, R23, PT ;  /* 0x000000170900720c */ /* 0x040fe20003fc4070 */
[----:B------:R0:W-:Y:S01]  /*d8c0*/  STL [R1+0xf1c], R10 ;  /* 0x000f1c0a01007387 */ /* 0x0001e20000100800 */
[----:B------:R-:W-:Y:S01]  /*d8d0*/  ISETP.GT.U32.AND P3, PT, R9, R11, PT ;  /* 0x0000000b0900720c */ /* 0x000fe20003f64070 */
[--C-:B------:R-:W-:Y:S01]  /*d8e0*/  @!P4 IMAD.IADD R24, R24, 0x1, -R9.reuse ;  /* 0x000000011818c824 */ /* 0x100fe200078e0a09 */
[----:B------:R-:W-:Y:S01]  /*d8f0*/  ISETP.GE.AND P4, PT, R27, RZ, PT ;  /* 0x000000ff1b00720c */ /* 0x000fe20003f86270 */
[----:B------:R-:W-:Y:S01]  /*d900*/  @!P5 IMAD.IADD R4, R4, 0x1, -R9 ;  /* 0x000000010404d824 */ /* 0x000fe200078e0a09 */
[----:B------:R-:W-:Y:S01]  /*d910*/  ISETP.GE.AND P5, PT, R16, RZ, PT ;  /* 0x000000ff1000720c */ /* 0x000fe20003fa6270 */
[----:B0-----:R-:W-:-:S02]  /*d920*/  IMAD R10, R5, c[0x0][0x188], RZ ;  /* 0x00006200050a7a24 */ /* 0x001fc400078e02ff */
[----:B------:R-:W-:Y:S02]  /*d930*/  IMAD.MOV R5, RZ, RZ, -c[0x0][0x188] ;  /* 0x80006200ff057624 */ /* 0x000fe400078e02ff */
[----:B------:R-:W-:-:S04]  /*d940*/  IMAD.HI.U32 R18, R28, R0, RZ ;  /* 0x000000001c127227 */ /* 0x000fc800078e00ff */
[C---:B------:R-:W-:Y:S02]  /*d950*/  IMAD R10, R5.reuse, 0x2, R10 ;  /* 0x00000002050a7824 */ /* 0x040fe400078e020a */
[----:B------:R-:W-:Y:S02]  /*d960*/  IMAD.MOV R26, RZ, RZ, -R18 ;  /* 0x000000ffff1a7224 */ /* 0x000fe400078e0a12 */
[----:B------:R-:W-:Y:S02]  /*d970*/  IMAD R10, R5, 0x2, R10 ;  /* 0x00000002050a7824 */ /* 0x000fe400078e020a */
[--C-:B------:R-:W-:Y:S01]  /*d980*/  @!P2 IMAD.IADD R19, R19, 0x1, -R9.reuse ;  /* 0x000000011313a824 */ /* 0x100fe200078e0a09 */
[----:B------:R-:W-:Y:S01]  /*d990*/  ISETP.GE.AND P2, PT, R3, RZ, PT ;  /* 0x000000ff0300720c */ /* 0x000fe20003f46270 */
[----:B------:R-:W-:Y:S01]  /*d9a0*/  IMAD R0, R9, R26, R0 ;  /* 0x0000001a09007224 */ /* 0x000fe200078e0200 */
[----:B------:R-:W-:Y:S01]  /*d9b0*/  IADD3 R26, R17, 0x1, RZ ;  /* 0x00000001111a7810 */ /* 0x000fe20007ffe0ff */
[----:B------:R-:W-:Y:S01]  /*d9c0*/  @!P6 IMAD.IADD R23, R23, 0x1, -R9 ;  /* 0x000000011717e824 */ /* 0x000fe200078e0a09 */
[----:B------:R-:W2:Y:S01]  /*d9d0*/  LDL.LU R17, [R1+0xf50] ;  /* 0x000f500001117983 */ /* 0x000ea20000300800 */
[----:B------:R-:W-:-:S02]  /*d9e0*/  IMAD R5, R5, 0x2, R10 ;  /* 0x0000000205057824 */ /* 0x000fc400078e020a */
[----:B------:R-:W-:Y:S01]  /*d9f0*/  @!P3 IMAD.IADD R11, R11, 0x1, -R9 ;  /* 0x000000010b0bb824 */ /* 0x000fe200078e0a09 */
[----:B------:R-:W-:Y:S01]  /*da00*/  ISETP.GT.U32.AND P3, PT, R9, R19, PT ;  /* 0x000000130900720c */ /* 0x000fe20003f64070 */
[----:B------:R-:W-:Y:S01]  /*da10*/  @!P0 IMAD.MOV R20, RZ, RZ, -R20 ;  /* 0x000000ffff148224 */ /* 0x000fe200078e0a14 */
[----:B------:R-:W3:Y:S01]  /*da20*/  LDL.LU R16, [R1+0xf4c] ;  /* 0x000f4c0001107983 */ /* 0x000ee20000300800 */
[----:B------:R-:W-:Y:S02]  /*da30*/  @!P1 IMAD.MOV R21, RZ, RZ, -R21 ;  /* 0x000000ffff159224 */ /* 0x000fe400078e0a15 */
[----:B------:R-:W-:Y:S01]  /*da40*/  @!P4 IMAD.MOV R22, RZ, RZ, -R22 ;  /* 0x000000ffff16c224 */ /* 0x000fe200078e0a16 */
[----:B------:R-:W4:Y:S01]  /*da50*/  LDL.LU R3, [R1+0xf48] ;  /* 0x000f480001037983 */ /* 0x000f220000300800 */
[----:B------:R-:W-:-:S03]  /*da60*/  @!P5 IMAD.MOV R23, RZ, RZ, -R23 ;  /* 0x000000ffff17d224 */ /* 0x000fc600078e0a17 */
[----:B------:R-:W-:Y:S04]  /*da70*/  STL [R1+0x454], R5 ;  /* 0x0004540501007387 */ /* 0x000fe80000100800 */
[----:B------:R-:W-:Y:S04]  /*da80*/  STL [R1+0xf20], R20 ;  /* 0x000f201401007387 */ /* 0x000fe80000100800 */
[----:B------:R-:W-:Y:S04]  /*da90*/  STL [R1+0xf24], R21 ;  /* 0x000f241501007387 */ /* 0x000fe80000100800 */
[----:B------:R-:W-:Y:S04]  /*daa0*/  STL [R1+0xf28], R22 ;  /* 0x000f281601007387 */ /* 0x000fe80000100800 */
[----:B------:R0:W-:Y:S01]  /*dab0*/  STL [R1+0xf2c], R23 ;  /* 0x000f2c1701007387 */ /* 0x0001e20000100800 */
[----:B------:R-:W-:-:S02]  /*dac0*/  @!P2 IMAD.MOV R24, RZ, RZ, -R24 ;  /* 0x000000ffff18a224 */ /* 0x000fc400078e0a18 */
[----:B------:R-:W-:Y:S01]  /*dad0*/  @!P3 IMAD.IADD R19, R19, 0x1, -R9 ;  /* 0x000000011313b824 */ /* 0x000fe200078e0a09 */
[----:B------:R-:W-:Y:S01]  /*dae0*/  ISETP.GE.AND P3, PT, R6, RZ, PT ;  /* 0x000000ff0600720c */ /* 0x000fe20003f66270 */
[----:B0-----:R-:W-:Y:S01]  /*daf0*/  IMAD.MOV R23, RZ, RZ, -c[0x0][0x188] ;  /* 0x80006200ff177624 */ /* 0x001fe200078e02ff */
[----:B------:R-:W0:Y:S03]  /*db00*/  S2R R6, SR_TID.X ;  /* 0x0000000000067919 */ /* 0x000e260000002100 */
[----:B------:R-:W-:Y:S01]  /*db10*/  IMAD R5, R23, 0x2, R5 ;  /* 0x0000000217057824 */ /* 0x000fe200078e0205 */
[----:B------:R-:W-:Y:S01]  /*db20*/  ISETP.GT.U32.AND P6, PT, R9, R0, PT ;  /* 0x000000000900720c */ /* 0x000fe20003fc4070 */
[----:B------:R-:W-:Y:S04]  /*db30*/  STL [R1+0xf30], R24 ;  /* 0x000f301801007387 */ /* 0x000fe80000100800 */
[----:B------:R1:W-:Y:S02]  /*db40*/  STL [R1+0x460], R5 ;  /* 0x0004600501007387 */ /* 0x0003e40000100800 */
[----:B-1----:R-:W-:-:S05]  /*db50*/  IMAD R5, R23, 0x2, R5 ;  /* 0x0000000217057824 */ /* 0x002fca00078e0205 */
[----:B------:R1:W-:Y:S01]  /*db60*/  STL [R1+0x418], R5 ;  /* 0x0004180501007387 */ /* 0x0003e20000100800 */
[----:B------:R-:W-:Y:S01]  /*db70*/  @!P6 IMAD.IADD R0, R0, 0x1, -R9 ;  /* 0x000000010000e824 */ /* 0x000fe200078e0a09 */
[----:B------:R-:W-:Y:S01]  /*db80*/  ISETP.GT.U32.AND P2, PT, R9, R11, PT ;  /* 0x0000000b0900720c */ /* 0x000fe20003f44070 */
[----:B-1----:R-:W-:-:S05]  /*db90*/  IMAD R5, R23, 0x2, R5 ;  /* 0x0000000217057824 */ /* 0x002fca00078e0205 */
[----:B------:R1:W-:Y:S01]  /*dba0*/  STL [R1+0x41c], R5 ;  /* 0x00041c0501007387 */ /* 0x0003e20000100800 */
[----:B------:R-:W-:Y:S02]  /*dbb0*/  ISETP.GT.U32.AND P4, PT, R9, R0, PT ;  /* 0x000000000900720c */ /* 0x000fe40003f84070 */
[----:B------:R-:W-:Y:S01]  /*dbc0*/  IABS R27, R26 ;  /* 0x0000001a001b7213 */ /* 0x000fe20000000000 */
[----:B-1----:R-:W-:Y:S01]  /*dbd0*/  IMAD R5, R23, 0x2, R5 ;  /* 0x0000000217057824 */ /* 0x002fe200078e0205 */
[----:B------:R-:W-:-:S04]  /*dbe0*/  ISETP.GE.AND P5, PT, R25, RZ, PT ;  /* 0x000000ff1900720c */ /* 0x000fc80003fa6270 */
[----:B------:R1:W-:Y:S01]  /*dbf0*/  STL [R1+0x420], R5 ;  /* 0x0004200501007387 */ /* 0x0003e20000100800 */
[----:B0-----:R-:W-:Y:S02]  /*dc00*/  IMAD.SHL.U32 R25, R6, 0x8, RZ ;  /* 0x0000000806197824 */ /* 0x001fe400078e00ff */
[----:B------:R-:W-:-:S04]  /*dc10*/  IMAD.HI.U32 R28, R28, R27, RZ ;  /* 0x0000001b1c1c7227 */ /* 0x000fc800078e00ff */
[----:B-1----:R-:W-:Y:S02]  /*dc20*/  IMAD R5, R23, 0x2, R5 ;  /* 0x0000000217057824 */ /* 0x002fe400078e0205 */
[--C-:B------:R-:W-:Y:S01]  /*dc30*/  @!P2 IMAD.IADD R11, R11, 0x1, -R9.reuse ;  /* 0x000000010b0ba824 */ /* 0x100fe200078e0a09 */
[----:B------:R-:W-:Y:S02]  /*dc40*/  ISETP.GE.AND P2, PT, R26, RZ, PT ;  /* 0x000000ff1a00720c */ /* 0x000fe40003f46270 */
[----:B------:R0:W-:Y:S01]  /*dc50*/  STL [R1+0x424], R5 ;  /* 0x0004240501007387 */ /* 0x0001e20000100800 */
[----:B------:R-:W-:Y:S01]  /*dc60*/  LOP3.LUT R26, R6, 0x7, RZ, 0xc0, !PT ;  /* 0x00000007061a7812 */ /* 0x000fe200078ec0ff */
[----:B------:R-:W-:Y:S01]  /*dc70*/  IMAD.MOV R28, RZ, RZ, -R28 ;  /* 0x000000ffff1c7224 */ /* 0x000fe200078e0a1c */
[----:B------:R-:W-:Y:S01]  /*dc80*/  LOP3.LUT R25, R25, 0x30, RZ, 0xc0, !PT ;  /* 0x0000003019197812 */ /* 0x000fe200078ec0ff */
[----:B------:R-:W-:Y:S02]  /*dc90*/  @!P4 IMAD.IADD R0, R0, 0x1, -R9 ;  /* 0x000000010000c824 */ /* 0x000fe400078e0a09 */
[----:B0-----:R-:W-:Y:S01]  /*dca0*/  IMAD R5, R23, 0x2, R5 ;  /* 0x0000000217057824 */ /* 0x001fe200078e0205 */
[----:B------:R-:W-:Y:S01]  /*dcb0*/  ISETP.GE.AND P4, PT, R8, RZ, PT ;  /* 0x000000ff0800720c */ /* 0x000fe20003f86270 */
[----:B------:R-:W-:Y:S01]  /*dcc0*/  IMAD R27, R9, R28, R27 ;  /* 0x0000001c091b7224 */ /* 0x000fe200078e021b */
[----:B------:R-:W-:-:S02]  /*dcd0*/  LOP3.LUT R8, R6, 0x20, RZ, 0xc0, !PT ;  /* 0x0000002006087812 */ /* 0x000fc400078ec0ff */
[----:B------:R0:W-:Y:S01]  /*dce0*/  STL [R1+0x428], R5 ;  /* 0x0004280501007387 */ /* 0x0001e20000100800 */
[C---:B------:R-:W-:Y:S02]  /*dcf0*/  IMAD R25, R26.reuse, 0x40, R25 ;  /* 0x000000401a197824 */ /* 0x040fe400078e0219 */
[----:B------:R-:W-:Y:S02]  /*dd00*/  IMAD R26, R26, 0x90, RZ ;  /* 0x000000901a1a7824 */ /* 0x000fe400078e02ff */
[----:B------:R-:W-:Y:S02]  /*dd10*/  IMAD.SHL.U32 R28, R6, 0x2, RZ ;  /* 0x00000002061c7824 */ /* 0x000fe400078e00ff */
[----:B0-----:R-:W-:-:S03]  /*dd20*/  IMAD R5, R23, 0x2, R5 ;  /* 0x0000000217057824 */ /* 0x001fc600078e0205 */
[--C-:B------:R-:W-:Y:S01]  /*dd30*/  LOP3.LUT R26, R26, 0x30, R28.reuse, 0x78, !PT ;  /* 0x000000301a1a7812 */ /* 0x100fe200078e781c */
[----:B------:R-:W-:Y:S01]  /*dd40*/  IMAD.SHL.U32 R8, R8, 0x20, RZ ;  /* 0x0000002008087824 */ /* 0x000fe200078e00ff */
[----:B------:R0:W-:Y:S01]  /*dd50*/  STL [R1+0x42c], R5 ;  /* 0x00042c0501007387 */ /* 0x0001e20000100800 */
[----:B------:R-:W-:-:S03]  /*dd60*/  LOP3.LUT R10, R25, 0x10, R28, 0x78, !PT ;  /* 0x00000010190a7812 */ /* 0x000fc600078e781c */
[----:B------:R-:W-:Y:S01]  /*dd70*/  LOP3.LUT R8, R26, R8, RZ, 0xfc, !PT ;  /* 0x000000081a087212 */ /* 0x000fe200078efcff */
[----:B0-----:R-:W-:Y:S01]  /*dd80*/  IMAD R5, R23, 0x2, R5 ;  /* 0x0000000217057824 */ /* 0x001fe200078e0205 */
[----:B------:R-:W-:-:S04]  /*dd90*/  ISETP.GT.U32.AND P0, PT, R9, R2, PT ;  /* 0x000000020900720c */ /* 0x000fc80003f04070 */
[----:B------:R0:W-:Y:S01]  /*dda0*/  STL [R1+0x430], R5 ;  /* 0x0004300501007387 */ /* 0x0001e20000100800 */
[----:B------:R-:W-:-:S03]  /*ddb0*/  ISETP.GE.AND P6, PT, R15, RZ, PT ;  /* 0x000000ff0f00720c */ /* 0x000fc60003fc6270 */
[----:B------:R-:W-:Y:S01]  /*ddc0*/  STL [R1+0xd68], R10 ;  /* 0x000d680a01007387 */ /* 0x000fe20000100800 */
[----:B0-----:R-:W-:-:S03]  /*ddd0*/  IMAD R5, R23, 0x2, R5 ;  /* 0x0000000217057824 */ /* 0x001fc600078e0205 */
[----:B------:R-:W-:Y:S01]  /*dde0*/  STL [R1+0x2d4], R8 ;  /* 0x0002d40801007387 */ /* 0x000fe20000100800 */
[----:B------:R-:W-:-:S03]  /*ddf0*/  IMAD.MOV.U32 R15, RZ, RZ, 0x3f ;  /* 0x0000003fff0f7424 */ /* 0x000fc600078e00ff */
[----:B------:R0:W-:Y:S01]  /*de00*/  STL [R1+0x438], R5 ;  /* 0x0004380501007387 */ /* 0x0001e20000100800 */
[----:B------:R-:W-:Y:S01]  /*de10*/  LOP3.LUT R6, R6, 0x3f, RZ, 0xc0, !PT ;  /* 0x0000003f06067812 */ /* 0x000fe200078ec0ff */
[----:B------:R-:W-:Y:S01]  /*de20*/  @!P0 IMAD.IADD R2, R2, 0x1, -R9 ;  /* 0x0000000102028824 */ /* 0x000fe200078e0a09 */
[----:B------:R-:W-:Y:S01]  /*de30*/  IADD3 R15, R15, c[0x0][0x180], RZ ;  /* 0x000060000f0f7a10 */ /* 0x000fe20007ffe0ff */
[----:B0-----:R-:W-:Y:S02]  /*de40*/  IMAD R5, R23, 0x2, R5 ;  /* 0x0000000217057824 */ /* 0x001fe400078e0205 */
[----:B------:R-:W-:-:S03]  /*de50*/  IMAD R26, R6, c[0x0][0x18c], RZ ;  /* 0x00006300061a7a24 */ /* 0x000fc600078e02ff */
[----:B------:R0:W-:Y:S01]  /*de60*/  STL [R1+0x434], R5 ;  /* 0x0004340501007387 */ /* 0x0001e20000100800 */
[----:B------:R-:W-:Y:S01]  /*de70*/  SHF.R.S32.HI R29, RZ, 0x1f, R15 ;  /* 0x0000001fff1d7819 */ /* 0x000fe2000001140f */
[----:B------:R-:W-:Y:S01]  /*de80*/  @!P6 IMAD.MOV R2, RZ, RZ, -R2 ;  /* 0x000000ffff02e224 */ /* 0x000fe200078e0a02 */
[----:B------:R-:W-:Y:S01]  /*de90*/  LEA R25, P6, R26, c[0x0][0x168], 0x1 ;  /* 0x00005a001a197a11 */ /* 0x000fe200078c08ff */
[----:B0-----:R-:W-:Y:S01]  /*dea0*/  IMAD R5, R23, 0x2, R5 ;  /* 0x0000000217057824 */ /* 0x001fe200078e0205 */
[----:B------:R-:W-:-:S04]  /*deb0*/  LEA.HI R12, R29, R15, RZ, 0x6 ;  /* 0x0000000f1d0c7211 */ /* 0x000fc800078f30ff */
[----:B------:R0:W-:Y:S04]  /*dec0*/  STL [R1+0x43c], R5 ;  /* 0x00043c0501007387 */ /* 0x0001e80000100800 */
[----:B------:R-:W5:Y:S04]  /*ded0*/  LDL.LU R22, [R1+0x8c] ;  /* 0x00008c0001167983 */ /* 0x000f680000300800 */
[----:B------:R-:W2:Y:S01]  /*dee0*/  LDL.LU R21, [R1+0x58] ;  /* 0x0000580001157983 */ /* 0x000ea20000300800 */
[----:B0-----:R-:W-:-:S03]  /*def0*/  IMAD R5, R23, 0x2, R5 ;  /* 0x0000000217057824 */ /* 0x001fc600078e0205 */
[----:B------:R-:W3:Y:S04]  /*df00*/  LDL.LU R20, [R1+0x48] ;  /* 0x0000480001147983 */ /* 0x000ee80000300800 */
[----:B------:R0:W-:Y:S04]  /*df10*/  STL [R1+0x440], R5 ;  /* 0x0004400501007387 */ /* 0x0001e80000100800 */
[----:B------:R-:W-:Y:S04]  /*df20*/  STL [R1+0xe60], R25 ;  /* 0x000e601901007387 */ /* 0x000fe80000100800 */
[----:B------:R-:W3:Y:S04]  /*df30*/  LDL.LU R10, [R1+0x3c] ;  /* 0x00003c00010a7983 */ /* 0x000ee80000300800 */
[----:B------:R-:W3:Y:S01]  /*df40*/  LDL.LU R12, [R1+0x38] ;  /* 0x00003800010c7983 */ /* 0x000ee20000300800 */
[----:B------:R-:W-:-:S03]  /*df50*/  ISETP.GT.U32.AND P1, PT, R9, R4, PT ;  /* 0x000000040900720c */ /* 0x000fc60003f24070 */
[----:B------:R-:W3:Y:S10]  /*df60*/  LDL.LU R15, [R1+0x384] ;  /* 0x00038400010f7983 */ /* 0x000ef40000300800 */
[----:B------:R-:W-:Y:S01]  /*df70*/  @!P1 IMAD.IADD R4, R4, 0x1, -R9 ;  /* 0x0000000104049824 */ /* 0x000fe200078e0a09 */
[----:B------:R-:W-:-:S13]  /*df80*/  ISETP.GT.U32.AND P1, PT, R9, R27, PT ;  /* 0x0000001b0900720c */ /* 0x000fda0003f24070 */
[----:B------:R-:W-:-:S05]  /*df90*/  @!P1 IMAD.IADD R27, R27, 0x1, -R9 ;  /* 0x000000011b1b9824 */ /* 0x000fca00078e0a09 */
[----:B------:R-:W-:Y:S01]  /*dfa0*/  ISETP.GT.U32.AND P1, PT, R9, R27, PT ;  /* 0x0000001b0900720c */ /* 0x000fe20003f24070 */
[----:B------:R-:W-:Y:S01]  /*dfb0*/  @!P5 IMAD.MOV R4, RZ, RZ, -R4 ;  /* 0x000000ffff04d224 */ /* 0x000fe200078e0a04 */
[----:B------:R-:W-:-:S11]  /*dfc0*/  ISETP.GE.AND P5, PT, R7, RZ, PT ;  /* 0x000000ff0700720c */ /* 0x000fd60003fa6270 */
[----:B------:R-:W-:Y:S02]  /*dfd0*/  @!P1 IMAD.IADD R27, R27, 0x1, -R9 ;  /* 0x000000011b1b9824 */ /* 0x000fe400078e0a09 */
[----:B------:R-:W-:-:S05]  /*dfe0*/  IMAD R9, R23, 0x2, R5 ;  /* 0x0000000217097824 */ /* 0x000fca00078e0205 */
[----:B------:R1:W-:Y:S04]  /*dff0*/  STL [R1+0x44c], R9 ;  /* 0x00044c0901007387 */ /* 0x0003e80000100800 */
[----:B------:R-:W3:Y:S04]  /*e000*/  LDL.LU R8, [R1+0x394] ;  /* 0x0003940001087983 */ /* 0x000ee80000300800 */
[----:B------:R-:W3:Y:S04]  /*e010*/  LDL.LU R7, [R1+0x398] ;  /* 0x0003980001077983 */ /* 0x000ee80000300800 */
[----:B------:R-:W3:Y:S04]  /*e020*/  LDL.LU R6, [R1+0x39c] ;  /* 0x00039c0001067983 */ /* 0x000ee80000300800 */
[----:B0-----:R-:W3:Y:S01]  /*e030*/  LDL.LU R5, [R1+0x3a0] ;  /* 0x0003a00001057983 */ /* 0x001ee20000300800 */
[----:B-1----:R-:W-:Y:S01]  /*e040*/  IMAD R9, R23, 0x2, R9 ;  /* 0x0000000217097824 */ /* 0x002fe200078e0209 */
[----:B------:R-:W-:-:S02]  /*e050*/  ISETP.GE.AND P0, PT, R14, RZ, PT ;  /* 0x000000ff0e00720c */ /* 0x000fc40003f06270 */
[----:B------:R-:W3:Y:S04]  /*e060*/  LDL.LU R25, [R1+0x3cc] ;  /* 0x0003cc0001197983 */ /* 0x000ee80000300800 */
[----:B------:R-:W3:Y:S01]  /*e070*/  LDL.LU R18, [R1+0x3a8] ;  /* 0x0003a80001127983 */ /* 0x000ee20000300800 */
[----:B------:R-:W-:-:S03]  /*e080*/  IMAD R23, R23, 0x2, R9 ;  /* 0x0000000217177824 */ /* 0x000fc600078e0209 */
[----:B------:R-:W3:Y:S01]  /*e090*/  LDL.LU R14, [R1+0x3c4] ;  /* 0x0003c400010e7983 */ /* 0x000ee20000300800 */
[----:B------:R-:W-:-:S03]  /*e0a0*/  ISETP.NE.AND P1, PT, RZ, c[0x0][0x17c], PT ;  /* 0x00005f00ff007a0c */ /* 0x000fc60003f25270 */
[----:B------:R-:W3:Y:S04]  /*e0b0*/  LDL.LU R26, [R1+0x3c8] ;  /* 0x0003c800011a7983 */ /* 0x000ee80000300800 */
[----:B------:R-:W3:Y:S04]  /*e0c0*/  LDL.LU R28, [R1+0x3ac] ;  /* 0x0003ac00011c7983 */ /* 0x000ee80000300800 */
[----:B------:R0:W-:Y:S04]  /*e0d0*/  STL [R1+0x444], R9 ;  /* 0x0004440901007387 */ /* 0x0001e80000100800 */
[----:B------:R-:W3:Y:S04]  /*e0e0*/  LDL.LU R29, [R1+0x3b8] ;  /* 0x0003b800011d7983 */ /* 0x000ee80000300800 */
[----:B------:R-:W3:Y:S01]  /*e0f0*/  LDL.LU R24, [R1+0x3bc] ;  /* 0x0003bc0001187983 */ /* 0x000ee20000300800 */
[----:B0-----:R-:W-:-:S03]  /*e100*/  LOP3.LUT R9, RZ, c[0x0][0x17c], RZ, 0x33, !PT ;  /* 0x00005f00ff097a12 */ /* 0x001fc600078e33ff */
[----:B------:R0:W-:Y:S01]  /*e110*/  STL [R1+0x448], R23 ;  /* 0x0004481701007387 */ /* 0x0001e20000100800 */
[----:B----4-:R-:W-:-:S03]  /*e120*/  SEL R3, R9, R3, !P1 ;  /* 0x0000000309037207 */ /* 0x010fc60004800000 */
[----:B0-----:R-:W4:Y:S01]  /*e130*/  LDL.LU R23, [R1+0x3c0] ;  /* 0x0003c00001177983 */ /* 0x001f220000300800 */
[C---:B-----5:R-:W-:Y:S02]  /*e140*/  SEL R22, R9.reuse, R22, !P1 ;  /* 0x0000001609167207 */ /* 0x060fe40004800000 */
[----:B--2---:R-:W-:-:S03]  /*e150*/  SEL R21, R9, R21, !P1 ;  /* 0x0000001509157207 */ /* 0x004fc60004800000 */
[----:B------:R0:W-:Y:S01]  /*e160*/  STL [R1+0x410], R22 ;  /* 0x0004101601007387 */ /* 0x0001e20000100800 */
[----:B---3--:R-:W-:-:S03]  /*e170*/  SEL R20, R9, R20, !P1 ;  /* 0x0000001409147207 */ /* 0x008fc60004800000 */
[----:B0-----:R-:W2:Y:S04]  /*e180*/  LDL.LU R22, [R1+0x3b0] ;  /* 0x0003b00001167983 */ /* 0x001ea80000300800 */
[----:B------:R0:W-:Y:S01]  /*e190*/  STL [R1+0x40c], R21 ;  /* 0x00040c1501007387 */ /* 0x0001e20000100800 */
[C---:B------:R-:W-:Y:S02]  /*e1a0*/  SEL R10, R9.reuse, R10, !P1 ;  /* 0x0000000a090a7207 */ /* 0x040fe40004800000 */
[C---:B------:R-:W-:Y:S01]  /*e1b0*/  SEL R12, R9.reuse, R12, !P1 ;  /* 0x0000000c090c7207 */ /* 0x040fe20004800000 */
[----:B0-----:R-:W3:Y:S04]  /*e1c0*/  LDL.LU R21, [R1+0x3b4] ;  /* 0x0003b40001157983 */ /* 0x001ee80000300800 */
[----:B------:R0:W-:Y:S04]  /*e1d0*/  STL [R1+0x408], R20 ;  /* 0x0004081401007387 */ /* 0x0001e80000100800 */
[----:B0-----:R-:W5:Y:S04]  /*e1e0*/  LDL.LU R20, [R1+0x390] ;  /* 0x0003900001147983 */ /* 0x001f680000300800 */
[----:B------:R0:W-:Y:S04]  /*e1f0*/  STL [R1+0x404], R10 ;  /* 0x0004040a01007387 */ /* 0x0001e80000100800 */
[----:B0-----:R-:W2:Y:S04]  /*e200*/  LDL.LU R10, [R1+0x38c] ;  /* 0x00038c00010a7983 */ /* 0x001ea80000300800 */
[----:B------:R0:W-:Y:S04]  /*e210*/  STL [R1+0x400], R12 ;  /* 0x0004000c01007387 */ /* 0x0001e80000100800 */
[----:B0-----:R-:W2:Y:S04]  /*e220*/  LDL.LU R12, [R1+0x388] ;  /* 0x00038800010c7983 */ /* 0x001ea80000300800 */
[----:B------:R0:W-:Y:S04]  /*e230*/  STL [R1+0x3fc], R3 ;  /* 0x0003fc0301007387 */ /* 0x0001e80000100800 */
[----:B0-----:R-:W2:Y:S01]  /*e240*/  LDL.LU R3, [R1+0x3a4] ;  /* 0x0003a40001037983 */ /* 0x001ea20000300800 */
[----:B------:R-:W-:-:S02]  /*e250*/  SEL R15, R9, R15, !P1 ;  /* 0x0000000f090f7207 */ /* 0x000fc40004800000 */
[C---:B------:R-:W-:Y:S02]  /*e260*/  SEL R8, R9.reuse, R8, !P1 ;  /* 0x0000000809087207 */ /* 0x040fe40004800000 */
[C---:B------:R-:W-:Y:S01]  /*e270*/  SEL R7, R9.reuse, R7, !P1 ;  /* 0x0000000709077207 */ /* 0x040fe20004800000 */
[----:B------:R0:W-:Y:S01]  /*e280*/  STL [R1+0x3f8], R15 ;  /* 0x0003f80f01007387 */ /* 0x0001e20000100800 */
[C---:B------:R-:W-:Y:S02]  /*e290*/  SEL R6, R9.reuse, R6, !P1 ;  /* 0x0000000609067207 */ /* 0x040fe40004800000 */
[C---:B------:R-:W-:Y:S01]  /*e2a0*/  SEL R5, R9.reuse, R5, !P1 ;  /* 0x0000000509057207 */ /* 0x040fe20004800000 */
[----:B0-----:R-:W3:Y:S04]  /*e2b0*/  LDL.LU R15, [R1+0xf44] ;  /* 0x000f4400010f7983 */ /* 0x001ee80000300800 */
[----:B------:R0:W-:Y:S04]  /*e2c0*/  STL [R1+0x3f4], R8 ;  /* 0x0003f40801007387 */ /* 0x0001e80000100800 */
[----:B0-----:R-:W3:Y:S04]  /*e2d0*/  LDL.LU R8, [R1+0xf40] ;  /* 0x000f400001087983 */ /* 0x001ee80000300800 */
[----:B------:R0:W-:Y:S04]  /*e2e0*/  STL [R1+0x3f0], R7 ;  /* 0x0003f00701007387 */ /* 0x0001e80000100800 */
[----:B0-----:R-:W3:Y:S04]  /*e2f0*/  LDL.LU R7, [R1+0xf3c] ;  /* 0x000f3c0001077983 */ /* 0x001ee80000300800 */
[----:B------:R0:W-:Y:S04]  /*e300*/  STL [R1+0x3ec], R6 ;  /* 0x0003ec0601007387 */ /* 0x0001e80000100800 */
[----:B0-----:R-:W3:Y:S04]  /*e310*/  LDL.LU R6, [R1+0xf38] ;  /* 0x000f380001067983 */ /* 0x001ee80000300800 */
[----:B------:R0:W-:Y:S04]  /*e320*/  STL [R1+0x3e8], R5 ;  /* 0x0003e80501007387 */ /* 0x0001e80000100800 */
[----:B0-----:R-:W3:Y:S01]  /*e330*/  LDL.LU R5, [R1+0xf34] ;  /* 0x000f340001057983 */ /* 0x001ee20000300800 */
[----:B------:R-:W-:-:S02]  /*e340*/  SEL R25, R9, R25, !P1 ;  /* 0x0000001909197207 */ /* 0x000fc40004800000 */
[----:B--2---:R-:W-:-:S05]  /*e350*/  SEL R3, R9, R3, !P1 ;  /* 0x0000000309037207 */ /* 0x004fca0004800000 */
[----:B------:R0:W-:Y:S02]  /*e360*/  STL [R1+0x3e4], R3 ;  /* 0x0003e40301007387 */ /* 0x0001e40000100800 */
[C---:B0-----:R-:W-:Y:S02]  /*e370*/  SEL R3, R9.reuse, R18, !P1 ;  /* 0x0000001209037207 */ /* 0x041fe40004800000 */
[----:B------:R-:W2:Y:S04]  /*e380*/  LDL.LU R18, [R1+0x320] ;  /* 0x0003200001127983 */ /* 0x000ea80000300800 */
[----:B------:R0:W-:Y:S04]  /*e390*/  STL [R1+0x3e0], R25 ;  /* 0x0003e01901007387 */ /* 0x0001e80000100800 */
[----:B------:R1:W-:Y:S01]  /*e3a0*/  STL [R1+0x3dc], R3 ;  /* 0x0003dc0301007387 */ /* 0x0003e20000100800 */
[----:B0-----:R-:W-:-:S03]  /*e3b0*/  SEL R25, R9, R14, !P1 ;  /* 0x0000000e09197207 */ /* 0x001fc60004800000 */
[----:B------:R-:W2:Y:S01]  /*e3c0*/  LDL.LU R14, [R1+0x33c] ;  /* 0x00033c00010e7983 */ /* 0x000ea20000300800 */
[----:B-1----:R-:W-:-:S03]  /*e3d0*/  SEL R3, R9, R26, !P1 ;  /* 0x0000001a09037207 */ /* 0x002fc60004800000 */
[----:B------:R0:W-:Y:S01]  /*e3e0*/  STL [R1+0x3d8], R25 ;  /* 0x0003d81901007387 */ /* 0x0001e20000100800 */
[----:B------:R-:W-:-:S03]  /*e3f0*/  SEL R26, R9, R28, !P1 ;  /* 0x0000001c091a7207 */ /* 0x000fc60004800000 */
[----:B0-----:R-:W2:Y:S04]  /*e400*/  LDL.LU R25, [R1+0x370] ;  /* 0x0003700001197983 */ /* 0x001ea80000300800 */
[----:B------:R0:W-:Y:S04]  /*e410*/  STL [R1+0x3d4], R3 ;  /* 0x0003d40301007387 */ /* 0x0001e80000100800 */
[----:B------:R-:W2:Y:S01]  /*e420*/  LDL.LU R28, [R1+0x37c] ;  /* 0x00037c00011c7983 */ /* 0x000ea20000300800 */
[----:B0-----:R-:W-:-:S03]  /*e430*/  SEL R3, R9, R29, !P1 ;  /* 0x0000001d09037207 */ /* 0x001fc60004800000 */
[----:B------:R0:W-:Y:S04]  /*e440*/  STL [R1+0x3d0], R26 ;  /* 0x0003d01a01007387 */ /* 0x0001e80000100800 */
[----:B------:R-:W2:Y:S04]  /*e450*/  LDL.LU R29, [R1+0x380] ;  /* 0x00038000011d7983 */ /* 0x000ea80000300800 */
[----:B------:R4:W-:Y:S01]  /*e460*/  STL [R1+0x3cc], R3 ;  /* 0x0003cc0301007387 */ /* 0x0009e20000100800 */
[----:B0-----:R-:W-:-:S03]  /*e470*/  SEL R26, R9, R24, !P1 ;  /* 0x00000018091a7207 */ /* 0x001fc60004800000 */
[----:B------:R-:W2:Y:S01]  /*e480*/  LDL.LU R24, [R1+0x378] ;  /* 0x0003780001187983 */ /* 0x000ea20000300800 */
[C---:B------:R-:W-:Y:S02]  /*e490*/  SEL R22, R9.reuse, R22, !P1 ;  /* 0x0000001609167207 */ /* 0x040fe40004800000 */
[C---:B----4-:R-:W-:Y:S01]  /*e4a0*/  SEL R3, R9.reuse, R23, !P1 ;  /* 0x0000001709037207 */ /* 0x050fe20004800000 */
[----:B------:R-:W-:Y:S04]  /*e4b0*/  STL [R1+0x3c8], R26 ;  /* 0x0003c81a01007387 */ /* 0x000fe80000100800 */
[----:B------:R-:W4:Y:S04]  /*e4c0*/  LDL.LU R23, [R1+0x374] ;  /* 0x0003740001177983 */ /* 0x000f280000300800 */
[----:B------:R0:W-:Y:S04]  /*e4d0*/  STL [R1+0x3c4], R3 ;  /* 0x0003c40301007387 */ /* 0x0001e80000100800 */
[----:B0-----:R-:W4:Y:S04]  /*e4e0*/  LDL.LU R3, [R1+0x364] ;  /* 0x0003640001037983 */ /* 0x001f280000300800 */
[----:B------:R-:W4:Y:S04]  /*e4f0*/  LDL.LU R26, [R1+0x368] ;  /* 0x00036800011a7983 */ /* 0x000f280000300800 */
[----:B------:R3:W-:Y:S02]  /*e500*/  STL [R1+0x3c0], R22 ;  /* 0x0003c01601007387 */ /* 0x0007e40000100800 */
[----:B---3--:R-:W-:-:S02]  /*e510*/  SEL R22, R9, R21, !P1 ;  /* 0x0000001509167207 */ /* 0x008fc40004800000 */
[C---:B-----5:R-:W-:Y:S02]  /*e520*/  SEL R21, R9.reuse, R20, !P1 ;  /* 0x0000001409157207 */ /* 0x060fe40004800000 */
[C---:B------:R-:W-:Y:S01]  /*e530*/  SEL R20, R9.reuse, R10, !P1 ;  /* 0x0000000a09147207 */ /* 0x040fe20004800000 */
[----:B------:R0:W-:Y:S01]  /*e540*/  STL [R1+0x3bc], R22 ;  /* 0x0003bc1601007387 */ /* 0x0001e20000100800 */
[C---:B------:R-:W-:Y:S02]  /*e550*/  SEL R10, R9.reuse, R12, !P1 ;  /* 0x0000000c090a7207 */ /* 0x040fe40004800000 */
[C---:B------:R-:W-:Y:S01]  /*e560*/  SEL R12, R9.reuse, R5, !P1 ;  /* 0x00000005090c7207 */ /* 0x040fe20004800000 */
[----:B0-----:R-:W3:Y:S04]  /*e570*/  LDL.LU R22, [R1+0x360] ;  /* 0x0003600001167983 */ /* 0x001ee80000300800 */
[----:B------:R0:W-:Y:S04]  /*e580*/  STL [R1+0x3b8], R21 ;  /* 0x0003b81501007387 */ /* 0x0001e80000100800 */
[----:B0-----:R-:W5:Y:S04]  /*e590*/  LDL.LU R21, [R1+0x350] ;  /* 0x0003500001157983 */ /* 0x001f680000300800 */
[----:B------:R0:W-:Y:S04]  /*e5a0*/  STL [R1+0x3b4], R20 ;  /* 0x0003b41401007387 */ /* 0x0001e80000100800 */
[----:B0-----:R-:W3:Y:S04]  /*e5b0*/  LDL.LU R20, [R1+0x354] ;  /* 0x0003540001147983 */ /* 0x001ee80000300800 */
[----:B------:R0:W-:Y:S04]  /*e5c0*/  STL [R1+0x3b0], R10 ;  /* 0x0003b00a01007387 */ /* 0x0001e80000100800 */
[----:B------:R-:W3:Y:S04]  /*e5d0*/  LDL.LU R5, [R1+0x36c] ;  /* 0x00036c0001057983 */ /* 0x000ee80000300800 */
[----:B0-----:R-:W5:Y:S04]  /*e5e0*/  LDL.LU R10, [R1+0x358] ;  /* 0x00035800010a7983 */ /* 0x001f680000300800 */
[----:B------:R0:W-:Y:S02]  /*e5f0*/  STL [R1+0x3ac], R12 ;  /* 0x0003ac0c01007387 */ /* 0x0001e40000100800 */
[----:B0-----:R-:W-:-:S02]  /*e600*/  SEL R12, R9, R6, !P1 ;  /* 0x00000006090c7207 */ /* 0x001fc40004800000 */
[----:B------:R-:W5:Y:S01]  /*e610*/  LDL.LU R6, [R1+0x35c] ;  /* 0x00035c0001067983 */ /* 0x000f620000300800 */
[C---:B------:R-:W-:Y:S02]  /*e620*/  SEL R7, R9.reuse, R7, !P1 ;  /* 0x0000000709077207 */ /* 0x040fe40004800000 */
[C---:B------:R-:W-:Y:S01]  /*e630*/  SEL R8, R9.reuse, R8, !P1 ;  /* 0x0000000809087207 */ /* 0x040fe20004800000 */
[----:B------:R0:W-:Y:S04]  /*e640*/  STL [R1+0x3a8], R12 ;  /* 0x0003a80c01007387 */ /* 0x0001e80000100800 */
[----:B0-----:R-:W5:Y:S04]  /*e650*/  LDL.LU R12, [R1+0x34c] ;  /* 0x00034c00010c7983 */ /* 0x001f680000300800 */
[----:B------:R2:W-:Y:S04]  /*e660*/  STL [R1+0x3a4], R7 ;  /* 0x0003a40701007387 */ /* 0x0005e80000100800 */
[----:B------:R0:W-:Y:S01]  /*e670*/  STL [R1+0x3a0], R8 ;  /* 0x0003a00801007387 */ /* 0x0001e20000100800 */
[----:B--2---:R-:W-:-:S03]  /*e680*/  SEL R7, R9, R18, !P1 ;  /* 0x0000001209077207 */ /* 0x004fc60004800000 */
[----:B------:R-:W2:Y:S04]  /*e690*/  LDL.LU R18, [R1+0x348] ;  /* 0x0003480001127983 */ /* 0x000ea80000300800 */
[----:B------:R1:W-:Y:S01]  /*e6a0*/  STL [R1+0x39c], R7 ;  /* 0x00039c0701007387 */ /* 0x0003e20000100800 */
[----:B0-----:R-:W-:-:S03]  /*e6b0*/  SEL R8, R9, R14, !P1 ;  /* 0x0000000e09087207 */ /* 0x001fc60004800000 */
[----:B------:R-:W2:Y:S04]  /*e6c0*/  LDL.LU R14, [R1+0x344] ;  /* 0x00034400010e7983 */ /* 0x000ea80000300800 */
[----:B------:R0:W-:Y:S01]  /*e6d0*/  STL [R1+0x398], R8 ;  /* 0x0003980801007387 */ /* 0x0001e20000100800 */
[----:B-1----:R-:W-:-:S03]  /*e6e0*/  SEL R7, R9, R25, !P1 ;  /* 0x0000001909077207 */ /* 0x002fc60004800000 */
[----:B------:R-:W2:Y:S01]  /*e6f0*/  LDL.LU R25, [R1+0x340] ;  /* 0x0003400001197983 */ /* 0x000ea20000300800 */
[----:B0-----:R-:W-:-:S03]  /*e700*/  SEL R8, R9, R28, !P1 ;  /* 0x0000001c09087207 */ /* 0x001fc60004800000 */
[----:B------:R0:W-:Y:S04]  /*e710*/  STL [R1+0x394], R7 ;  /* 0x0003940701007387 */ /* 0x0001e80000100800 */
[----:B------:R-:W2:Y:S04]  /*e720*/  LDL.LU R28, [R1+0x338] ;  /* 0x00033800011c7983 */ /* 0x000ea80000300800 */
[----:B------:R1:W-:Y:S01]  /*e730*/  STL [R1+0x390], R8 ;  /* 0x0003900801007387 */ /* 0x0003e20000100800 */
[----:B0-----:R-:W-:-:S03]  /*e740*/  SEL R7, R9, R29, !P1 ;  /* 0x0000001d09077207 */ /* 0x001fc60004800000 */
[----:B------:R-:W2:Y:S04]  /*e750*/  LDL.LU R29, [R1+0x334] ;  /* 0x00033400011d7983 */ /* 0x000ea80000300800 */
[----:B------:R4:W-:Y:S01]  /*e760*/  STL [R1+0x38c], R7 ;  /* 0x00038c0701007387 */ /* 0x0009e20000100800 */
[----:B-1----:R-:W-:-:S03]  /*e770*/  SEL R8, R9, R24, !P1 ;  /* 0x0000001809087207 */ /* 0x002fc60004800000 */
[----:B------:R-:W2:Y:S04]  /*e780*/  LDL.LU R24, [R1+0x32c] ;  /* 0x00032c0001187983 */ /* 0x000ea80000300800 */
[----:B------:R-:W-:Y:S01]  /*e790*/  STL [R1+0x388], R8 ;  /* 0x0003880801007387 */ /* 0x000fe20000100800 */
[----:B----4-:R-:W-:-:S03]  /*e7a0*/  SEL R7, R9, R23, !P1 ;  /* 0x0000001709077207 */ /* 0x010fc60004800000 */
[----:B------:R-:W4:Y:S04]  /*e7b0*/  LDL.LU R23, [R1+0x330] ;  /* 0x0003300001177983 */ /* 0x000f280000300800 */
[----:B------:R0:W-:Y:S02]  /*e7c0*/  STL [R1+0x384], R7 ;  /* 0x0003840701007387 */ /* 0x0001e40000100800 */
[C---:B0-----:R-:W-:Y:S02]  /*e7d0*/  SEL R7, R9.reuse, R3, !P1 ;  /* 0x0000000309077207 */ /* 0x041fe40004800000 */
[C---:B---3--:R-:W-:Y:S02]  /*e7e0*/  SEL R5, R9.reuse, R5, !P1 ;  /* 0x0000000509057207 */ /* 0x048fe40004800000 */
[----:B-----5:R-:W-:-:S02]  /*e7f0*/  SEL R8, R9, R6, !P1 ;  /* 0x0000000609087207 */ /* 0x020fc40004800000 */
[----:B------:R-:W-:-:S03]  /*e800*/  SEL R6, R9, R26, !P1 ;  /* 0x0000001a09067207 */ /* 0x000fc60004800000 */
[----:B------:R-:W-:Y:S04]  /*e810*/  STL [R1+0x380], R8 ;  /* 0x0003800801007387 */ /* 0x000fe80000100800 */
[----:B------:R-:W3:Y:S04]  /*e820*/  LDL.LU R3, [R1+0x328] ;  /* 0x0003280001037983 */ /* 0x000ee80000300800 */
[----:B------:R-:W-:Y:S04]  /*e830*/  STL [R1+0x37c], R7 ;  /* 0x00037c0701007387 */ /* 0x000fe80000100800 */
[----:B------:R-:W5:Y:S04]  /*e840*/  LDL.LU R26, [R1+0x324] ;  /* 0x00032400011a7983 */ /* 0x000f680000300800 */
[----:B------:R0:W-:Y:S02]  /*e850*/  STL [R1+0x378], R6 ;  /* 0x0003780601007387 */ /* 0x0001e40000100800 */
[----:B0-----:R-:W-:-:S02]  /*e860*/  SEL R6, R9, R22, !P1 ;  /* 0x0000001609067207 */ /* 0x001fc40004800000 */
[----:B------:R-:W5:Y:S04]  /*e870*/  LDL.LU R22, [R1+0x2f4] ;  /* 0x0002f40001167983 */ /* 0x000f680000300800 */
[----:B------:R0:W-:Y:S04]  /*e880*/  STL [R1+0x374], R5 ;  /* 0x0003740501007387 */ /* 0x0001e80000100800 */
[----:B------:R1:W-:Y:S01]  /*e890*/  STL [R1+0x370], R6 ;  /* 0x0003700601007387 */ /* 0x0003e20000100800 */
[----:B0-----:R-:W-:-:S03]  /*e8a0*/  SEL R5, R9, R21, !P1 ;  /* 0x0000001509057207 */ /* 0x001fc60004800000 */
[----:B------:R-:W5:Y:S01]  /*e8b0*/  LDL.LU R21, [R1+0x300] ;  /* 0x0003000001157983 */ /* 0x000f620000300800 */
[----:B-1----:R-:W-:-:S03]  /*e8c0*/  SEL R6, R9, R20, !P1 ;  /* 0x0000001409067207 */ /* 0x002fc60004800000 */
[----:B------:R0:W-:Y:S04]  /*e8d0*/  STL [R1+0x36c], R5 ;  /* 0x00036c0501007387 */ /* 0x0001e80000100800 */
[----:B------:R-:W5:Y:S04]  /*e8e0*/  LDL.LU R20, [R1+0x304] ;  /* 0x0003040001147983 */ /* 0x000f680000300800 */
[----:B------:R-:W-:Y:S01]  /*e8f0*/  STL [R1+0x368], R6 ;  /* 0x0003680601007387 */ /* 0x000fe20000100800 */
[----:B0-----:R-:W-:-:S03]  /*e900*/  SEL R5, R9, R10, !P1 ;  /* 0x0000000a09057207 */ /* 0x001fc60004800000 */
[----:B------:R-:W5:Y:S04]  /*e910*/  LDL.LU R8, [R1+0x308] ;  /* 0x0003080001087983 */ /* 0x000f680000300800 */
[----:B------:R-:W5:Y:S04]  /*e920*/  LDL.LU R7, [R1+0x30c] ;  /* 0x00030c0001077983 */ /* 0x000f680000300800 */
[----:B------:R0:W-:Y:S04]  /*e930*/  STL [R1+0x364], R5 ;  /* 0x0003640501007387 */ /* 0x0001e80000100800 */
[----:B------:R-:W5:Y:S01]  /*e940*/  LDL.LU R10, [R1+0x310] ;  /* 0x00031000010a7983 */ /* 0x000f620000300800 */
[----:B0-----:R-:W-:-:S03]  /*e950*/  SEL R5, R9, R12, !P1 ;  /* 0x0000000c09057207 */ /* 0x001fc60004800000 */
[----:B------:R-:W5:Y:S04]  /*e960*/  LDL.LU R12, [R1+0x31c] ;  /* 0x00031c00010c7983 */ /* 0x000f680000300800 */
        /* <DEDUP_REMOVED lines=8> */
[----:B------:R-:W2:Y:S04]  /*e9f0*/  LDL.LU R25, [R1+0x2fc] ;  /* 0x0002fc0001197983 */ /* 0x000ea80000300800 */
[----:B------:R1:W-:Y:S01]  /*ea00*/  STL [R1+0x354], R6 ;  /* 0x0003540601007387 */ /* 0x0003e20000100800 */
[----:B0-----:R-:W-:-:S03]  /*ea10*/  SEL R5, R9, R28, !P1 ;  /* 0x0000001c09057207 */ /* 0x001fc60004800000 */
[----:B------:R-:W2:Y:S01]  /*ea20*/  LDL.LU R28, [R1+0x2f8] ;  /* 0x0002f800011c7983 */ /* 0x000ea20000300800 */
[----:B-1----:R-:W-:-:S03]  /*ea30*/  SEL R6, R9, R29, !P1 ;  /* 0x0000001d09067207 */ /* 0x002fc60004800000 */
[----:B------:R0:W-:Y:S04]  /*ea40*/  STL [R1+0x350], R5 ;  /* 0x0003500501007387 */ /* 0x0001e80000100800 */
[----:B------:R-:W2:Y:S04]  /*ea50*/  LDL.LU R29, [R1+0x2b0] ;  /* 0x0002b000011d7983 */ /* 0x000ea80000300800 */
[----:B------:R1:W-:Y:S01]  /*ea60*/  STL [R1+0x34c], R6 ;  /* 0x00034c0601007387 */ /* 0x0003e20000100800 */
[----:B0-----:R-:W-:-:S03]  /*ea70*/  SEL R5, R9, R24, !P1 ;  /* 0x0000001809057207 */ /* 0x001fc60004800000 */
[----:B------:R-:W2:Y:S04]  /*ea80*/  LDL.LU R24, [R1+0x2ec] ;  /* 0x0002ec0001187983 */ /* 0x000ea80000300800 */
[----:B------:R0:W-:Y:S01]  /*ea90*/  STL [R1+0x348], R5 ;  /* 0x0003480501007387 */ /* 0x0001e20000100800 */
[----:B----4-:R-:W-:-:S03]  /*eaa0*/  SEL R23, R9, R23, !P1 ;  /* 0x0000001709177207 */ /* 0x010fc60004800000 */
[----:B-1----:R-:W4:Y:S04]  /*eab0*/  LDL.LU R6, [R1+0x2f0] ;  /* 0x0002f00001067983 */ /* 0x002f280000300800 */
[----:B0-----:R-:W4:Y:S04]  /*eac0*/  LDL.LU R5, [R1+0x2c0] ;  /* 0x0002c00001057983 */ /* 0x001f280000300800 */
[----:B------:R0:W-:Y:S04]  /*ead0*/  STL [R1+0x344], R23 ;  /* 0x0003441701007387 */ /* 0x0001e80000100800 */
[----:B0-----:R-:W4:Y:S01]  /*eae0*/  LDL.LU R23, [R1+0x2e8] ;  /* 0x0002e80001177983 */ /* 0x001f220000300800 */
[----:B---3--:R-:W-:-:S05]  /*eaf0*/  SEL R3, R9, R3, !P1 ;  /* 0x0000000309037207 */ /* 0x008fca0004800000 */
[----:B------:R0:W-:Y:S01]  /*eb00*/  STL [R1+0x340], R3 ;  /* 0x0003400301007387 */ /* 0x0001e20000100800 */
[----:B-----5:R-:W-:-:S03]  /*eb10*/  SEL R26, R9, R26, !P1 ;  /* 0x0000001a091a7207 */ /* 0x020fc60004800000 */
[----:B0-----:R-:W3:Y:S04]  /*eb20*/  LDL.LU R3, [R1+0x2c8] ;  /* 0x0002c80001037983 */ /* 0x001ee80000300800 */
[----:B------:R0:W-:Y:S01]  /*eb30*/  STL [R1+0x33c], R26 ;  /* 0x00033c1a01007387 */ /* 0x0001e20000100800 */
[----:B------:R-:W-:-:S03]  /*eb40*/  SEL R22, R9, R22, !P1 ;  /* 0x0000001609167207 */ /* 0x000fc60004800000 */
[----:B0-----:R-:W5:Y:S04]  /*eb50*/  LDL.LU R26, [R1+0x2e4] ;  /* 0x0002e400011a7983 */ /* 0x001f680000300800 */
        /* <DEDUP_REMOVED lines=8> */
[----:B0-----:R-:W5:Y:S01]  /*ebe0*/  LDL.LU R20, [R1+0x2dc] ;  /* 0x0002dc0001147983 */ /* 0x001f620000300800 */
[----:B------:R-:W-:-:S03]  /*ebf0*/  SEL R7, R9, R7, !P1 ;  /* 0x0000000709077207 */ /* 0x000fc60004800000 */
[----:B------:R0:W-:Y:S02]  /*ec00*/  STL [R1+0x32c], R8 ;  /* 0x00032c0801007387 */ /* 0x0001e40000100800 */
[C---:B0-----:R-:W-:Y:S02]  /*ec10*/  SEL R8, R9.reuse, R10, !P1 ;  /* 0x0000000a09087207 */ /* 0x041fe40004800000 */
[----:B------:R-:W5:Y:S04]  /*ec20*/  LDL.LU R10, [R1+0x2c4] ;  /* 0x0002c400010a7983 */ /* 0x000f680000300800 */
[----:B------:R0:W-:Y:S04]  /*ec30*/  STL [R1+0x328], R7 ;  /* 0x0003280701007387 */ /* 0x0001e80000100800 */
[----:B------:R2:W-:Y:S01]  /*ec40*/  STL [R1+0x324], R8 ;  /* 0x0003240801007387 */ /* 0x0005e20000100800 */
        /* <DEDUP_REMOVED lines=21> */
[----:B----4-:R-:W-:-:S05]  /*eda0*/  SEL R8, R9, R6, !P1 ;  /* 0x0000000609087207 */ /* 0x010fca0004800000 */
[----:B------:R-:W-:Y:S01]  /*edb0*/  STL [R1+0x304], R8 ;  /* 0x0003040801007387 */ /* 0x000fe20000100800 */
[----:B0-----:R-:W-:-:S03]  /*edc0*/  SEL R7, R9, R5, !P1 ;  /* 0x0000000509077207 */ /* 0x001fc60004800000 */
[----:B------:R-:W4:Y:S04]  /*edd0*/  LDL.LU R5, [R1+0x294] ;  /* 0x0002940001057983 */ /* 0x000f280000300800 */
[----:B------:R-:W-:Y:S01]  /*ede0*/  STL [R1+0x300], R7 ;  /* 0x0003000701007387 */ /* 0x000fe20000100800 */
[----:B------:R-:W-:-:S03]  /*edf0*/  SEL R6, R9, R23, !P1 ;  /* 0x0000001709067207 */ /* 0x000fc60004800000 */
[----:B------:R-:W4:Y:S04]  /*ee00*/  LDL.LU R23, [R1+0x290] ;  /* 0x0002900001177983 */ /* 0x000f280000300800 */
[----:B------:R5:W-:Y:S01]  /*ee10*/  STL [R1+0x2fc], R6 ;  /* 0x0002fc0601007387 */ /* 0x000be20000100800 */
[C---:B---3--:R-:W-:Y:S02]  /*ee20*/  SEL R3, R9.reuse, R3, !P1 ;  /* 0x0000000309037207 */ /* 0x048fe40004800000 */
[C---:B-----5:R-:W-:Y:S02]  /*ee30*/  SEL R6, R9.reuse, R26, !P1 ;  /* 0x0000001a09067207 */ /* 0x060fe40004800000 */
[----:B------:R-:W3:Y:S04]  /*ee40*/  LDL.LU R26, [R1+0x28c] ;  /* 0x00028c00011a7983 */ /* 0x000ee80000300800 */
[----:B------:R0:W-:Y:S04]  /*ee50*/  STL [R1+0x2f8], R3 ;  /* 0x0002f80301007387 */ /* 0x0001e80000100800 */
[----:B------:R1:W-:Y:S01]  /*ee60*/  STL [R1+0x2f4], R6 ;  /* 0x0002f40601007387 */ /* 0x0003e20000100800 */
[----:B0-----:R-:W-:-:S03]  /*ee70*/  SEL R3, R9, R22, !P1 ;  /* 0x0000001609037207 */ /* 0x001fc60004800000 */
[----:B------:R-:W5:Y:S04]  /*ee80*/  LDL.LU R22, [R1+0x288] ;  /* 0x0002880001167983 */ /* 0x000f680000300800 */
[----:B------:R0:W-:Y:S01]  /*ee90*/  STL [R1+0x2f0], R3 ;  /* 0x0002f00301007387 */ /* 0x0001e20000100800 */
[----:B-1----:R-:W-:-:S03]  /*eea0*/  SEL R6, R9, R21, !P1 ;  /* 0x0000001509067207 */ /* 0x002fc60004800000 */
[----:B------:R-:W5:Y:S04]  /*eeb0*/  LDL.LU R21, [R1+0x26c] ;  /* 0x00026c0001157983 */ /* 0x000f680000300800 */
[----:B------:R-:W-:Y:S04]  /*eec0*/  STL [R1+0x2ec], R6 ;  /* 0x0002ec0601007387 */ /* 0x000fe80000100800 */
[----:B------:R-:W5:Y:S01]  /*eed0*/  LDL.LU R8, [R1+0x270] ;  /* 0x0002700001087983 */ /* 0x000f620000300800 */
[----:B0-----:R-:W-:-:S03]  /*eee0*/  SEL R3, R9, R20, !P1 ;  /* 0x0000001409037207 */ /* 0x001fc60004800000 */
[----:B------:R-:W5:Y:S04]  /*eef0*/  LDL.LU R7, [R1+0x274] ;  /* 0x0002740001077983 */ /* 0x000f680000300800 */
[----:B------:R0:W-:Y:S04]  /*ef00*/  STL [R1+0x2e8], R3 ;  /* 0x0002e80301007387 */ /* 0x0001e80000100800 */
[----:B------:R-:W5:Y:S01]  /*ef10*/  LDL.LU R20, [R1+0x27c] ;  /* 0x00027c0001147983 */ /* 0x000f620000300800 */
[----:B0-----:R-:W-:-:S03]  /*ef20*/  SEL R3, R9, R10, !P1 ;  /* 0x0000000a09037207 */ /* 0x001fc60004800000 */
[----:B------:R-:W5:Y:S04]  /*ef30*/  LDL.LU R10, [R1+0x280] ;  /* 0x00028000010a7983 */ /* 0x000f680000300800 */
[----:B------:R2:W-:Y:S01]  /*ef40*/  STL [R1+0x2e4], R3 ;  /* 0x0002e40301007387 */ /* 0x0005e20000100800 */
[----:B------:R-:W-:-:S03]  /*ef50*/  SEL R6, R9, R12, !P1 ;  /* 0x0000000c09067207 */ /* 0x000fc60004800000 */
        /* <DEDUP_REMOVED lines=15> */
[----:B------:R-:W2:Y:S04]  /*f050*/  LDL.LU R29, [R1+0x25c] ;  /* 0x00025c00011d7983 */ /* 0x000ea80000300800 */
[----:B------:R1:W-:Y:S04]  /*f060*/  STL [R1+0x2c0], R3 ;  /* 0x0002c00301007387 */ /* 0x0003e80000100800 */
[----:B0-----:R-:W2:Y:S01]  /*f070*/  LDL.LU R6, [R1+0x258] ;  /* 0x0002580001067983 */ /* 0x001ea20000300800 */
[----:B------:R-:W-:-:S03]  /*f080*/  SEL R24, R9, R24, !P1 ;  /* 0x0000001809187207 */ /* 0x000fc60004800000 */
[----:B-1----:R-:W2:Y:S04]  /*f090*/  LDL.LU R3, [R1+0x254] ;  /* 0x0002540001037983 */ /* 0x002ea80000300800 */
[----:B------:R0:W-:Y:S01]  /*f0a0*/  STL [R1+0x2b4], R24 ;  /* 0x0002b41801007387 */ /* 0x0001e20000100800 */
[----:B----4-:R-:W-:-:S03]  /*f0b0*/  SEL R5, R9, R5, !P1 ;  /* 0x0000000509057207 */ /* 0x010fc60004800000 */
[----:B0-----:R-:W4:Y:S01]  /*f0c0*/  LDL.LU R24, [R1+0x250] ;  /* 0x0002500001187983 */ /* 0x001f220000300800 */
[----:B------:R-:W-:-:S03]  /*f0d0*/  SEL R23, R9, R23, !P1 ;  /* 0x0000001709177207 */ /* 0x000fc60004800000 */
[----:B------:R0:W-:Y:S04]  /*f0e0*/  STL [R1+0x2b0], R5 ;  /* 0x0002b00501007387 */ /* 0x0001e80000100800 */
[----:B0-----:R-:W4:Y:S04]  /*f0f0*/  LDL.LU R5, [R1+0x24c] ;  /* 0x00024c0001057983 */ /* 0x001f280000300800 */
[----:B------:R0:W-:Y:S04]  /*f100*/  STL [R1+0x2ac], R23 ;  /* 0x0002ac1701007387 */ /* 0x0001e80000100800 */
[----:B0-----:R-:W4:Y:S01]  /*f110*/  LDL.LU R23, [R1+0x230] ;  /* 0x0002300001177983 */ /* 0x001f220000300800 */
[----:B---3--:R-:W-:-:S05]  /*f120*/  SEL R26, R9, R26, !P1 ;  /* 0x0000001a091a7207 */ /* 0x008fca0004800000 */
[----:B------:R0:W-:Y:S04]  /*f130*/  STL [R1+0x2a8], R26 ;  /* 0x0002a81a01007387 */ /* 0x0001e80000100800 */
[----:B0-----:R-:W3:Y:S01]  /*f140*/  LDL.LU R26, [R1+0x234] ;  /* 0x00023400011a7983 */ /* 0x001ee20000300800 */
[----:B-----5:R-:W-:-:S05]  /*f150*/  SEL R22, R9, R22, !P1 ;  /* 0x0000001609167207 */ /* 0x020fca0004800000 */
        /* <DEDUP_REMOVED lines=33> */
[----:B0-----:R-:W-:-:S05]  /*f370*/  SEL R8, R9, R6, !P1 ;  /* 0x0000000609087207 */ /* 0x001fca0004800000 */
[----:B------:R-:W-:Y:S01]  /*f380*/  STL [R1+0x274], R8 ;  /* 0x0002740801007387 */ /* 0x000fe20000100800 */
[----:B-1----:R-:W-:-:S03]  /*f390*/  SEL R7, R9, R3, !P1 ;  /* 0x0000000309077207 */ /* 0x002fc60004800000 */
[----:B------:R-:W2:Y:S04]  /*f3a0*/  LDL.LU R3, [R1+0x198] ;  /* 0x0001980001037983 */ /* 0x000ea80000300800 */
[----:B------:R-:W-:Y:S01]  /*f3b0*/  STL [R1+0x270], R7 ;  /* 0x0002700701007387 */ /* 0x000fe20000100800 */
[----:B----4-:R-:W-:-:S03]  /*f3c0*/  SEL R6, R9, R24, !P1 ;  /* 0x0000001809067207 */ /* 0x010fc60004800000 */
[----:B------:R-:W4:Y:S04]  /*f3d0*/  LDL.LU R24, [R1+0x19c] ;  /* 0x00019c0001187983 */ /* 0x000f280000300800 */
[----:B------:R0:W-:Y:S01]  /*f3e0*/  STL [R1+0x26c], R6 ;  /* 0x00026c0601007387 */ /* 0x0001e20000100800 */
[C---:B------:R-:W-:Y:S02]  /*f3f0*/  SEL R5, R9.reuse, R5, !P1 ;  /* 0x0000000509057207 */ /* 0x040fe40004800000 */
[C---:B0-----:R-:W-:Y:S02]  /*f400*/  SEL R6, R9.reuse, R23, !P1 ;  /* 0x0000001709067207 */ /* 0x041fe40004800000 */
[----:B------:R-:W4:Y:S04]  /*f410*/  LDL.LU R23, [R1+0x1b0] ;  /* 0x0001b00001177983 */ /* 0x000f280000300800 */
[----:B------:R3:W-:Y:S04]  /*f420*/  STL [R1+0x268], R5 ;  /* 0x0002680501007387 */ /* 0x0007e80000100800 */
[----:B------:R5:W-:Y:S01]  /*f430*/  STL [R1+0x264], R6 ;  /* 0x0002640601007387 */ /* 0x000be20000100800 */
[----:B---3--:R-:W-:-:S03]  /*f440*/  SEL R5, R9, R26, !P1 ;  /* 0x0000001a09057207 */ /* 0x008fc60004800000 */
[----:B------:R-:W3:Y:S04]  /*f450*/  LDL.LU R26, [R1+0x200] ;  /* 0x00020000011a7983 */ /* 0x000ee80000300800 */
[----:B------:R0:W-:Y:S01]  /*f460*/  STL [R1+0x260], R5 ;  /* 0x0002600501007387 */ /* 0x0001e20000100800 */
[----:B-----5:R-:W-:-:S03]  /*f470*/  SEL R6, R9, R22, !P1 ;  /* 0x0000001609067207 */ /* 0x020fc60004800000 */
        /* <DEDUP_REMOVED lines=27> */
[----:B------:R0:W-:Y:S04]  /*f630*/  STL [R1+0x23c], R5 ;  /* 0x00023c0501007387 */ /* 0x0001e80000100800 */
[----:B-1----:R-:W2:Y:S01]  /*f640*/  LDL.LU R6, [R1+0x1d8] ;  /* 0x0001d80001067983 */ /* 0x002ea20000300800 */
[----:B------:R-:W-:-:S03]  /*f650*/  SEL R29, R9, R29, !P1 ;  /* 0x0000001d091d7207 */ /* 0x000fc60004800000 */
[----:B0-----:R-:W2:Y:S04]  /*f660*/  LDL.LU R5, [R1+0x1d4] ;  /* 0x0001d40001057983 */ /* 0x001ea80000300800 */
[----:B------:R0:W-:Y:S01]  /*f670*/  STL [R1+0x238], R29 ;  /* 0x0002381d01007387 */ /* 0x0001e20000100800 */
[----:B------:R-:W-:-:S03]  /*f680*/  SEL R3, R9, R3, !P1 ;  /* 0x0000000309037207 */ /* 0x000fc60004800000 */
[----:B0-----:R-:W2:Y:S04]  /*f690*/  LDL.LU R29, [R1+0x1d0] ;  /* 0x0001d000011d7983 */ /* 0x001ea80000300800 */
[----:B------:R0:W-:Y:S01]  /*f6a0*/  STL [R1+0x234], R3 ;  /* 0x0002340301007387 */ /* 0x0001e20000100800 */
[----:B----4-:R-:W-:-:S03]  /*f6b0*/  SEL R24, R9, R24, !P1 ;  /* 0x0000001809187207 */ /* 0x010fc60004800000 */
[----:B0-----:R-:W4:Y:S04]  /*f6c0*/  LDL.LU R3, [R1+0x1b4] ;  /* 0x0001b40001037983 */ /* 0x001f280000300800 */
[----:B------:R0:W-:Y:S04]  /*f6d0*/  STL [R1+0x230], R24 ;  /* 0x0002301801007387 */ /* 0x0001e80000100800 */
[----:B0-----:R-:W4:Y:S01]  /*f6e0*/  LDL.LU R24, [R1+0x1c4] ;  /* 0x0001c40001187983 */ /* 0x001f220000300800 */
[----:B------:R-:W-:-:S05]  /*f6f0*/  SEL R23, R9, R23, !P1 ;  /* 0x0000001709177207 */ /* 0x000fca0004800000 */
        /* <DEDUP_REMOVED lines=36> */
[----:B-1----:R-:W-:-:S05]  /*f940*/  SEL R8, R9, R6, !P1 ;  /* 0x0000000609087207 */ /* 0x002fca0004800000 */
[----:B------:R-:W-:Y:S01]  /*f950*/  STL [R1+0x1e8], R8 ;  /* 0x0001e80801007387 */ /* 0x000fe20000100800 */
[----:B0-----:R-:W-:-:S03]  /*f960*/  SEL R7, R9, R5, !P1 ;  /* 0x0000000509077207 */ /* 0x001fc60004800000 */
[----:B------:R-:W2:Y:S04]  /*f970*/  LDL.LU R5, [R1+0x180] ;  /* 0x0001800001057983 */ /* 0x000ea80000300800 */
[----:B------:R-:W-:Y:S01]  /*f980*/  STL [R1+0x1e4], R7 ;  /* 0x0001e40701007387 */ /* 0x000fe20000100800 */
[----:B------:R-:W-:-:S03]  /*f990*/  SEL R6, R9, R29, !P1 ;  /* 0x0000001d09067207 */ /* 0x000fc60004800000 */
[----:B------:R-:W2:Y:S04]  /*f9a0*/  LDL.LU R29, [R1+0x17c] ;  /* 0x00017c00011d7983 */ /* 0x000ea80000300800 */
[----:B------:R0:W-:Y:S01]  /*f9b0*/  STL [R1+0x1e0], R6 ;  /* 0x0001e00601007387 */ /* 0x0001e20000100800 */
[C---:B----4-:R-:W-:Y:S02]  /*f9c0*/  SEL R3, R9.reuse, R3, !P1 ;  /* 0x0000000309037207 */ /* 0x050fe40004800000 */
[C---:B0-----:R-:W-:Y:S02]  /*f9d0*/  SEL R6, R9.reuse, R24, !P1 ;  /* 0x0000001809067207 */ /* 0x041fe40004800000 */
[----:B------:R-:W4:Y:S04]  /*f9e0*/  LDL.LU R24, [R1+0xd0] ;  /* 0x0000d00001187983 */ /* 0x000f280000300800 */
[----:B------:R0:W-:Y:S04]  /*f9f0*/  STL [R1+0x1dc], R3 ;  /* 0x0001dc0301007387 */ /* 0x0001e80000100800 */
[----:B------:R3:W-:Y:S01]  /*fa00*/  STL [R1+0x1d8], R6 ;  /* 0x0001d80601007387 */ /* 0x0007e20000100800 */
[----:B0-----:R-:W-:-:S03]  /*fa10*/  SEL R3, R9, R23, !P1 ;  /* 0x0000001709037207 */ /* 0x001fc60004800000 */
[----:B------:R-:W4:Y:S04]  /*fa20*/  LDL.LU R23, [R1+0x178] ;  /* 0x0001780001177983 */ /* 0x000f280000300800 */
[----:B------:R5:W-:Y:S01]  /*fa30*/  STL [R1+0x1d4], R3 ;  /* 0x0001d40301007387 */ /* 0x000be20000100800 */
[----:B---3--:R-:W-:-:S03]  /*fa40*/  SEL R6, R9, R26, !P1 ;  /* 0x0000001a09067207 */ /* 0x008fc60004800000 */
[----:B------:R-:W3:Y:S04]  /*fa50*/  LDL.LU R26, [R1+0x130] ;  /* 0x00013000011a7983 */ /* 0x000ee80000300800 */
[----:B------:R0:W-:Y:S04]  /*fa60*/  STL [R1+0x1d0], R6 ;  /* 0x0001d00601007387 */ /* 0x0001e80000100800 */
[----:B------:R-:W3:Y:S04]  /*fa70*/  LDL.LU R8, [R1+0x174] ;  /* 0x0001740001087983 */ /* 0x000ee80000300800 */
[----:B------:R-:W3:Y:S01]  /*fa80*/  LDL.LU R7, [R1+0x15c] ;  /* 0x00015c0001077983 */ /* 0x000ee20000300800 */
[----:B-----5:R-:W-:-:S05]  /*fa90*/  SEL R3, R9, R22, !P1 ;  /* 0x0000001609037207 */ /* 0x020fca0004800000 */
[----:B------:R1:W-:Y:S04]  /*faa0*/  STL [R1+0x1cc], R3 ;  /* 0x0001cc0301007387 */ /* 0x0003e80000100800 */
[----:B------:R-:W5:Y:S01]  /*fab0*/  LDL.LU R22, [R1+0x164] ;  /* 0x0001640001167983 */ /* 0x000f620000300800 */
[----:B0-----:R-:W-:-:S03]  /*fac0*/  SEL R6, R9, R21, !P1 ;  /* 0x0000001509067207 */ /* 0x001fc60004800000 */
[----:B------:R-:W5:Y:S04]  /*fad0*/  LDL.LU R21, [R1+0x168] ;  /* 0x0001680001157983 */ /* 0x000f680000300800 */
[----:B------:R0:W-:Y:S01]  /*fae0*/  STL [R1+0x1c4], R6 ;  /* 0x0001c40601007387 */ /* 0x0001e20000100800 */
[----:B-1----:R-:W-:-:S03]  /*faf0*/  SEL R3, R9, R20, !P1 ;  /* 0x0000001409037207 */ /* 0x002fc60004800000 */
[----:B------:R-:W5:Y:S04]  /*fb00*/  LDL.LU R20, [R1+0x16c] ;  /* 0x00016c0001147983 */ /* 0x000f680000300800 */
[----:B------:R1:W-:Y:S01]  /*fb10*/  STL [R1+0x1bc], R3 ;  /* 0x0001bc0301007387 */ /* 0x0003e20000100800 */
[----:B0-----:R-:W-:-:S03]  /*fb20*/  SEL R6, R9, R10, !P1 ;  /* 0x0000000a09067207 */ /* 0x001fc60004800000 */
[----:B------:R-:W5:Y:S04]  /*fb30*/  LDL.LU R10, [R1+0x160] ;  /* 0x00016000010a7983 */ /* 0x000f680000300800 */
[----:B------:R2:W-:Y:S01]  /*fb40*/  STL [R1+0x1b8], R6 ;  /* 0x0001b80601007387 */ /* 0x0005e20000100800 */
[----:B-1----:R-:W-:-:S03]  /*fb50*/  SEL R3, R9, R12, !P1 ;  /* 0x0000000c09037207 */ /* 0x002fc60004800000 */
        /* <DEDUP_REMOVED lines=9> */
[----:B0-----:R-:W2:Y:S04]  /*fbf0*/  LDL.LU R3, [R1+0x144] ;  /* 0x0001440001037983 */ /* 0x001ea80000300800 */
[----:B------:R0:W-:Y:S01]  /*fc00*/  STL [R1+0x1a4], R6 ;  /* 0x0001a40601007387 */ /* 0x0001e20000100800 */
[----:B------:R-:W-:-:S03]  /*fc10*/  SEL R28, R9, R28, !P1 ;  /* 0x0000001c091c7207 */ /* 0x000fc60004800000 */
[----:B0-----:R-:W2:Y:S04]  /*fc20*/  LDL.LU R6, [R1+0x140] ;  /* 0x0001400001067983 */ /* 0x001ea80000300800 */
[----:B------:R-:W2:Y:S04]  /*fc30*/  LDL.LU R25, [R1+0x13c] ;  /* 0x00013c0001197983 */ /* 0x000ea80000300800 */
[----:B------:R0:W-:Y:S01]  /*fc40*/  STL [R1+0x1a0], R28 ;  /* 0x0001a01c01007387 */ /* 0x0001e20000100800 */
[----:B------:R-:W-:-:S03]  /*fc50*/  SEL R5, R9, R5, !P1 ;  /* 0x0000000509057207 */ /* 0x000fc60004800000 */
[----:B0-----:R-:W2:Y:S01]  /*fc60*/  LDL.LU R28, [R1+0x134] ;  /* 0x00013400011c7983 */ /* 0x001ea20000300800 */
[----:B------:R-:W-:-:S03]  /*fc70*/  SEL R29, R9, R29, !P1 ;  /* 0x0000001d091d7207 */ /* 0x000fc60004800000 */
[----:B------:R0:W-:Y:S04]  /*fc80*/  STL [R1+0x19c], R5 ;  /* 0x00019c0501007387 */ /* 0x0001e80000100800 */
[----:B0-----:R-:W2:Y:S04]  /*fc90*/  LDL.LU R5, [R1+0x104] ;  /* 0x0001040001057983 */ /* 0x001ea80000300800 */
[----:B------:R0:W-:Y:S04]  /*fca0*/  STL [R1+0x198], R29 ;  /* 0x0001981d01007387 */ /* 0x0001e80000100800 */
[----:B0-----:R-:W2:Y:S01]  /*fcb0*/  LDL.LU R29, [R1+0xdc] ;  /* 0x0000dc00011d7983 */ /* 0x001ea20000300800 */
[----:B----4-:R-:W-:-:S05]  /*fcc0*/  SEL R24, R9, R24, !P1 ;  /* 0x0000001809187207 */ /* 0x010fca0004800000 */
[----:B------:R0:W-:Y:S04]  /*fcd0*/  STL [R1+0x194], R24 ;  /* 0x0001941801007387 */ /* 0x0001e80000100800 */
[----:B0-----:R-:W4:Y:S01]  /*fce0*/  LDL.LU R24, [R1+0xe4] ;  /* 0x0000e40001187983 */ /* 0x001f220000300800 */
[----:B------:R-:W-:-:S05]  /*fcf0*/  SEL R23, R9, R23, !P1 ;  /* 0x0000001709177207 */ /* 0x000fca0004800000 */
[----:B------:R0:W-:Y:S04]  /*fd00*/  STL [R1+0x190], R23 ;  /* 0x0001901701007387 */ /* 0x0001e80000100800 */
[----:B0-----:R-:W4:Y:S01]  /*fd10*/  LDL.LU R23, [R1+0x124] ;  /* 0x0001240001177983 */ /* 0x001f220000300800 */
[----:B---3--:R-:W-:-:S05]  /*fd20*/  SEL R26, R9, R26, !P1 ;  /* 0x0000001a091a7207 */ /* 0x008fca0004800000 */
[----:B------:R0:W-:Y:S01]  /*fd30*/  STL [R1+0x18c], R26 ;  /* 0x00018c1a01007387 */ /* 0x0001e20000100800 */
[C---:B------:R-:W-:Y:S02]  /*fd40*/  SEL R8, R9.reuse, R8, !P1 ;  /* 0x0000000809087207 */ /* 0x040fe40004800000 */
[C---:B------:R-:W-:Y:S01]  /*fd50*/  SEL R7, R9.reuse, R7, !P1 ;  /* 0x0000000709077207 */ /* 0x040fe20004800000 */
[----:B0-----:R-:W3:Y:S04]  /*fd60*/  LDL.LU R26, [R1+0x12c] ;  /* 0x00012c00011a7983 */ /* 0x001ee80000300800 */
[----:B------:R5:W-:Y:S02]  /*fd70*/  STL [R1+0x188], R8 ;  /* 0x0001880801007387 */ /* 0x000be40000100800 */
[----:B-----5:R-:W-:-:S02]  /*fd80*/  SEL R8, R9, R22, !P1 ;  /* 0x0000001609087207 */ /* 0x020fc40004800000 */
        /* <DEDUP_REMOVED lines=24> */
[C---:B0-----:R-:W-:Y:S02]  /*ff10*/  SEL R8, R9.reuse, R6, !P1 ;  /* 0x0000000609087207 */ /* 0x041fe40004800000 */
[----:B-1----:R-:W-:-:S03]  /*ff20*/  SEL R7, R9, R25, !P1 ;  /* 0x0000001909077207 */ /* 0x002fc60004800000 */
[----:B------:R-:W-:Y:S04]  /*ff30*/  STL [R1+0x15c], R8 ;  /* 0x00015c0801007387 */ /* 0x000fe80000100800 */
[----:B------:R-:W2:Y:S04]  /*ff40*/  LDL.LU R25, [R1+0x100] ;  /* 0x0001000001197983 */ /* 0x000ea80000300800 */
[----:B------:R-:W-:Y:S01]  /*ff50*/  STL [R1+0x154], R7 ;  /* 0x0001540701007387 */ /* 0x000fe20000100800 */
[----:B------:R-:W-:-:S03]  /*ff60*/  SEL R6, R9, R28, !P1 ;  /* 0x0000001c09067207 */ /* 0x000fc60004800000 */
[----:B------:R-:W2:Y:S04]  /*ff70*/  LDL.LU R28, [R1+0xf4] ;  /* 0x0000f400011c7983 */ /* 0x000ea80000300800 */
[----:B------:R0:W-:Y:S01]  /*ff80*/  STL [R1+0x150], R6 ;  /* 0x0001500601007387 */ /* 0x0001e20000100800 */
[C---:B------:R-:W-:Y:S02]  /*ff90*/  SEL R5, R9.reuse, R5, !P1 ;  /* 0x0000000509057207 */ /* 0x040fe40004800000 */
[C---:B0-----:R-:W-:Y:S02]  /*ffa0*/  SEL R6, R9.reuse, R29, !P1 ;  /* 0x0000001d09067207 */ /* 0x041fe40004800000 */
[----:B------:R-:W2:Y:S04]  /*ffb0*/  LDL.LU R29, [R1+0xf8] ;  /* 0x0000f800011d7983 */ /* 0x000ea80000300800 */
[----:B------:R4:W-:Y:S04]  /*ffc0*/  STL [R1+0x14c], R5 ;  /* 0x00014c0501007387 */ /* 0x0009e80000100800 */
[----:B------:R0:W-:Y:S01]  /*ffd0*/  STL [R1+0x144], R6 ;  /* 0x0001440601007387 */ /* 0x0001e20000100800 */
[----:B----4-:R-:W-:-:S03]  /*ffe0*/  SEL R5, R9, R24, !P1 ;  /* 0x0000001809057207 */ /* 0x010fc60004800000 */
[----:B------:R-:W4:Y:S04]  /*fff0*/  LDL.LU R24, [R1+0xd8] ;  /* 0x0000d80001187983 */ /* 0x000f280000300800 */
[----:B------:R3:W-:Y:S01]  /*10000*/  STL [R1+0x140], R5 ;  /* 0x0001400501007387 */ /* 0x0007e20000100800 */
[----:B0-----:R-:W-:-:S03]  /*10010*/  SEL R6, R9, R23, !P1 ;  /* 0x0000001709067207 */ /* 0x001fc60004800000 */
[----:B------:R-:W4:Y:S04]  /*10020*/  LDL.LU R23, [R1+0xd4] ;  /* 0x0000d40001177983 */ /* 0x000f280000300800 */
[----:B------:R-:W-:Y:S04]  /*10030*/  STL [R1+0x13c], R6 ;  /* 0x00013c0601007387 */ /* 0x000fe80000100800 */
[----:B------:R-:W4:Y:S04]  /*10040*/  LDL.LU R8, [R1+0xcc] ;  /* 0x0000cc0001087983 */ /* 0x000f280000300800 */
[----:B------:R-:W4:Y:S01]  /*10050*/  LDL.LU R7, [R1+0xc8] ;  /* 0x0000c80001077983 */ /* 0x000f220000300800 */
[----:B---3--:R-:W-:-:S05]  /*10060*/  SEL R5, R9, R26, !P1 ;  /* 0x0000001a09057207 */ /* 0x008fca0004800000 */
[----:B------:R5:W-:Y:S04]  /*10070*/  STL [R1+0x134], R5 ;  /* 0x0001340501007387 */ /* 0x000be80000100800 */
[----:B------:R-:W3:Y:S01]  /*10080*/  LDL.LU R26, [R1+0xc4] ;  /* 0x0000c400011a7983 */ /* 0x000ee20000300800 */
[----:B-----5:R-:W-:-:S03]  /*10090*/  SEL R5, R9, R22, !P1 ;  /* 0x0000001609057207 */ /* 0x020fc60004800000 */
[----:B------:R-:W5:Y:S04]  /*100a0*/  LDL.LU R22, [R1+0xbc] ;  /* 0x0000bc0001167983 */ /* 0x000f680000300800 */
[----:B------:R0:W-:Y:S01]  /*100b0*/  STL [R1+0x130], R5 ;  /* 0x0001300501007387 */ /* 0x0001e20000100800 */
[----:B------:R-:W-:-:S03]  /*100c0*/  SEL R6, R9, R21, !P1 ;  /* 0x0000001509067207 */ /* 0x000fc60004800000 */
[----:B------:R-:W5:Y:S04]  /*100d0*/  LDL.LU R21, [R1+0xb8] ;  /* 0x0000b80001157983 */ /* 0x000f680000300800 */
        /* <DEDUP_REMOVED lines=19> */
[----:B------:R0:W-:Y:S04]  /*10210*/  STL [R1+0x108], R3 ;  /* 0x0001080301007387 */ /* 0x0001e80000100800 */
[----:B0-----:R-:W2:Y:S01]  /*10220*/  LDL.LU R3, [R1+0x98] ;  /* 0x0000980001037983 */ /* 0x001ea20000300800 */
[----:B------:R-:W-:-:S05]  /*10230*/  SEL R25, R9, R25, !P1 ;  /* 0x0000001909197207 */ /* 0x000fca0004800000 */
[----:B------:R0:W-:Y:S01]  /*10240*/  STL [R1+0x104], R25 ;  /* 0x0001041901007387 */ /* 0x0001e20000100800 */
[----:B------:R-:W-:-:S03]  /*10250*/  SEL R28, R9, R28, !P1 ;  /* 0x0000001c091c7207 */ /* 0x000fc60004800000 */
[----:B0-----:R-:W2:Y:S04]  /*10260*/  LDL.LU R25, [R1+0x94] ;  /* 0x0000940001197983 */ /* 0x001ea80000300800 */
[----:B------:R0:W-:Y:S04]  /*10270*/  STL [R1+0x100], R28 ;  /* 0x0001001c01007387 */ /* 0x0001e80000100800 */
[----:B0-----:R-:W2:Y:S01]  /*10280*/  LDL.LU R28, [R1+0x90] ;  /* 0x00009000011c7983 */ /* 0x001ea20000300800 */
[----:B------:R-:W-:-:S05]  /*10290*/  SEL R29, R9, R29, !P1 ;  /* 0x0000001d091d7207 */ /* 0x000fca0004800000 */
[----:B------:R0:W-:Y:S04]  /*102a0*/  STL [R1+0xfc], R29 ;  /* 0x0000fc1d01007387 */ /* 0x0001e80000100800 */
[----:B0-----:R-:W2:Y:S01]  /*102b0*/  LDL.LU R29, [R1+0x40] ;  /* 0x00004000011d7983 */ /* 0x001ea20000300800 */
[----:B----4-:R-:W-:-:S05]  /*102c0*/  SEL R24, R9, R24, !P1 ;  /* 0x0000001809187207 */ /* 0x010fca0004800000 */
[----:B------:R0:W-:Y:S04]  /*102d0*/  STL [R1+0xf8], R24 ;  /* 0x0000f81801007387 */ /* 0x0001e80000100800 */
[----:B0-----:R-:W4:Y:S01]  /*102e0*/  LDL.LU R24, [R1+0x44] ;  /* 0x0000440001187983 */ /* 0x001f220000300800 */
[----:B------:R-:W-:-:S05]  /*102f0*/  SEL R23, R9, R23, !P1 ;  /* 0x0000001709177207 */ /* 0x000fca0004800000 */
[----:B------:R0:W-:Y:S01]  /*10300*/  STL [R1+0xf4], R23 ;  /* 0x0000f41701007387 */ /* 0x0001e20000100800 */
[C---:B------:R-:W-:Y:S02]  /*10310*/  SEL R8, R9.reuse, R8, !P1 ;  /* 0x0000000809087207 */ /* 0x040fe40004800000 */
[C---:B------:R-:W-:Y:S01]  /*10320*/  SEL R7, R9.reuse, R7, !P1 ;  /* 0x0000000709077207 */ /* 0x040fe20004800000 */
[----:B0-----:R-:W4:Y:S04]  /*10330*/  LDL.LU R23, [R1+0x84] ;  /* 0x0000840001177983 */ /* 0x001f280000300800 */
[----:B------:R3:W-:Y:S02]  /*10340*/  STL [R1+0xec], R8 ;  /* 0x0000ec0801007387 */ /* 0x0007e40000100800 */
[----:B---3--:R-:W-:-:S02]  /*10350*/  SEL R8, R9, R26, !P1 ;  /* 0x0000001a09087207 */ /* 0x008fc40004800000 */
[----:B------:R-:W3:Y:S04]  /*10360*/  LDL.LU R26, [R1+0x88] ;  /* 0x00008800011a7983 */ /* 0x000ee80000300800 */
[----:B------:R5:W-:Y:S04]  /*10370*/  STL [R1+0xe8], R7 ;  /* 0x0000e80701007387 */ /* 0x000be80000100800 */
[----:B------:R0:W-:Y:S01]  /*10380*/  STL [R1+0xe4], R8 ;  /* 0x0000e40801007387 */ /* 0x0001e20000100800 */
[----:B-----5:R-:W-:-:S03]  /*10390*/  SEL R7, R9, R22, !P1 ;  /* 0x0000001609077207 */ /* 0x020fc60004800000 */
        /* <DEDUP_REMOVED lines=16> */
[----:B------:R-:W-:Y:S01]  /*104a0*/  STL [R1+0xc8], R8 ;  /* 0x0000c80801007387 */ /* 0x000fe20000100800 */
[----:B0-----:R-:W-:-:S03]  /*104b0*/  SEL R7, R9, R14, !P1 ;  /* 0x0000000e09077207 */ /* 0x001fc60004800000 */
[----:B------:R-:W2:Y:S01]  /*104c0*/  LDL.LU R14, [R1+0x2b8] ;  /* 0x0002b800010e7983 */ /* 0x000ea20000300800 */
[----:B------:R-:W-:-:S03]  /*104d0*/  SEL R6, R9, R6, !P1 ;  /* 0x0000000609067207 */ /* 0x000fc60004800000 */
[----:B------:R-:W-:Y:S01]  /*104e0*/  STL [R1+0xc4], R7 ;  /* 0x0000c40701007387 */ /* 0x000fe20000100800 */
[----:B------:R-:W-:-:S03]  /*104f0*/  SEL R5, R9, R5, !P1 ;  /* 0x0000000509057207 */ /* 0x000fc60004800000 */
[----:B------:R0:W-:Y:S04]  /*10500*/  STL [R1+0xbc], R6 ;  /* 0x0000bc0601007387 */ /* 0x0001e80000100800 */
[----:B------:R1:W-:Y:S01]  /*10510*/  STL [R1+0xb8], R5 ;  /* 0x0000b80501007387 */ /* 0x0003e20000100800 */
[C---:B0-----:R-:W-:Y:S02]  /*10520*/  SEL R6, R9.reuse, R15, !P1 ;  /* 0x0000000f09067207 */ /* 0x041fe40004800000 */
[C---:B------:R-:W-:Y:S02]  /*10530*/  SEL R3, R9.reuse, R3, !P1 ;  /* 0x0000000309037207 */ /* 0x040fe40004800000 */
[----:B-1----:R-:W-:-:S03]  /*10540*/  SEL R5, R9, R16, !P1 ;  /* 0x0000001009057207 */ /* 0x002fc60004800000 */
[----:B------:R0:W-:Y:S04]  /*10550*/  STL [R1+0xb4], R3 ;  /* 0x0000b40301007387 */ /* 0x0001e80000100800 */
[----:B------:R-:W-:Y:S04]  /*10560*/  STL [R1+0xb0], R6 ;  /* 0x0000b00601007387 */ /* 0x000fe80000100800 */
[----:B------:R1:W-:Y:S01]  /*10570*/  STL [R1+0xac], R5 ;  /* 0x0000ac0501007387 */ /* 0x0003e20000100800 */
[C---:B0-----:R-:W-:Y:S02]  /*10580*/  SEL R3, R9.reuse, R25, !P1 ;  /* 0x0000001909037207 */ /* 0x041fe40004800000 */
[----:B-1----:R-:W-:-:S03]  /*10590*/  SEL R5, R9, R17, !P1 ;  /* 0x0000001109057207 */ /* 0x002fc60004800000 */
[----:B------:R0:W-:Y:S01]  /*105a0*/  STL [R1+0xa8], R3 ;  /* 0x0000a80301007387 */ /* 0x0001e20000100800 */
[----:B------:R-:W-:-:S05]  /*105b0*/  SEL R6, R9, R28, !P1 ;  /* 0x0000001c09067207 */ /* 0x000fca0004800000 */
[----:B------:R-:W-:Y:S01]  /*105c0*/  STL [R1+0xa4], R6 ;  /* 0x0000a40601007387 */ /* 0x000fe20000100800 */
[----:B0-----:R-:W-:-:S03]  /*105d0*/  SEL R3, R9, R29, !P1 ;  /* 0x0000001d09037207 */ /* 0x001fc60004800000 */
[----:B------:R-:W2:Y:S04]  /*105e0*/  LDL.LU R29, [R1+0x5c] ;  /* 0x00005c00011d7983 */ /* 0x000ea80000300800 */
[----:B------:R4:W-:Y:S04]  /*105f0*/  STL [R1+0xa0], R5 ;  /* 0x0000a00501007387 */ /* 0x0009e80000100800 */
[----:B------:R0:W-:Y:S04]  /*10600*/  STL [R1+0x9c], R3 ;  /* 0x00009c0301007387 */ /* 0x0001e80000100800 */
[----:B------:R-:W2:Y:S01]  /*10610*/  LDL.LU R28, [R1+0x6c] ;  /* 0x00006c00011c7983 */ /* 0x000ea20000300800 */
[----:B----4-:R-:W-:-:S05]  /*10620*/  SEL R5, R9, R24, !P1 ;  /* 0x0000001809057207 */ /* 0x010fca0004800000 */
[----:B------:R-:W-:Y:S04]  /*10630*/  STL [R1+0x98], R5 ;  /* 0x0000980501007387 */ /* 0x000fe80000100800 */
[----:B------:R-:W4:Y:S01]  /*10640*/  LDL.LU R24, [R1+0x68] ;  /* 0x0000680001187983 */ /* 0x000f220000300800 */
[----:B0-----:R-:W-:-:S03]  /*10650*/  SEL R3, R9, R23, !P1 ;  /* 0x0000001709037207 */ /* 0x001fc60004800000 */
[----:B------:R-:W4:Y:S04]  /*10660*/  LDL.LU R23, [R1+0x4c] ;  /* 0x00004c0001177983 */ /* 0x000f280000300800 */
[----:B------:R0:W-:Y:S04]  /*10670*/  STL [R1+0x94], R3 ;  /* 0x0000940301007387 */ /* 0x0001e80000100800 */
[----:B0-----:R-:W4:Y:S04]  /*10680*/  LDL.LU R3, [R1+0x50] ;  /* 0x0000500001037983 */ /* 0x001f280000300800 */
[----:B------:R-:W4:Y:S01]  /*10690*/  LDL.LU R5, [R1+0x54] ;  /* 0x0000540001057983 */ /* 0x000f220000300800 */
        /* <DEDUP_REMOVED lines=8> */
[----:B------:R0:W-:Y:S01]  /*10720*/  STL [R1+0x88], R8 ;  /* 0x0000880801007387 */ /* 0x0001e20000100800 */
[----:B------:R-:W-:-:S03]  /*10730*/  SEL R16, R9, R10, !P1 ;  /* 0x0000000a09107207 */ /* 0x000fc60004800000 */
[----:B0-----:R-:W5:Y:S04]  /*10740*/  LDL.LU R8, [R1+0x210] ;  /* 0x0002100001087983 */ /* 0x001f680000300800 */
[----:B------:R0:W-:Y:S01]  /*10750*/  STL [R1+0x84], R15 ;  /* 0x0000840f01007387 */ /* 0x0001e20000100800 */
[----:B------:R-:W-:-:S03]  /*10760*/  SEL R10, R9, R12, !P1 ;  /* 0x0000000c090a7207 */ /* 0x000fc60004800000 */
[----:B0-----:R-:W5:Y:S01]  /*10770*/  LDL.LU R15, [R1+0x208] ;  /* 0x00020800010f7983 */ /* 0x001f620000300800 */
[----:B--2---:R-:W-:-:S03]  /*10780*/  SEL R12, R9, R18, !P1 ;  /* 0x00000012090c7207 */ /* 0x004fc60004800000 */
[----:B------:R0:W-:Y:S04]  /*10790*/  STL [R1+0x80], R16 ;  /* 0x0000801001007387 */ /* 0x0001e80000100800 */
[----:B------:R-:W2:Y:S04]  /*107a0*/  LDL.LU R17, [R1+0x1c8] ;  /* 0x0001c80001117983 */ /* 0x000ea80000300800 */
[----:B------:R1:W-:Y:S04]  /*107b0*/  STL [R1+0x7c], R10 ;  /* 0x00007c0a01007387 */ /* 0x0003e80000100800 */
[----:B0-----:R-:W2:Y:S04]  /*107c0*/  LDL.LU R16, [R1+0x1c0] ;  /* 0x0001c00001107983 */ /* 0x001ea80000300800 */
[----:B------:R-:W-:Y:S01]  /*107d0*/  STL [R1+0x78], R12 ;  /* 0x0000780c01007387 */ /* 0x000fe20000100800 */
[----:B-1----:R-:W-:-:S03]  /*107e0*/  SEL R10, R9, R14, !P1 ;  /* 0x0000000e090a7207 */ /* 0x002fc60004800000 */
[----:B------:R-:W2:Y:S04]  /*107f0*/  LDL.LU R22, [R1+0x1a8] ;  /* 0x0001a80001167983 */ /* 0x000ea80000300800 */
[----:B------:R-:W2:Y:S04]  /*10800*/  LDL.LU R21, [R1+0x170] ;  /* 0x0001700001157983 */ /* 0x000ea80000300800 */
[----:B------:R0:W-:Y:S04]  /*10810*/  STL [R1+0x74], R10 ;  /* 0x0000740a01007387 */ /* 0x0001e80000100800 */
[----:B------:R-:W2:Y:S04]  /*10820*/  LDL.LU R20, [R1+0x158] ;  /* 0x0001580001147983 */ /* 0x000ea80000300800 */
[----:B0-----:R-:W2:Y:S04]  /*10830*/  LDL.LU R10, [R1+0x148] ;  /* 0x00014800010a7983 */ /* 0x001ea80000300800 */
[----:B------:R-:W2:Y:S04]  /*10840*/  LDL.LU R12, [R1+0x138] ;  /* 0x00013800010c7983 */ /* 0x000ea80000300800 */
[----:B------:R-:W2:Y:S04]  /*10850*/  LDL.LU R18, [R1+0x120] ;  /* 0x0001200001127983 */ /* 0x000ea80000300800 */
[----:B------:R-:W2:Y:S04]  /*10860*/  LDL.LU R14, [R1+0x118] ;  /* 0x00011800010e7983 */ /* 0x000ea80000300800 */
[----:B------:R-:W2:Y:S04]  /*10870*/  LDL.LU R26, [R1+0x114] ;  /* 0x00011400011a7983 */ /* 0x000ea80000300800 */
[----:B------:R-:W2:Y:S01]  /*10880*/  LDL.LU R25, [R1+0xf0] ;  /* 0x0000f00001197983 */ /* 0x000ea20000300800 */
[----:B------:R-:W-:-:S05]  /*10890*/  SEL R29, R9, R29, !P1 ;  /* 0x0000001d091d7207 */ /* 0x000fca0004800000 */
        /* <DEDUP_REMOVED lines=9> */
[----:B------:R0:W-:Y:S01]  /*10930*/  STL [R1+0x5c], R23 ;  /* 0x00005c1701007387 */ /* 0x0001e20000100800 */
[----:B------:R-:W-:-:S03]  /*10940*/  SEL R3, R9, R3, !P1 ;  /* 0x0000000309037207 */ /* 0x000fc60004800000 */
        /* <DEDUP_REMOVED lines=10> */
[----:B------:R0:W-:Y:S04]  /*109f0*/  STL [R1+0x4c], R7 ;  /* 0x00004c0701007387 */ /* 0x0001e80000100800 */
[----:B0-----:R-:W5:Y:S01]  /*10a00*/  LDL.LU R7, [R1+0x30] ;  /* 0x0000300001077983 */ /* 0x001f620000300800 */
[----:B------:R-:W-:-:S05]  /*10a10*/  SEL R8, R9, R8, !P1 ;  /* 0x0000000809087207 */ /* 0x000fca0004800000 */
[----:B------:R0:W-:Y:S01]  /*10a20*/  STL [R1+0x48], R8 ;  /* 0x0000480801007387 */ /* 0x0001e20000100800 */
[----:B------:R-:W-:-:S03]  /*10a30*/  SEL R15, R9, R15, !P1 ;  /* 0x0000000f090f7207 */ /* 0x000fc60004800000 */
[----:B0-----:R-:W5:Y:S04]  /*10a40*/  LDL.LU R8, [R1+0x34] ;  /* 0x0000340001087983 */ /* 0x001f680000300800 */
[----:B------:R0:W-:Y:S01]  /*10a50*/  STL [R1+0x44], R15 ;  /* 0x0000440f01007387 */ /* 0x0001e20000100800 */
[----:B--2---:R-:W-:-:S03]  /*10a60*/  SEL R17, R9, R17, !P1 ;  /* 0x0000001109117207 */ /* 0x004fc60004800000 */
[----:B0-----:R-:W2:Y:S01]  /*10a70*/  LDL.LU R15, [R1+0x60] ;  /* 0x00006000010f7983 */ /* 0x001ea20000300800 */
[----:B------:R-:W-:-:S03]  /*10a80*/  SEL R16, R9, R16, !P1 ;  /* 0x0000001009107207 */ /* 0x000fc60004800000 */
[----:B------:R0:W-:Y:S01]  /*10a90*/  STL [R1+0x40], R17 ;  /* 0x0000401101007387 */ /* 0x0001e20000100800 */
[C---:B------:R-:W-:Y:S02]  /*10aa0*/  SEL R22, R9.reuse, R22, !P1 ;  /* 0x0000001609167207 */ /* 0x040fe40004800000 */
[C---:B------:R-:W-:Y:S01]  /*10ab0*/  SEL R21, R9.reuse, R21, !P1 ;  /* 0x0000001509157207 */ /* 0x040fe20004800000 */
[----:B0-----:R-:W2:Y:S04]  /*10ac0*/  LDL.LU R17, [R1+0x64] ;  /* 0x0000640001117983 */ /* 0x001ea80000300800 */
[----:B------:R0:W-:Y:S01]  /*10ad0*/  STL [R1+0x3c], R16 ;  /* 0x00003c1001007387 */ /* 0x0001e20000100800 */
[----:B------:R-:W-:-:S03]  /*10ae0*/  SEL R20, R9, R20, !P1 ;  /* 0x0000001409147207 */ /* 0x000fc60004800000 */
        /* <DEDUP_REMOVED lines=8> */
[----:B0-----:R-:W2:Y:S04]  /*10b70*/  LDL.LU R21, [R1+0xf24] ;  /* 0x000f240001157983 */ /* 0x001ea80000300800 */
[----:B------:R0:W-:Y:S04]  /*10b80*/  STL [R1+0x18], R20 ;  /* 0x0000181401007387 */ /* 0x0001e80000100800 */
        /* <DEDUP_REMOVED lines=11> */
[C---:B------:R-:W-:Y:S02]  /*10c40*/  SEL R29, R9.reuse, R29, !P1 ;  /* 0x0000001d091d7207 */ /* 0x040fe40004800000 */
[C---:B----4-:R-:W-:Y:S01]  /*10c50*/  SEL R28, R9.reuse, R28, !P1 ;  /* 0x0000001c091c7207 */ /* 0x050fe20004800000 */
[----:B------:R-:W-:Y:S04]  /*10c60*/  STL [R1+0x4], R26 ;  /* 0x0000041a01007387 */ /* 0x000fe80000100800 */
[----:B------:R-:W-:Y:S04]  /*10c70*/  STL [R1+0xe64], R25 ;  /* 0x000e641901007387 */ /* 0x000fe80000100800 */
[----:B------:R-:W-:Y:S04]  /*10c80*/  STL [R1+0xe68], R29 ;  /* 0x000e681d01007387 */ /* 0x000fe80000100800 */
[----:B------:R-:W-:Y:S01]  /*10c90*/  STL [R1+0xe6c], R28 ;  /* 0x000e6c1c01007387 */ /* 0x000fe20000100800 */
[----:B------:R-:W-:-:S02]  /*10ca0*/  SEL R3, R9, R3, !P1 ;  /* 0x0000000309037207 */ /* 0x000fc40004800000 */
[C---:B------:R-:W-:Y:S02]  /*10cb0*/  SEL R5, R9.reuse, R5, !P1 ;  /* 0x0000000509057207 */ /* 0x040fe40004800000 */
[C---:B---3--:R-:W-:Y:S02]  /*10cc0*/  SEL R6, R9.reuse, R6, !P1 ;  /* 0x0000000609067207 */ /* 0x048fe40004800000 */
[C---:B-----5:R-:W-:Y:S02]  /*10cd0*/  SEL R7, R9.reuse, R7, !P1 ;  /* 0x0000000709077207 */ /* 0x060fe40004800000 */
[C---:B------:R-:W-:Y:S02]  /*10ce0*/  SEL R8, R9.reuse, R8, !P1 ;  /* 0x0000000809087207 */ /* 0x040fe40004800000 */
[C---:B--2---:R-:W-:Y:S02]  /*10cf0*/  SEL R15, R9.reuse, R15, !P1 ;  /* 0x0000000f090f7207 */ /* 0x044fe40004800000 */
[----:B------:R-:W-:-:S02]  /*10d00*/  SEL R17, R9, R17, !P1 ;  /* 0x0000001109117207 */ /* 0x000fc40004800000 */
[C---:B------:R-:W-:Y:S02]  /*10d10*/  SEL R16, R9.reuse, R16, !P1 ;  /* 0x0000001009107207 */ /* 0x040fe40004800000 */
[C---:B------:R-:W-:Y:S02]  /*10d20*/  SEL R10, R9.reuse, R10, !P1 ;  /* 0x0000000a090a7207 */ /* 0x040fe40004800000 */
[C---:B------:R-:W-:Y:S02]  /*10d30*/  SEL R12, R9.reuse, R12, !P1 ;  /* 0x0000000c090c7207 */ /* 0x040fe40004800000 */
[----:B------:R-:W-:-:S05]  /*10d40*/  SEL R14, R9, R14, !P1 ;  /* 0x0000000e090e7207 */ /* 0x000fca0004800000 */
[----:B------:R-:W-:Y:S04]  /*10d50*/  STL [R1+0xe70], R14 ;  /* 0x000e700e01007387 */ /* 0x000fe80000100800 */
[----:B------:R-:W-:Y:S04]  /*10d60*/  STL [R1+0xe74], R3 ;  /* 0x000e740301007387 */ /* 0x000fe80000100800 */
[----:B------:R-:W-:Y:S04]  /*10d70*/  STL [R1+0xe78], R5 ;  /* 0x000e780501007387 */ /* 0x000fe80000100800 */
[----:B------:R-:W-:Y:S04]  /*10d80*/  STL [R1+0xe7c], R6 ;  /* 0x000e7c0601007387 */ /* 0x000fe80000100800 */
[----:B------:R-:W-:Y:S04]  /*10d90*/  STL [R1+0xe80], R7 ;  /* 0x000e800701007387 */ /* 0x000fe80000100800 */
[----:B------:R-:W-:Y:S04]  /*10da0*/  STL [R1+0xe84], R8 ;  /* 0x000e840801007387 */ /* 0x000fe80000100800 */
[----:B------:R-:W-:Y:S04]  /*10db0*/  STL [R1+0xe88], R15 ;  /* 0x000e880f01007387 */ /* 0x000fe80000100800 */
[----:B------:R0:W-:Y:S01]  /*10dc0*/  STL [R1+0xe8c], R17 ;  /* 0x000e8c1101007387 */ /* 0x0001e20000100800 */
[----:B------:R-:W-:-:S03]  /*10dd0*/  SEL R18, R9, R18, !P1 ;  /* 0x0000001209127207 */ /* 0x000fc60004800000 */
[----:B0-----:R-:W2:Y:S04]  /*10de0*/  LDL.LU R17, [R1+0x408] ;  /* 0x0004080001117983 */ /* 0x001ea80000300800 */
[----:B------:R-:W3:Y:S04]  /*10df0*/  LDL.LU R15, [R1+0x404] ;  /* 0x00040400010f7983 */ /* 0x000ee80000300800 */
[----:B------:R-:W4:Y:S04]  /*10e00*/  LDL.LU R8, [R1+0x400] ;  /* 0x0004000001087983 */ /* 0x000f280000300800 */
[----:B------:R-:W5:Y:S04]  /*10e10*/  LDL.LU R7, [R1+0x3fc] ;  /* 0x0003fc0001077983 */ /* 0x000f680000300800 */
[----:B------:R-:W3:Y:S04]  /*10e20*/  LDL.LU R6, [R1+0x3f8] ;  /* 0x0003f80001067983 */ /* 0x000ee80000300800 */
[----:B------:R-:W3:Y:S04]  /*10e30*/  LDL.LU R5, [R1+0x3f4] ;  /* 0x0003f40001057983 */ /* 0x000ee80000300800 */
[----:B------:R-:W3:Y:S04]  /*10e40*/  LDL.LU R3, [R1+0x3f0] ;  /* 0x0003f00001037983 */ /* 0x000ee80000300800 */
[----:B------:R-:W3:Y:S04]  /*10e50*/  LDL.LU R14, [R1+0x3ec] ;  /* 0x0003ec00010e7983 */ /* 0x000ee80000300800 */
[----:B------:R-:W3:Y:S04]  /*10e60*/  LDL.LU R28, [R1+0x3e8] ;  /* 0x0003e800011c7983 */ /* 0x000ee80000300800 */
[----:B------:R-:W3:Y:S04]  /*10e70*/  LDL.LU R29, [R1+0x3e4] ;  /* 0x0003e400011d7983 */ /* 0x000ee80000300800 */
[----:B------:R-:W3:Y:S04]  /*10e80*/  LDL.LU R25, [R1+0x3e0] ;  /* 0x0003e00001197983 */ /* 0x000ee80000300800 */
[----:B------:R0:W-:Y:S04]  /*10e90*/  STL [R1+0xe90], R16 ;  /* 0x000e901001007387 */ /* 0x0001e80000100800 */
[----:B0-----:R-:W3:Y:S04]  /*10ea0*/  LDL.LU R16, [R1+0x40c] ;  /* 0x00040c0001107983 */ /* 0x001ee80000300800 */
[----:B------:R0:W-:Y:S04]  /*10eb0*/  STL [R1+0xe94], R18 ;  /* 0x000e941201007387 */ /* 0x0001e80000100800 */
[----:B0-----:R-:W4:Y:S04]  /*10ec0*/  LDL.LU R18, [R1+0x410] ;  /* 0x0004100001127983 */ /* 0x001f280000300800 */
[----:B------:R-:W-:Y:S04]  /*10ed0*/  STL [R1+0xe98], R12 ;  /* 0x000e980c01007387 */ /* 0x000fe80000100800 */
[----:B------:R0:W-:Y:S04]  /*10ee0*/  STL [R1+0xe9c], R10 ;  /* 0x000e9c0a01007387 */ /* 0x0001e80000100800 */
[----:B0-----:R-:W5:Y:S04]  /*10ef0*/  LDL R10, [R1+0x448] ;  /* 0x00044800010a7983 */ /* 0x001f680000100800 */
[----:B------:R-:W0:Y:S01]  /*10f00*/  S2R R26, SR_TID.X ;  /* 0x00000000001a7919 */ /* 0x000e220000002100 */
[----:B------:R-:W-:Y:S01]  /*10f10*/  @!P0 IMAD.MOV R19, RZ, RZ, -R19 ;  /* 0x000000ffff138224 */ /* 0x000fe200078e0a13 */
[----:B------:R-:W-:-:S02]  /*10f20*/  ISETP.NE.AND P0, PT, RZ, c[0x0][0x178], PT ;  /* 0x00005e00ff007a0c */ /* 0x000fc40003f05270 */
[C---:B------:R-:W-:Y:S02]  /*10f30*/  SEL R20, R9.reuse, R20, !P1 ;  /* 0x0000001409147207 */ /* 0x040fe40004800000 */
[C---:B------:R-:W-:Y:S01]  /*10f40*/  SEL R21, R9.reuse, R21, !P1 ;  /* 0x0000001509157207 */ /* 0x040fe20004800000 */
[----:B------:R-:W-:Y:S01]  /*10f50*/  @!P3 IMAD.MOV R0, RZ, RZ, -R0 ;  /* 0x000000ffff00b224 */ /* 0x000fe200078e0a00 */
[C---:B------:R-:W-:Y:S01]  /*10f60*/  SEL R22, R9.reuse, R22, !P1 ;  /* 0x0000001609167207 */ /* 0x040fe20004800000 */
[----:B------:R-:W-:Y:S01]  /*10f70*/  @!P4 IMAD.MOV R11, RZ, RZ, -R11 ;  /* 0x000000ffff0bc224 */ /* 0x000fe200078e0a0b */
[C---:B------:R-:W-:Y:S01]  /*10f80*/  SEL R23, R9.reuse, R23, !P1 ;  /* 0x0000001709177207 */ /* 0x040fe20004800000 */
[----:B------:R-:W-:Y:S01]  /*10f90*/  @!P2 IMAD.MOV R27, RZ, RZ, -R27 ;  /* 0x000000ffff1ba224 */ /* 0x000fe200078e0a1b */
[C---:B------:R-:W-:Y:S01]  /*10fa0*/  SEL R24, R9.reuse, R24, !P1 ;  /* 0x0000001809187207 */ /* 0x040fe20004800000 */
[----:B------:R-:W-:Y:S01]  /*10fb0*/  STL [R1+0xea0], R20 ;  /* 0x000ea01401007387 */ /* 0x000fe20000100800 */
[----:B------:R-:W-:-:S02]  /*10fc0*/  SEL R2, R9, R2, !P1 ;  /* 0x0000000209027207 */ /* 0x000fc40004800000 */
[C---:B------:R-:W-:Y:S01]  /*10fd0*/  SEL R4, R9.reuse, R4, !P1 ;  /* 0x0000000409047207 */ /* 0x040fe20004800000 */
[----:B------:R-:W-:Y:S01]  /*10fe0*/  STL [R1+0xea4], R21 ;  /* 0x000ea41501007387 */ /* 0x000fe20000100800 */
[C---:B------:R-:W-:Y:S02]  /*10ff0*/  SEL R19, R9.reuse, R19, !P1 ;  /* 0x0000001309137207 */ /* 0x040fe40004800000 */
[----:B0-----:R-:W-:Y:S01]  /*11000*/  LOP3.LUT R26, R26, 0x3f, RZ, 0xc0, !PT ;  /* 0x0000003f1a1a7812 */ /* 0x001fe200078ec0ff */
[----:B------:R-:W-:Y:S01]  /*11010*/  STL [R1+0xea8], R22 ;  /* 0x000ea81601007387 */ /* 0x000fe20000100800 */
[----:B------:R-:W-:-:S03]  /*11020*/  SEL R0, R9, R0, !P1 ;  /* 0x0000000009007207 */ /* 0x000fc60004800000 */
[----:B------:R-:W-:Y:S01]  /*11030*/  IMAD R26, R26, c[0x0][0x18c], RZ ;  /* 0x000063001a1a7a24 */ /* 0x000fe200078e02ff */
[----:B------:R-:W-:Y:S01]  /*11040*/  STL [R1+0xeac], R23 ;  /* 0x000eac1701007387 */ /* 0x000fe20000100800 */
[C---:B------:R-:W-:Y:S01]  /*11050*/  SEL R11, R9.reuse, R11, !P1 ;  /* 0x0000000b090b7207 */ /* 0x040fe20004800000 */
[----:B------:R-:W-:Y:S01]  /*11060*/  IMAD.MOV R12, RZ, RZ, -c[0x0][0x188] ;  /* 0x80006200ff0c7624 */ /* 0x000fe200078e02ff */
[----:B------:R-:W-:Y:S01]  /*11070*/  SEL R9, R9, R27, !P1 ;  /* 0x0000001b09097207 */ /* 0x000fe20004800000 */
[----:B------:R-:W-:Y:S01]  /*11080*/  STL [R1+0xeb0], R24 ;  /* 0x000eb01801007387 */ /* 0x000fe20000100800 */
[----:B------:R-:W-:Y:S01]  /*11090*/  @!P5 IMAD.MOV R13, RZ, RZ, -R13 ;  /* 0x000000ffff0dd224 */ /* 0x000fe200078e0a0d */
[----:B------:R-:W-:Y:S02]  /*110a0*/  LEA.HI.X.SX32 R26, R26, c[0x0][0x16c], 0x1, P6 ;  /* 0x00005b001a1a7a11 */ /* 0x000fe400030f0eff */
[----:B------:R2:W-:Y:S01]  /*110b0*/  STL [R1+0xeb4], R2 ;  /* 0x000eb40201007387 */ /* 0x0005e20000100800 */
[----:B------:R-:W-:-:S03]  /*110c0*/  @!P0 LOP3.LUT R13, RZ, c[0x0][0x178], RZ, 0x33, !PT ;  /* 0x00005e00ff0d8a12 */ /* 0x000fc600078e33ff */
[----:B------:R3:W-:Y:S04]  /*110d0*/  STL [R1+0xeb8], R4 ;  /* 0x000eb80401007387 */ /* 0x0007e80000100800 */
[----:B------:R-:W-:Y:S04]  /*110e0*/  STL [R1+0xebc], R19 ;  /* 0x000ebc1301007387 */ /* 0x000fe80000100800 */
[----:B------:R5:W-:Y:S04]  /*110f0*/  STL [R1+0xec0], R0 ;  /* 0x000ec00001007387 */ /* 0x000be80000100800 */
[----:B------:R-:W-:Y:S04]  /*11100*/  STL [R1+0xec4], R11 ;  /* 0x000ec40b01007387 */ /* 0x000fe80000100800 */
[----:B------:R-:W-:Y:S04]  /*11110*/  STL [R1+0xec8], R9 ;  /* 0x000ec80901007387 */ /* 0x000fe80000100800 */
[----:B------:R-:W-:Y:S04]  /*11120*/  STL [R1+0xecc], R26 ;  /* 0x000ecc1a01007387 */ /* 0x000fe80000100800 */
[----:B------:R-:W-:Y:S01]  /*11130*/  STL [R1+0xed0], R13 ;  /* 0x000ed00d01007387 */ /* 0x000fe20000100800 */
[----:B--2---:R-:W-:-:S02]  /*11140*/  IMAD R2, R17, c[0x0][0x190], RZ ;  /* 0x0000640011027a24 */ /* 0x004fc400078e02ff */
[----:B---3--:R-:W-:Y:S02]  /*11150*/  IMAD R4, R16, c[0x0][0x190], RZ ;  /* 0x0000640010047a24 */ /* 0x008fe400078e02ff */
[----:B----4-:R-:W-:-:S05]  /*11160*/  IMAD R27, R18, c[0x0][0x190], RZ ;  /* 0x00006400121b7a24 */ /* 0x010fca00078e02ff */
[----:B------:R-:W-:Y:S01]  /*11170*/  STL [R1+0xed4], R27 ;  /* 0x000ed41b01007387 */ /* 0x000fe20000100800 */
[----:B-----5:R-:W-:-:S05]  /*11180*/  IMAD R0, R12, 0x2, R10 ;  /* 0x000000020c007824 */ /* 0x020fca00078e020a */
[----:B------:R0:W-:Y:S04]  /*11190*/  STL [R1+0x414], R0 ;  /* 0x0004140001007387 */ /* 0x0001e80000100800 */
[----:B------:R1:W-:Y:S01]  /*111a0*/  STL [R1+0x1c], R4 ;  /* 0x00001c0401007387 */ /* 0x0003e20000100800 */
[----:B0-----:R-:W-:-:S03]  /*111b0*/  IMAD R0, R15, c[0x0][0x190], RZ ;  /* 0x000064000f007a24 */ /* 0x001fc600078e02ff */
[----:B------:R0:W-:Y:S01]  /*111c0*/  STL [R1+0x24], R2 ;  /* 0x0000240201007387 */ /* 0x0001e20000100800 */
[----:B-1----:R-:W-:-:S03]  /*111d0*/  IMAD R4, R8, c[0x0][0x190], RZ ;  /* 0x0000640008047a24 */ /* 0x002fc600078e02ff */
[----:B------:R1:W-:Y:S01]  /*111e0*/  STL [R1+0x28], R0 ;  /* 0x0000280001007387 */ /* 0x0003e20000100800 */
[----:B0-----:R-:W-:-:S03]  /*111f0*/  IMAD R2, R7, c[0x0][0x190], RZ ;  /* 0x0000640007027a24 */ /* 0x001fc600078e02ff */
[----:B------:R0:W-:Y:S01]  /*11200*/  STL [R1+0x2c], R4 ;  /* 0x00002c0401007387 */ /* 0x0001e20000100800 */
[----:B-1----:R-:W-:-:S03]  /*11210*/  IMAD R0, R6, c[0x0][0x190], RZ ;  /* 0x0000640006007a24 */ /* 0x002fc600078e02ff */
[----:B------:R1:W-:Y:S04]  /*11220*/  STL [R1+0x30], R2 ;  /* 0x0000300201007387 */ /* 0x0003e80000100800 */
[----:B------:R2:W-:Y:S01]  /*11230*/  STL [R1+0x34], R0 ;  /* 0x0000340001007387 */ /* 0x0005e20000100800 */
[----:B0-----:R-:W-:Y:S02]  /*11240*/  IMAD R4, R5, c[0x0][0x190], RZ ;  /* 0x0000640005047a24 */ /* 0x001fe400078e02ff */
[----:B-1----:R-:W-:Y:S02]  /*11250*/  IMAD R2, R3, c[0x0][0x190], RZ ;  /* 0x0000640003027a24 */ /* 0x002fe400078e02ff */
[----:B------:R-:W-:Y:S02]  /*11260*/  IMAD R3, R28, c[0x0][0x190], RZ ;  /* 0x000064001c037a24 */ /* 0x000fe400078e02ff */
[----:B--2---:R-:W-:Y:S01]  /*11270*/  IMAD R0, R14, c[0x0][0x190], RZ ;  /* 0x000064000e007a24 */ /* 0x004fe200078e02ff */
[----:B------:R-:W-:Y:S04]  /*11280*/  STL [R1+0x60], R4 ;  /* 0x0000600401007387 */ /* 0x000fe80000100800 */
[----:B------:R0:W-:Y:S04]  /*11290*/  STL [R1+0x64], R2 ;  /* 0x0000640201007387 */ /* 0x0001e80000100800 */
[----:B------:R1:W-:Y:S04]  /*112a0*/  STL [R1+0xc0], R0 ;  /* 0x0000c00001007387 */ /* 0x0003e80000100800 */
[----:B------:R-:W-:Y:S04]  /*112b0*/  STL [R1+0xe0], R3 ;  /* 0x0000e00301007387 */ /* 0x000fe80000100800 */
[----:B------:R-:W2:Y:S01]  /*112c0*/  LDL.LU R27, [R1+0x3d4] ;  /* 0x0003d400011b7983 */ /* 0x000ea20000300800 */
[----:B0-----:R-:W-:-:S02]  /*112d0*/  IMAD R2, R29, c[0x0][0x190], RZ ;  /* 0x000064001d027a24 */ /* 0x001fc400078e02ff */
[----:B-1----:R-:W-:-:S03]  /*112e0*/  IMAD R0, R25, c[0x0][0x190], RZ ;  /* 0x0000640019007a24 */ /* 0x002fc600078e02ff */
[----:B------:R-:W-:Y:S04]  /*112f0*/  STL [R1+0xf0], R2 ;  /* 0x0000f00201007387 */ /* 0x000fe80000100800 */
[----:B--2---:R0:W-:Y:S04]  /*11300*/  STL [R1+0xf08], R27 ;  /* 0x000f081b01007387 */ /* 0x0041e80000100800 */
[----:B------:R-:W-:Y:S04]  /*11310*/  STL [R1+0x114], R0 ;  /* 0x0001140001007387 */ /* 0x000fe80000100800 */
[----:B0-----:R-:W2:Y:S04]  /*11320*/  LDL.LU R27, [R1+0x3d8] ;  /* 0x0003d800011b7983 */ /* 0x001ea80000300800 */
[----:B--2---:R0:W-:Y:S04]  /*11330*/  STL [R1+0xf0c], R27 ;  /* 0x000f0c1b01007387 */ /* 0x0041e80000100800 */
        /* <DEDUP_REMOVED lines=28> */
[----:B------:R-:W3:Y:S01]  /*11500*/  LDL.LU R25, [R1+0x364] ;  /* 0x0003640001197983 */ /* 0x000ee20000300800 */
[----:B--2---:R-:W-:-:S05]  /*11510*/  IMAD R27, R27, c[0x0][0x190], RZ ;  /* 0x000064001b1b7a24 */ /* 0x004fca00078e02ff */
[----:B------:R0:W-:Y:S04]  /*11520*/  STL [R1+0x118], R27 ;  /* 0x0001181b01007387 */ /* 0x0001e80000100800 */
[----:B0-----:R-:W2:Y:S02]  /*11530*/  LDL.LU R27, [R1+0xf0c] ;  /* 0x000f0c00011b7983 */ /* 0x001ea40000300800 */
[----:B--2---:R-:W-:-:S05]  /*11540*/  IMAD R27, R27, c[0x0][0x190], RZ ;  /* 0x000064001b1b7a24 */ /* 0x004fca00078e02ff */
[----:B------:R0:W-:Y:S04]  /*11550*/  STL [R1+0x120], R27 ;  /* 0x0001201b01007387 */ /* 0x0001e80000100800 */
[----:B0-----:R-:W2:Y:S01]  /*11560*/  LDL.LU R27, [R1+0xf08] ;  /* 0x000f0800011b7983 */ /* 0x001ea20000300800 */
[----:B---3--:R-:W-:Y:S02]  /*11570*/  IMAD R13, R13, c[0x0][0x190], RZ ;  /* 0x000064000d0d7a24 */ /* 0x008fe400078e02ff */
[----:B----4-:R-:W-:Y:S02]  /*11580*/  IMAD R26, R26, c[0x0][0x190], RZ ;  /* 0x000064001a1a7a24 */ /* 0x010fe400078e02ff */
[----:B-----5:R-:W-:Y:S02]  /*11590*/  IMAD R9, R9, c[0x0][0x190], RZ ;  /* 0x0000640009097a24 */ /* 0x020fe400078e02ff */
[----:B--2---:R-:W-:-:S05]  /*115a0*/  IMAD R27, R27, c[0x0][0x190], RZ ;  /* 0x000064001b1b7a24 */ /* 0x004fca00078e02ff */
[----:B------:R-:W-:Y:S04]  /*115b0*/  STL [R1+0x138], R27 ;  /* 0x0001381b01007387 */ /* 0x000fe80000100800 */
[----:B------:R0:W-:Y:S04]  /*115c0*/  STL [R1+0x148], R13 ;  /* 0x0001480d01007387 */ /* 0x0001e80000100800 */
[----:B------:R-:W-:Y:S04]  /*115d0*/  STL [R1+0x158], R26 ;  /* 0x0001581a01007387 */ /* 0x000fe80000100800 */
[----:B------:R1:W-:Y:S01]  /*115e0*/  STL [R1+0x170], R9 ;  /* 0x0001700901007387 */ /* 0x0003e20000100800 */
[----:B0-----:R-:W-:-:S02]  /*115f0*/  IMAD R13, R11, c[0x0][0x190], RZ ;  /* 0x000064000b0d7a24 */ /* 0x001fc400078e02ff */
[----:B------:R-:W-:Y:S02]  /*11600*/  IMAD R11, R0, c[0x0][0x190], RZ ;  /* 0x00006400000b7a24 */ /* 0x000fe400078e02ff */
[----:B------:R-:W-:Y:S01]  /*11610*/  IMAD R0, R4, c[0x0][0x190], RZ ;  /* 0x0000640004007a24 */ /* 0x000fe200078e02ff */
[----:B------:R-:W-:Y:S01]  /*11620*/  STL [R1+0x1a8], R13 ;  /* 0x0001a80d01007387 */ /* 0x000fe20000100800 */
[----:B-1----:R-:W-:-:S03]  /*11630*/  IMAD R9, R19, c[0x0][0x190], RZ ;  /* 0x0000640013097a24 */ /* 0x002fc600078e02ff */
[----:B------:R-:W-:Y:S01]  /*11640*/  STL [R1+0x1c0], R11 ;  /* 0x0001c00b01007387 */ /* 0x000fe20000100800 */
[----:B------:R-:W-:Y:S02]  /*11650*/  IMAD R4, R2, c[0x0][0x190], RZ ;  /* 0x0000640002047a24 */ /* 0x000fe400078e02ff */
[----:B------:R-:W-:Y:S01]  /*11660*/  IMAD R2, R24, c[0x0][0x190], RZ ;  /* 0x0000640018027a24 */ /* 0x000fe200078e02ff */
[----:B------:R-:W-:Y:S04]  /*11670*/  STL [R1+0x1c8], R9 ;  /* 0x0001c80901007387 */ /* 0x000fe80000100800 */
        /* <DEDUP_REMOVED lines=12> */
[----:B-1----:R-:W-:-:S03]  /*11740*/  IMAD R2, R12, c[0x0][0x190], RZ ;  /* 0x000064000c027a24 */ /* 0x002fc600078e02ff */
[----:B------:R0:W-:Y:S01]  /*11750*/  STL [R1+0x39c], R4 ;  /* 0x00039c0401007387 */ /* 0x0001e20000100800 */
[----:B--2---:R-:W-:-:S03]  /*11760*/  IMAD R0, R18, c[0x0][0x190], RZ ;  /* 0x0000640012007a24 */ /* 0x004fc600078e02ff */
        /* <DEDUP_REMOVED lines=553> */
[----:B------:R-:W-:-:S02]  /*13a00*/  IMAD R11, R11, c[0x0][0x190], RZ ;  /* 0x000064000b0b7a24 */ /* 0x000fc400078e02ff */
[----:B------:R-:W-:Y:S02]  /*13a10*/  IMAD R0, R0, c[0x0][0x190], RZ ;  /* 0x0000640000007a24 */ /* 0x000fe400078e02ff */
[----:B------:R-:W-:Y:S02]  /*13a20*/  IMAD R19, R19, c[0x0][0x190], RZ ;  /* 0x0000640013137a24 */ /* 0x000fe400078e02ff */
[----:B------:R-:W-:Y:S02]  /*13a30*/  IMAD R4, R4, c[0x0][0x190], RZ ;  /* 0x0000640004047a24 */ /* 0x000fe400078e02ff */
[----:B------:R-:W-:Y:S02]  /*13a40*/  IMAD R2, R2, c[0x0][0x190], RZ ;  /* 0x0000640002027a24 */ /* 0x000fe400078e02ff */
[----:B------:R-:W-:Y:S02]  /*13a50*/  IMAD R24, R24, c[0x0][0x190], RZ ;  /* 0x0000640018187a24 */ /* 0x000fe400078e02ff */
        /* <DEDUP_REMOVED lines=19> */
[----:B--2---:R-:W-:-:S05]  /*13b90*/  IMAD R27, R27, c[0x0][0x190], RZ ;  /* 0x000064001b1b7a24 */ /* 0x004fca00078e02ff */
[----:B------:R0:W-:Y:S04]  /*13ba0*/  STL [R1+0x94], R27 ;  /* 0x0000941b01007387 */ /* 0x0001e80000100800 */
[----:B0-----:R-:W2:Y:S04]  /*13bb0*/  LDL.LU R27, [R1+0xed4] ;  /* 0x000ed400011b7983 */ /* 0x001ea80000300800 */
[----:B------:R0:W-:Y:S04]  /*13bc0*/  STL [R1+0x90], R13 ;  /* 0x0000900d01007387 */ /* 0x0001e80000100800 */
[----:B0-----:R-:W3:Y:S04]  /*13bd0*/  LDL.LU R13, [R1+0xed0] ;  /* 0x000ed000010d7983 */ /* 0x001ee80000300800 */
[----:B------:R0:W-:Y:S04]  /*13be0*/  STL [R1+0x8c], R26 ;  /* 0x00008c1a01007387 */ /* 0x0001e80000100800 */
[----:B0-----:R-:W4:Y:S04]  /*13bf0*/  LDL.LU R26, [R1+0xecc] ;  /* 0x000ecc00011a7983 */ /* 0x001f280000300800 */
[----:B------:R0:W-:Y:S04]  /*13c00*/  STL [R1+0x88], R9 ;  /* 0x0000880901007387 */ /* 0x0001e80000100800 */
[----:B0-----:R-:W5:Y:S04]  /*13c10*/  LDL.LU R9, [R1+0xec8] ;  /* 0x000ec80001097983 */ /* 0x001f680000300800 */
        /* <DEDUP_REMOVED lines=49> */
[----:B0-----:R-:W5:Y:S01]  /*13f30*/  LDL.LU R25, [R1+0xe64] ;  /* 0x000e640001197983 */ /* 0x001f620000300800 */
[----:B--2---:R-:W-:-:S02]  /*13f40*/  IMAD R21, R21, c[0x0][0x190], RZ ;  /* 0x0000640015157a24 */ /* 0x004fc400078e02ff */
[----:B---3--:R-:W-:Y:S02]  /*13f50*/  IMAD R20, R20, c[0x0][0x190], RZ ;  /* 0x0000640014147a24 */ /* 0x008fe400078e02ff */
[----:B----4-:R-:W-:Y:S02]  /*13f60*/  IMAD R10, R10, c[0x0][0x190], RZ ;  /* 0x000064000a0a7a24 */ /* 0x010fe400078e02ff */
[----:B-----5:R-:W-:Y:S02]  /*13f70*/  IMAD R12, R12, c[0x0][0x190], RZ ;  /* 0x000064000c0c7a24 */ /* 0x020fe400078e02ff */
        /* <DEDUP_REMOVED lines=12> */
[----:B------:R-:W-:-:S05]  /*14040*/  IMAD R25, R25, c[0x0][0x190], RZ ;  /* 0x0000640019197a24 */ /* 0x000fca00078e02ff */
[----:B------:R0:W-:Y:S04]  /*14050*/  STL [R1], R25 ;  /* 0x0000001901007387 */ /* 0x0001e80000100800 */
[----:B0-----:R-:W2:Y:S04]  /*14060*/  LDL.LU R25, [R1+0xe60] ;  /* 0x000e600001197983 */ /* 0x001ea80000300800 */
[----:B------:R-:W-:Y:S04]  /*14070*/  STL [R1+0xe20], R29 ;  /* 0x000e201d01007387 */ /* 0x000fe80000100800 */
[----:B------:R-:W-:Y:S04]  /*14080*/  STL [R1+0xe1c], R28 ;  /* 0x000e1c1c01007387 */ /* 0x000fe80000100800 */
[----:B------:R-:W-:Y:S04]  /*14090*/  STL [R1+0xe18], R14 ;  /* 0x000e180e01007387 */ /* 0x000fe80000100800 */
[----:B------:R0:W-:Y:S04]  /*140a0*/  STL [R1+0xe14], R3 ;  /* 0x000e140301007387 */ /* 0x0001e80000100800 */
[----:B0-----:R-:W3:Y:S04]  /*140b0*/  LDL.LU R3, [R1+0x1c] ;  /* 0x00001c0001037983 */ /* 0x001ee80000300800 */
[----:B------:R-:W-:Y:S04]  /*140c0*/  STL [R1+0xe24], R5 ;  /* 0x000e240501007387 */ /* 0x000fe80000100800 */
[----:B------:R-:W-:Y:S04]  /*140d0*/  STL [R1+0xe10], R6 ;  /* 0x000e100601007387 */ /* 0x000fe80000100800 */
[----:B------:R-:W-:Y:S04]  /*140e0*/  STL [R1+0xe0c], R7 ;  /* 0x000e0c0701007387 */ /* 0x000fe80000100800 */
[----:B------:R-:W-:Y:S04]  /*140f0*/  STL [R1+0xe28], R8 ;  /* 0x000e280801007387 */ /* 0x000fe80000100800 */
[----:B------:R-:W-:Y:S04]  /*14100*/  STL [R1+0xe2c], R15 ;  /* 0x000e2c0f01007387 */ /* 0x000fe80000100800 */
[----:B------:R-:W-:Y:S04]  /*14110*/  STL [R1+0xe30], R17 ;  /* 0x000e301101007387 */ /* 0x000fe80000100800 */
[----:B------:R0:W-:Y:S04]  /*14120*/  STL [R1+0xe34], R16 ;  /* 0x000e341001007387 */ /* 0x0001e80000100800 */
[----:B0-----:R-:W4:Y:S04]  /*14130*/  LDL.LU R16, [R1+0x60] ;  /* 0x0000600001107983 */ /* 0x001f280000300800 */
[----:B------:R0:W-:Y:S04]  /*14140*/  STL [R1+0xe38], R18 ;  /* 0x000e381201007387 */ /* 0x0001e80000100800 */
[----:B0-----:R-:W5:Y:S04]  /*14150*/  LDL.LU R18, [R1+0x34] ;  /* 0x0000340001127983 */ /* 0x001f680000300800 */
[----:B------:R0:W-:Y:S04]  /*14160*/  STL [R1+0xe3c], R12 ;  /* 0x000e3c0c01007387 */ /* 0x0001e80000100800 */
[----:B0-----:R-:W4:Y:S04]  /*14170*/  LDL.LU R12, [R1+0x30] ;  /* 0x00003000010c7983 */ /* 0x001f280000300800 */
[----:B------:R0:W-:Y:S04]  /*14180*/  STL [R1+0xe40], R10 ;  /* 0x000e400a01007387 */ /* 0x0001e80000100800 */
[----:B0-----:R-:W4:Y:S04]  /*14190*/  LDL.LU R10, [R1+0x2c] ;  /* 0x00002c00010a7983 */ /* 0x001f280000300800 */
[----:B------:R0:W-:Y:S04]  /*141a0*/  STL [R1+0xe44], R20 ;  /* 0x000e441401007387 */ /* 0x0001e80000100800 */
[----:B0-----:R-:W4:Y:S04]  /*141b0*/  LDL.LU R20, [R1+0x28] ;  /* 0x0000280001147983 */ /* 0x001f280000300800 */
[----:B------:R0:W-:Y:S04]  /*141c0*/  STL [R1+0xe48], R21 ;  /* 0x000e481501007387 */ /* 0x0001e80000100800 */
[----:B0-----:R-:W5:Y:S01]  /*141d0*/  LDL.LU R21, [R1+0x24] ;  /* 0x0000240001157983 */ /* 0x001f620000300800 */
[----:B------:R-:W-:-:S02]  /*141e0*/  IMAD R22, R22, c[0x0][0x190], RZ ;  /* 0x0000640016167a24 */ /* 0x000fc400078e02ff */
[----:B------:R-:W-:-:S03]  /*141f0*/  IMAD R23, R23, c[0x0][0x190], RZ ;  /* 0x0000640017177a24 */ /* 0x000fc600078e02ff */
[----:B------:R-:W-:Y:S04]  /*14200*/  STL [R1+0xe4c], R22 ;  /* 0x000e4c1601007387 */ /* 0x000fe80000100800 */
[----:B------:R-:W-:Y:S04]  /*14210*/  STL [R1+0xe50], R23 ;  /* 0x000e501701007387 */ /* 0x000fe80000100800 */
[----:B------:R-:W5:Y:S04]  /*14220*/  LDL.LU R17, [R1+0x64] ;  /* 0x0000640001117983 */ /* 0x000f680000300800 */
[----:B------:R-:W5:Y:S01]  /*14230*/  LDL.LU R15, [R1+0xc0] ;  /* 0x0000c000010f7983 */ /* 0x000f620000300800 */
[----:B------:R-:W-:-:S05]  /*14240*/  IMAD R5, R24, c[0x0][0x190], RZ ;  /* 0x0000640018057a24 */ /* 0x000fca00078e02ff */
[----:B------:R0:W-:Y:S04]  /*14250*/  STL [R1+0x3a4], R5 ;  /* 0x0003a40501007387 */ /* 0x0001e80000100800 */
[----:B------:R-:W5:Y:S04]  /*14260*/  LDL.LU R8, [R1+0xe0] ;  /* 0x0000e00001087983 */ /* 0x000f680000300800 */
[----:B------:R-:W5:Y:S04]  /*14270*/  LDL.LU R7, [R1+0xf0] ;  /* 0x0000f00001077983 */ /* 0x000f680000300800 */
[----:B------:R-:W5:Y:S01]  /*14280*/  LDL.LU R6, [R1+0x114] ;  /* 0x0001140001067983 */ /* 0x000f620000300800 */
[----:B------:R-:W-:-:S02]  /*14290*/  IMAD R24, R2, c[0x0][0x190], RZ ;  /* 0x0000640002187a24 */ /* 0x000fc400078e02ff */
[----:B------:R-:W-:Y:S01]  /*142a0*/  IMAD R4, R4, c[0x0][0x190], RZ ;  /* 0x0000640004047a24 */ /* 0x000fe200078e02ff */
[----:B0-----:R-:W5:Y:S01]  /*142b0*/  LDL.LU R5, [R1+0x118] ;  /* 0x0001180001057983 */ /* 0x001f620000300800 */
[----:B------:R-:W-:-:S03]  /*142c0*/  IMAD R19, R19, c[0x0][0x190], RZ ;  /* 0x0000640013137a24 */ /* 0x000fc600078e02ff */
[----:B------:R-:W-:Y:S01]  /*142d0*/  STL [R1+0xe54], R24 ;  /* 0x000e541801007387 */ /* 0x000fe20000100800 */
[----:B------:R-:W-:-:S03]  /*142e0*/  IMAD R2, R0, c[0x0][0x190], RZ ;  /* 0x0000640000027a24 */ /* 0x000fc600078e02ff */
[----:B------:R2:W-:Y:S01]  /*142f0*/  STL [R1+0xe58], R4 ;  /* 0x000e580401007387 */ /* 0x0005e20000100800 */
[----:B------:R-:W-:-:S03]  /*14300*/  IMAD R0, R13, c[0x0][0x184], RZ ;  /* 0x000061000d007a24 */ /* 0x000fc600078e02ff */
[----:B------:R-:W-:Y:S04]  /*14310*/  STL [R1+0xe5c], R19 ;  /* 0x000e5c1301007387 */ /* 0x000fe80000100800 */
[----:B------:R-:W5:Y:S01]  /*14320*/  LDL.LU R14, [R1+0x120] ;  /* 0x00012000010e7983 */ /* 0x000f620000300800 */
[----:B--2---:R-:W-:-:S05]  /*14330*/  LEA R4, P3, R27, R25, 0x1 ;  /* 0x000000191b047211 */ /* 0x004fca00078608ff */
[----:B------:R-:W-:Y:S01]  /*14340*/  STL [R1+0x588], R4 ;  /* 0x0005880401007387 */ /* 0x000fe20000100800 */
[----:B---3--:R-:W-:-:S05]  /*14350*/  LEA R13, P2, R3, R25, 0x1 ;  /* 0x00000019030d7211 */ /* 0x008fca00078408ff */
[----:B------:R4:W-:Y:S04]  /*14360*/  STL [R1+0x590], R13 ;  /* 0x0005900d01007387 */ /* 0x0009e80000100800 */
[----:B------:R-:W2:Y:S01]  /*14370*/  LDL.LU R29, [R1+0x138] ;  /* 0x00013800011d7983 */ /* 0x000ea20000300800 */
[-C--:B----4-:R-:W-:Y:S02]  /*14380*/  LEA R13, P0, R20, R25.reuse, 0x1 ;  /* 0x00000019140d7211 */ /* 0x090fe400078008ff */
[----:B-----5:R-:W-:-:S05]  /*14390*/  LEA R4, P1, R21, R25, 0x1 ;  /* 0x0000001915047211 */ /* 0x020fca00078208ff */
[----:B------:R0:W-:Y:S04]  /*143a0*/  STL [R1+0x598], R4 ;  /* 0x0005980401007387 */ /* 0x0001e80000100800 */
[----:B------:R1:W-:Y:S04]  /*143b0*/  STL [R1+0x5a0], R13 ;  /* 0x0005a00d01007387 */ /* 0x0003e80000100800 */
[----:B------:R-:W3:Y:S01]  /*143c0*/  LDL.LU R28, [R1+0x148] ;  /* 0x00014800011c7983 */ /* 0x000ee20000300800 */
[-C--:B0-----:R-:W-:Y:S02]  /*143d0*/  LEA R4, P4, R10, R25.reuse, 0x1 ;  /* 0x000000190a047211 */ /* 0x081fe400078808ff */
[----:B-1----:R-:W-:-:S03]  /*143e0*/  LEA R13, P6, R12, R25, 0x1 ;  /* 0x000000190c0d7211 */ /* 0x002fc600078c08ff */
[----:B------:R0:W-:Y:S04]  /*143f0*/  STL [R1+0x5a8], R4 ;  /* 0x0005a80401007387 */ /* 0x0001e80000100800 */
[----:B------:R1:W-:Y:S04]  /*14400*/  STL [R1+0x5b0], R13 ;  /* 0x0005b00d01007387 */ /* 0x0003e80000100800 */
[----:B------:R-:W4:Y:S01]  /*14410*/  LDL.LU R22, [R1+0x158] ;  /* 0x0001580001167983 */ /* 0x000f220000300800 */
[----:B0-----:R-:W-:Y:S02]  /*14420*/  LEA R4, P5, R18, R25, 0x1 ;  /* 0x0000001912047211 */ /* 0x001fe400078a08ff */
[----:B-1----:R-:W-:-:S03]  /*14430*/  LEA.HI.X.SX32 R13, R27, R26, 0x1, P3 ;  /* 0x0000001a1b0d7211 */ /* 0x002fc600018f0eff */
[----:B------:R-:W-:Y:S04]  /*14440*/  STL [R1+0x5b8], R4 ;  /* 0x0005b80401007387 */ /* 0x000fe80000100800 */
[----:B------:R0:W-:Y:S02]  /*14450*/  STL [R1+0x584], R13 ;  /* 0x0005840d01007387 */ /* 0x0001e40000100800 */
[----:B0-----:R-:W-:Y:S02]  /*14460*/  LEA.HI.X.SX32 R13, R3, R26, 0x1, P2 ;  /* 0x0000001a030d7211 */ /* 0x001fe400010f0eff */
[----:B------:R-:W5:Y:S01]  /*14470*/  LDL.LU R3, [R1+0x170] ;  /* 0x0001700001037983 */ /* 0x000f620000300800 */
[----:B------:R-:W-:-:S05]  /*14480*/  LEA R4, P3, R16, R25, 0x1 ;  /* 0x0000001910047211 */ /* 0x000fca00078608ff */
        /* <DEDUP_REMOVED lines=15> */
[----:B------:R0:W-:Y:S04]  /*14580*/  STL [R1+0x5d8], R4 ;  /* 0x0005d80401007387 */ /* 0x0001e80000100800 */
[----:B------:R1:W-:Y:S01]  /*14590*/  STL [R1+0x5a4], R13 ;  /* 0x0005a40d01007387 */ /* 0x0003e20000100800 */
[----:B0-----:R-:W-:Y:S02]  /*145a0*/  LEA R4, P4, R7, R25, 0x1 ;  /* 0x0000001907047211 */ /* 0x001fe400078808ff */
[-C--:B-1----:R-:W-:Y:S02]  /*145b0*/  LEA.HI.X.SX32 R13, R12, R26.reuse, 0x1, P6 ;  /* 0x0000001a0c0d7211 */ /* 0x082fe400030f0eff */
[----:B------:R-:W5:Y:S04]  /*145c0*/  LDL.LU R12, [R1+0x1f8] ;  /* 0x0001f800010c7983 */ /* 0x000f680000300800 */
[----:B------:R-:W-:Y:S04]  /*145d0*/  STL [R1+0x5e0], R4 ;  /* 0x0005e00401007387 */ /* 0x000fe80000100800 */
[----:B------:R0:W-:Y:S02]  /*145e0*/  STL [R1+0x5ac], R13 ;  /* 0x0005ac0d01007387 */ /* 0x0001e40000100800 */
[----:B0-----:R-:W-:-:S02]  /*145f0*/  LEA.HI.X.SX32 R13, R18, R26, 0x1, P5 ;  /* 0x0000001a120d7211 */ /* 0x001fc400028f0eff */
        /* <DEDUP_REMOVED lines=9> */
[-C--:B0-----:R-:W-:Y:S02]  /*14690*/  LEA R4, P3, R14, R25.reuse, 0x1 ;  /* 0x000000190e047211 */ /* 0x081fe400078608ff */
[----:B-1----:R-:W-:Y:S02]  /*146a0*/  LEA.HI.X.SX32 R13, R17, R26, 0x1, P2 ;  /* 0x0000001a110d7211 */ /* 0x002fe400010f0eff */
[----:B------:R-:W5:Y:S04]  /*146b0*/  LDL.LU R17, [R1+0x220] ;  /* 0x0002200001117983 */ /* 0x000f680000300800 */
[----:B------:R2:W-:Y:S04]  /*146c0*/  STL [R1+0x5f8], R4 ;  /* 0x0005f80401007387 */ /* 0x0005e80000100800 */
[----:B------:R0:W-:Y:S01]  /*146d0*/  STL [R1+0x5c4], R13 ;  /* 0x0005c40d01007387 */ /* 0x0001e20000100800 */
[----:B--2---:R-:W-:-:S02]  /*146e0*/  LEA R4, P2, R29, R25, 0x1 ;  /* 0x000000191d047211 */ /* 0x004fc400078408ff */
[-C--:B0-----:R-:W-:Y:S02]  /*146f0*/  LEA.HI.X.SX32 R13, R15, R26.reuse, 0x1, P1 ;  /* 0x0000001a0f0d7211 */ /* 0x081fe400008f0eff */
[----:B------:R-:W2:Y:S04]  /*14700*/  LDL.LU R15, [R1+0x2b8] ;  /* 0x0002b800010f7983 */ /* 0x000ea80000300800 */
[----:B------:R-:W-:Y:S04]  /*14710*/  STL [R1+0x600], R4 ;  /* 0x0006000401007387 */ /* 0x000fe80000100800 */
[----:B------:R0:W-:Y:S02]  /*14720*/  STL [R1+0x5cc], R13 ;  /* 0x0005cc0d01007387 */ /* 0x0001e40000100800 */
[----:B0-----:R-:W-:-:S02]  /*14730*/  LEA.HI.X.SX32 R13, R8, R26, 0x1, P0 ;  /* 0x0000001a080d7211 */ /* 0x001fc400000f0eff */
[----:B------:R-:W2:Y:S01]  /*14740*/  LDL.LU R8, [R1+0x2bc] ;  /* 0x0002bc0001087983 */ /* 0x000ea20000300800 */
[----:B---3--:R-:W-:-:S05]  /*14750*/  LEA R4, P1, R28, R25, 0x1 ;  /* 0x000000191c047211 */ /* 0x008fca00078208ff */
[----:B------:R4:W-:Y:S04]  /*14760*/  STL [R1+0x608], R4 ;  /* 0x0006080401007387 */ /* 0x0009e80000100800 */
[----:B------:R0:W-:Y:S01]  /*14770*/  STL [R1+0x5d4], R13 ;  /* 0x0005d40d01007387 */ /* 0x0001e20000100800 */
[-C--:B----4-:R-:W-:Y:S02]  /*14780*/  LEA R4, P0, R22, R25.reuse, 0x1 ;  /* 0x0000001916047211 */ /* 0x090fe400078008ff */
[----:B0-----:R-:W-:Y:S02]  /*14790*/  LEA.HI.X.SX32 R13, R7, R26, 0x1, P4 ;  /* 0x0000001a070d7211 */ /* 0x001fe400020f0eff */
[----:B------:R-:W3:Y:S04]  /*147a0*/  LDL.LU R7, [R1+0x3a0] ;  /* 0x0003a00001077983 */ /* 0x000ee80000300800 */
[----:B------:R5:W-:Y:S04]  /*147b0*/  STL [R1+0x610], R4 ;  /* 0x0006100401007387 */ /* 0x000be80000100800 */
[----:B------:R0:W-:Y:S01]  /*147c0*/  STL [R1+0x5dc], R13 ;  /* 0x0005dc0d01007387 */ /* 0x0001e20000100800 */
[----:B-----5:R-:W-:-:S02]  /*147d0*/  LEA R4, P4, R3, R25, 0x1 ;  /* 0x0000001903047211 */ /* 0x020fc400078808ff */
[-C--:B0-----:R-:W-:Y:S02]  /*147e0*/  LEA.HI.X.SX32 R13, R6, R26.reuse, 0x1, P6 ;  /* 0x0000001a060d7211 */ /* 0x081fe400030f0eff */
[----:B------:R-:W4:Y:S04]  /*147f0*/  LDL.LU R6, [R1+0x39c] ;  /* 0x00039c0001067983 */ /* 0x000f280000300800 */
        /* <DEDUP_REMOVED lines=37> */
[-C--:B--2---:R-:W-:Y:S02]  /*14a50*/  LEA R4, P6, R15, R25.reuse, 0x1 ;  /* 0x000000190f047211 */ /* 0x084fe400078c08ff */
[----:B0-----:R-:W-:Y:S02]  /*14a60*/  LEA.HI.X.SX32 R13, R20, R26, 0x1, P5 ;  /* 0x0000001a140d7211 */ /* 0x001fe400028f0eff */
[----:B------:R-:W2:Y:S04]  /*14a70*/  LDL.LU R20, [R1+0x37c] ;  /* 0x00037c0001147983 */ /* 0x000ea80000300800 */
[----:B------:R0:W-:Y:S04]  /*14a80*/  STL [R1+0x658], R4 ;  /* 0x0006580401007387 */ /* 0x0001e80000100800 */
[----:B------:R1:W-:Y:S01]  /*14a90*/  STL [R1+0x624], R13 ;  /* 0x0006240d01007387 */ /* 0x0003e20000100800 */
[----:B0-----:R-:W-:-:S02]  /*14aa0*/  LEA R4, P5, R8, R25, 0x1 ;  /* 0x0000001908047211 */ /* 0x001fc400078a08ff */
[-C--:B-1----:R-:W-:Y:S02]  /*14ab0*/  LEA.HI.X.SX32 R13, R10, R26.reuse, 0x1, P3 ;  /* 0x0000001a0a0d7211 */ /* 0x082fe400018f0eff */
[----:B------:R-:W2:Y:S04]  /*14ac0*/  LDL.LU R10, [R1+0x378] ;  /* 0x00037800010a7983 */ /* 0x000ea80000300800 */
[----:B------:R-:W-:Y:S04]  /*14ad0*/  STL [R1+0x660], R4 ;  /* 0x0006600401007387 */ /* 0x000fe80000100800 */
[----:B------:R0:W-:Y:S02]  /*14ae0*/  STL [R1+0x62c], R13 ;  /* 0x00062c0d01007387 */ /* 0x0001e40000100800 */
[----:B0-----:R-:W-:-:S02]  /*14af0*/  LEA.HI.X.SX32 R13, R12, R26, 0x1, P2 ;  /* 0x0000001a0c0d7211 */ /* 0x001fc400010f0eff */
[----:B------:R-:W2:Y:S01]  /*14b00*/  LDL.LU R12, [R1+0x374] ;  /* 0x00037400010c7983 */ /* 0x000ea20000300800 */
[----:B---3--:R-:W-:-:S05]  /*14b10*/  LEA R4, P3, R7, R25, 0x1 ;  /* 0x0000001907047211 */ /* 0x008fca00078608ff */
[----:B------:R-:W-:Y:S04]  /*14b20*/  STL [R1+0x668], R4 ;  /* 0x0006680401007387 */ /* 0x000fe80000100800 */
[----:B------:R0:W-:Y:S02]  /*14b30*/  STL [R1+0x634], R13 ;  /* 0x0006340d01007387 */ /* 0x0001e40000100800 */
[----:B0-----:R-:W-:Y:S02]  /*14b40*/  LEA.HI.X.SX32 R13, R18, R26, 0x1, P1 ;  /* 0x0000001a120d7211 */ /* 0x001fe400008f0eff */
[----:B------:R-:W3:Y:S01]  /*14b50*/  LDL.LU R18, [R1+0x370] ;  /* 0x0003700001127983 */ /* 0x000ee20000300800 */
[----:B----4-:R-:W-:-:S05]  /*14b60*/  LEA R4, P2, R6, R25, 0x1 ;  /* 0x0000001906047211 */ /* 0x010fca00078408ff */
[----:B------:R5:W-:Y:S04]  /*14b70*/  STL [R1+0x670], R4 ;  /* 0x0006700401007387 */ /* 0x000be80000100800 */
[----:B------:R0:W-:Y:S01]  /*14b80*/  STL [R1+0x63c], R13 ;  /* 0x00063c0d01007387 */ /* 0x0001e20000100800 */
[----:B-----5:R-:W-:Y:S02]  /*14b90*/  LEA R4, P1, R5, R25, 0x1 ;  /* 0x0000001905047211 */ /* 0x020fe400078208ff */
        /* <DEDUP_REMOVED lines=36> */
[----:B--2---:R-:W-:-:S05]  /*14de0*/  LEA R4, P1, R20, R25, 0x1 ;  /* 0x0000001914047211 */ /* 0x004fca00078208ff */
[----:B------:R0:W-:Y:S04]  /*14df0*/  STL [R1+0x6b0], R4 ;  /* 0x0006b00401007387 */ /* 0x0001e80000100800 */
[----:B------:R1:W-:Y:S01]  /*14e00*/  STL [R1+0x67c], R13 ;  /* 0x00067c0d01007387 */ /* 0x0003e20000100800 */
[-C--:B0-----:R-:W-:Y:S02]  /*14e10*/  LEA R4, P0, R10, R25.reuse, 0x1 ;  /* 0x000000190a047211 */ /* 0x081fe400078008ff */
[----:B-1----:R-:W-:Y:S02]  /*14e20*/  LEA.HI.X.SX32 R13, R29, R26, 0x1, P4 ;  /* 0x0000001a1d0d7211 */ /* 0x002fe400020f0eff */
        /* <DEDUP_REMOVED lines=16> */
[----:B------:R-:W-:Y:S04]  /*14f30*/  STL [R1+0x6d0], R4 ;  /* 0x0006d00401007387 */ /* 0x000fe80000100800 */
[----:B------:R0:W-:Y:S02]  /*14f40*/  STL [R1+0x69c], R13 ;  /* 0x00069c0d01007387 */ /* 0x0001e40000100800 */
[-C--:B0-----:R-:W-:Y:S02]  /*14f50*/  LEA.HI.X.SX32 R13, R21, R26.reuse, 0x1, P2 ;  /* 0x0000001a150d7211 */ /* 0x081fe400010f0eff */
[----:B-----5:R-:W-:Y:S01]  /*14f60*/  LEA R4, P3, R17, R25, 0x1 ;  /* 0x0000001911047211 */ /* 0x020fe200078608ff */
        /* <DEDUP_REMOVED lines=83> */
[-C--:B0-----:R-:W-:Y:S02]  /*154a0*/  LEA.HI.X.SX32 R13, R21, R26.reuse, 0x1, P4 ;  /* 0x0000001a150d7211 */ /* 0x081fe400020f0eff */
[----:B------:R-:W-:Y:S01]  /*154b0*/  LEA R4, P0, R17, R25, 0x1 ;  /* 0x0000001911047211 */ /* 0x000fe200078008ff */
        /* <DEDUP_REMOVED lines=71> */
[----:B------:R-:W-:Y:S04]  /*15930*/  STL [R1+0x7d0], R4 ;  /* 0x0007d00401007387 */ /* 0x000fe80000100800 */
[----:B------:R0:W-:Y:S02]  /*15940*/  STL [R1+0x79c], R13 ;  /* 0x00079c0d01007387 */ /* 0x0001e40000100800 */
[-C--:B0-----:R-:W-:Y:S02]  /*15950*/  LEA.HI.X.SX32 R13, R22, R26.reuse, 0x1, P6 ;  /* 0x0000001a160d7211 */ /* 0x081fe400030f0eff */
[----:B------:R-:W-:Y:S01]  /*15960*/  LEA R4, P4, R18, R25, 0x1 ;  /* 0x0000001912047211 */ /* 0x000fe200078808ff */
[----:B------:R-:W2:Y:S04]  /*15970*/  LDL.LU R22, [R1+0x2a8] ;  /* 0x0002a80001167983 */ /* 0x000ea80000300800 */
[----:B------:R-:W-:Y:S04]  /*15980*/  STL [R1+0x7d8], R4 ;  /* 0x0007d80401007387 */ /* 0x000fe80000100800 */
[----:B------:R0:W-:Y:S02]  /*15990*/  STL [R1+0x7a4], R13 ;  /* 0x0007a40d01007387 */ /* 0x0001e40000100800 */
[----:B0-----:R-:W-:-:S02]  /*159a0*/  LEA.HI.X.SX32 R13, R3, R26, 0x1, P5 ;  /* 0x0000001a030d7211 */ /* 0x001fc400028f0eff */
[----:B------:R-:W-:Y:S01]  /*159b0*/  LEA R4, P6, R16, R25, 0x1 ;  /* 0x0000001910047211 */ /* 0x000fe200078c08ff */
        /* <DEDUP_REMOVED lines=417> */
[----:B------:R0:W-:Y:S04]  /*173d0*/  STL [R1+0xa44], R13 ;  /* 0x000a440d01007387 */ /* 0x0001e80000100800 */
[----:B------:R-:W2:Y:S01]  /*173e0*/  LDL.LU R23, [R1+0x128] ;  /* 0x0001280001177983 */ /* 0x000ea20000300800 */
[----:B0-----:R-:W-:-:S02]  /*173f0*/  LEA.HI.X.SX32 R13, R22, R26, 0x1, P5 ;  /* 0x0000001a160d7211 */ /* 0x001fc400028f0eff */
[----:B------:R-:W-:-:S05]  /*17400*/  LEA R4, P6, R18, R25, 0x1 ;  /* 0x0000001912047211 */ /* 0x000fca00078c08ff */
[----:B------:R-:W-:Y:S04]  /*17410*/  STL [R1+0xa80], R4 ;  /* 0x000a800401007387 */ /* 0x000fe80000100800 */
[----:B------:R0:W-:Y:S02]  /*17420*/  STL [R1+0xa4c], R13 ;  /* 0x000a4c0d01007387 */ /* 0x0001e40000100800 */
[-C--:B0-----:R-:W-:Y:S02]  /*17430*/  LEA.HI.X.SX32 R13, R3, R26.reuse, 0x1, P3 ;  /* 0x0000001a030d7211 */ /* 0x081fe400018f0eff */
[----:B------:R-:W2:Y:S01]  /*17440*/  LDL.LU R3, [R1+0x124] ;  /* 0x0001240001037983 */ /* 0x000ea20000300800 */
[----:B------:R-:W-:Y:S02]  /*17450*/  LEA.HI.X.SX32 R10, R10, R26, 0x1, P0 ;  /* 0x0000001a0a0a7211 */ /* 0x000fe400000f0eff */
[----:B---3--:R-:W-:-:S05]  /*17460*/  LEA R4, P5, R16, R25, 0x1 ;  /* 0x0000001910047211 */ /* 0x008fca00078a08ff */
[----:B------:R-:W-:Y:S04]  /*17470*/  STL [R1+0xa88], R4 ;  /* 0x000a880401007387 */ /* 0x000fe80000100800 */
[----:B------:R0:W-:Y:S04]  /*17480*/  STL [R1+0xa54], R13 ;  /* 0x000a540d01007387 */ /* 0x0001e80000100800 */
[----:B------:R-:W3:Y:S01]  /*17490*/  LDL.LU R22, [R1+0x11c] ;  /* 0x00011c0001167983 */ /* 0x000ee20000300800 */
[----:B0-----:R-:W-:Y:S02]  /*174a0*/  LEA.HI.X.SX32 R13, R21, R26, 0x1, P2 ;  /* 0x0000001a150d7211 */ /* 0x001fe400010f0eff */
[----:B----4-:R-:W-:-:S05]  /*174b0*/  LEA R4, P3, R17, R25, 0x1 ;  /* 0x0000001911047211 */ /* 0x010fca00078608ff */
[----:B------:R-:W-:Y:S04]  /*174c0*/  STL [R1+0xa90], R4 ;  /* 0x000a900401007387 */ /* 0x000fe80000100800 */
[----:B------:R0:W-:Y:S04]  /*174d0*/  STL [R1+0xa5c], R13 ;  /* 0x000a5c0d01007387 */ /* 0x0001e80000100800 */
[----:B------:R-:W4:Y:S01]  /*174e0*/  LDL.LU R21, [R1+0x110] ;  /* 0x0001100001157983 */ /* 0x000f220000300800 */
[----:B0-----:R-:W-:Y:S02]  /*174f0*/  LEA.HI.X.SX32 R13, R20, R26, 0x1, P1 ;  /* 0x0000001a140d7211 */ /* 0x001fe400008f0eff */
[----:B-----5:R-:W-:-:S05]  /*17500*/  LEA R4, P2, R15, R25, 0x1 ;  /* 0x000000190f047211 */ /* 0x020fca00078408ff */
[----:B------:R0:W-:Y:S04]  /*17510*/  STL [R1+0xa98], R4 ;  /* 0x000a980401007387 */ /* 0x0001e80000100800 */
[----:B------:R-:W-:Y:S04]  /*17520*/  STL [R1+0xa64], R13 ;  /* 0x000a640d01007387 */ /* 0x000fe80000100800 */
[----:B------:R-:W5:Y:S01]  /*17530*/  LDL.LU R20, [R1+0x10c] ;  /* 0x00010c0001147983 */ /* 0x000f620000300800 */
[----:B0-----:R-:W-:-:S05]  /*17540*/  LEA R4, P1, R8, R25, 0x1 ;  /* 0x0000001908047211 */ /* 0x001fca00078208ff */
[----:B------:R-:W-:Y:S04]  /*17550*/  STL [R1+0xaa0], R4 ;  /* 0x000aa00401007387 */ /* 0x000fe80000100800 */
[----:B------:R0:W-:Y:S01]  /*17560*/  STL [R1+0xa6c], R10 ;  /* 0x000a6c0a01007387 */ /* 0x0001e20000100800 */
[----:B------:R-:W-:-:S03]  /*17570*/  LEA.HI.X.SX32 R12, R12, R26, 0x1, P4 ;  /* 0x0000001a0c0c7211 */ /* 0x000fc600020f0eff */
[----:B0-----:R-:W5:Y:S01]  /*17580*/  LDL.LU R10, [R1+0x108] ;  /* 0x00010800010a7983 */ /* 0x001f620000300800 */
[----:B------:R-:W-:-:S05]  /*17590*/  LEA R4, P0, R7, R25, 0x1 ;  /* 0x0000001907047211 */ /* 0x000fca00078008ff */
[----:B------:R-:W-:Y:S04]  /*175a0*/  STL [R1+0xaa8], R4 ;  /* 0x000aa80401007387 */ /* 0x000fe80000100800 */
[----:B------:R0:W-:Y:S01]  /*175b0*/  STL [R1+0xa74], R12 ;  /* 0x000a740c01007387 */ /* 0x0001e20000100800 */
[----:B------:R-:W-:-:S03]  /*175c0*/  LEA.HI.X.SX32 R13, R18, R26, 0x1, P6 ;  /* 0x0000001a120d7211 */ /* 0x000fc600030f0eff */
[----:B0-----:R-:W5:Y:S01]  /*175d0*/  LDL.LU R12, [R1+0x104] ;  /* 0x00010400010c7983 */ /* 0x001f620000300800 */
[----:B------:R-:W-:-:S05]  /*175e0*/  LEA R4, P4, R6, R25, 0x1 ;  /* 0x0000001906047211 */ /* 0x000fca00078808ff */
[----:B------:R-:W-:Y:S04]  /*175f0*/  STL [R1+0xab0], R4 ;  /* 0x000ab00401007387 */ /* 0x000fe80000100800 */
[----:B------:R0:W-:Y:S04]  /*17600*/  STL [R1+0xa7c], R13 ;  /* 0x000a7c0d01007387 */ /* 0x0001e80000100800 */
[----:B------:R-:W5:Y:S01]  /*17610*/  LDL.LU R18, [R1+0x100] ;  /* 0x0001000001127983 */ /* 0x000f620000300800 */
[----:B0-----:R-:W-:Y:S02]  /*17620*/  LEA.HI.X.SX32 R13, R16, R26, 0x1, P5 ;  /* 0x0000001a100d7211 */ /* 0x001fe400028f0eff */
        /* <DEDUP_REMOVED lines=11> */
[----:B------:R2:W-:Y:S04]  /*176e0*/  STL [R1+0xac8], R4 ;  /* 0x000ac80401007387 */ /* 0x0005e80000100800 */
[----:B------:R-:W-:Y:S04]  /*176f0*/  STL [R1+0xa94], R13 ;  /* 0x000a940d01007387 */ /* 0x000fe80000100800 */
[----:B------:R-:W5:Y:S01]  /*17700*/  LDL.LU R15, [R1+0xf4] ;  /* 0x0000f400010f7983 */ /* 0x000f620000300800 */
[-C--:B------:R-:W-:Y:S02]  /*17710*/  LEA.HI.X.SX32 R8, R8, R26.reuse, 0x1, P1 ;  /* 0x0000001a08087211 */ /* 0x080fe400008f0eff */
[----:B------:R-:W-:-:S02]  /*17720*/  LEA.HI.X.SX32 R7, R7, R26, 0x1, P0 ;  /* 0x0000001a07077211 */ /* 0x000fc400000f0eff */
[----:B--2---:R-:W-:-:S05]  /*17730*/  LEA R4, P2, R28, R25, 0x1 ;  /* 0x000000191c047211 */ /* 0x004fca00078408ff */
[----:B------:R0:W-:Y:S04]  /*17740*/  STL [R1+0xad0], R4 ;  /* 0x000ad00401007387 */ /* 0x0001e80000100800 */
[----:B------:R1:W-:Y:S01]  /*17750*/  STL [R1+0xa9c], R8 ;  /* 0x000a9c0801007387 */ /* 0x0003e20000100800 */
[----:B0-----:R-:W-:-:S03]  /*17760*/  LEA R4, P1, R23, R25, 0x1 ;  /* 0x0000001917047211 */ /* 0x001fc600078208ff */
[----:B-1----:R-:W2:Y:S04]  /*17770*/  LDL.LU R8, [R1+0xec] ;  /* 0x0000ec0001087983 */ /* 0x002ea80000300800 */
[----:B------:R-:W-:Y:S04]  /*17780*/  STL [R1+0xad8], R4 ;  /* 0x000ad80401007387 */ /* 0x000fe80000100800 */
[----:B------:R0:W-:Y:S01]  /*17790*/  STL [R1+0xaa4], R7 ;  /* 0x000aa40701007387 */ /* 0x0001e20000100800 */
[----:B------:R-:W-:-:S03]  /*177a0*/  LEA.HI.X.SX32 R6, R6, R26, 0x1, P4 ;  /* 0x0000001a06067211 */ /* 0x000fc600020f0eff */
[----:B0-----:R-:W2:Y:S01]  /*177b0*/  LDL.LU R7, [R1+0xe8] ;  /* 0x0000e80001077983 */ /* 0x001ea20000300800 */
[----:B------:R-:W-:-:S05]  /*177c0*/  LEA R4, P0, R3, R25, 0x1 ;  /* 0x0000001903047211 */ /* 0x000fca00078008ff */
[----:B------:R-:W-:Y:S04]  /*177d0*/  STL [R1+0xae0], R4 ;  /* 0x000ae00401007387 */ /* 0x000fe80000100800 */
[----:B------:R0:W-:Y:S04]  /*177e0*/  STL [R1+0xaac], R6 ;  /* 0x000aac0601007387 */ /* 0x0001e80000100800 */
[----:B0-----:R-:W2:Y:S01]  /*177f0*/  LDL.LU R6, [R1+0xe4] ;  /* 0x0000e40001067983 */ /* 0x001ea20000300800 */
[----:B------:R-:W-:Y:S02]  /*17800*/  LEA.HI.X.SX32 R13, R5, R26, 0x1, P6 ;  /* 0x0000001a050d7211 */ /* 0x000fe400030f0eff */
[----:B---3--:R-:W-:-:S05]  /*17810*/  LEA R4, P4, R22, R25, 0x1 ;  /* 0x0000001916047211 */ /* 0x008fca00078808ff */
[----:B------:R-:W-:Y:S04]  /*17820*/  STL [R1+0xae8], R4 ;  /* 0x000ae80401007387 */ /* 0x000fe80000100800 */
[----:B------:R-:W3:Y:S04]  /*17830*/  LDL.LU R5, [R1+0xdc] ;  /* 0x0000dc0001057983 */ /* 0x000ee80000300800 */
[----:B------:R0:W-:Y:S02]  /*17840*/  STL [R1+0xab4], R13 ;  /* 0x000ab40d01007387 */ /* 0x0001e40000100800 */
[----:B0-----:R-:W-:-:S02]  /*17850*/  LEA.HI.X.SX32 R13, R14, R26, 0x1, P5 ;  /* 0x0000001a0e0d7211 */ /* 0x001fc400028f0eff */
[----:B----4-:R-:W-:-:S05]  /*17860*/  LEA R4, P6, R21, R25, 0x1 ;  /* 0x0000001915047211 */ /* 0x010fca00078c08ff */
[----:B------:R5:W-:Y:S04]  /*17870*/  STL [R1+0xaf0], R4 ;  /* 0x000af00401007387 */ /* 0x000be80000100800 */
[----:B------:R-:W4:Y:S04]  /*17880*/  LDL.LU R14, [R1+0xd8] ;  /* 0x0000d800010e7983 */ /* 0x000f280000300800 */
[----:B------:R0:W-:Y:S01]  /*17890*/  STL [R1+0xabc], R13 ;  /* 0x000abc0d01007387 */ /* 0x0001e20000100800 */
[----:B-----5:R-:W-:Y:S02]  /*178a0*/  LEA R4, P5, R20, R25, 0x1 ;  /* 0x0000001914047211 */ /* 0x020fe400078a08ff */
[----:B0-----:R-:W-:-:S03]  /*178b0*/  LEA.HI.X.SX32 R13, R29, R26, 0x1, P3 ;  /* 0x0000001a1d0d7211 */ /* 0x001fc600018f0eff */
[----:B------:R0:W-:Y:S04]  /*178c0*/  STL [R1+0xaf8], R4 ;  /* 0x000af80401007387 */ /* 0x0001e80000100800 */
[----:B------:R-:W5:Y:S04]  /*178d0*/  LDL.LU R29, [R1+0xd4] ;  /* 0x0000d400011d7983 */ /* 0x000f680000300800 */
[----:B------:R1:W-:Y:S01]  /*178e0*/  STL [R1+0xac4], R13 ;  /* 0x000ac40d01007387 */ /* 0x0003e20000100800 */
[----:B0-----:R-:W-:Y:S02]  /*178f0*/  LEA R4, P3, R10, R25, 0x1 ;  /* 0x000000190a047211 */ /* 0x001fe400078608ff */
[----:B-1----:R-:W-:-:S03]  /*17900*/  LEA.HI.X.SX32 R13, R28, R26, 0x1, P2 ;  /* 0x0000001a1c0d7211 */ /* 0x002fc600010f0eff */
[----:B------:R0:W-:Y:S04]  /*17910*/  STL [R1+0xb00], R4 ;  /* 0x000b000401007387 */ /* 0x0001e80000100800 */
[----:B------:R-:W5:Y:S01]  /*17920*/  LDL.LU R28, [R1+0xd0] ;  /* 0x0000d000011c7983 */ /* 0x000f620000300800 */
[----:B------:R-:W-:-:S03]  /*17930*/  LEA.HI.X.SX32 R19, R23, R26, 0x1, P1 ;  /* 0x0000001a17137211 */ /* 0x000fc600008f0eff */
[----:B------:R-:W-:Y:S01]  /*17940*/  STL [R1+0xacc], R13 ;  /* 0x000acc0d01007387 */ /* 0x000fe20000100800 */
[----:B0-----:R-:W-:-:S05]  /*17950*/  LEA R4, P2, R12, R25, 0x1 ;  /* 0x000000190c047211 */ /* 0x001fca00078408ff */
[----:B------:R0:W-:Y:S04]  /*17960*/  STL [R1+0xb08], R4 ;  /* 0x000b080401007387 */ /* 0x0001e80000100800 */
[----:B------:R-:W-:Y:S01]  /*17970*/  STL [R1+0xad4], R19 ;  /* 0x000ad41301007387 */ /* 0x000fe20000100800 */
[----:B0-----:R-:W-:-:S03]  /*17980*/  LEA.HI.X.SX32 R4, R3, R26, 0x1, P0 ;  /* 0x0000001a03047211 */ /* 0x001fc600000f0eff */
[----:B------:R-:W5:Y:S01]  /*17990*/  LDL.LU R3, [R1+0xcc] ;  /* 0x0000cc0001037983 */ /* 0x000f620000300800 */
        /* <DEDUP_REMOVED lines=20> */
[----:B--2---:R-:W-:-:S05]  /*17ae0*/  LEA R13, P5, R8, R25, 0x1 ;  /* 0x00000019080d7211 */ /* 0x004fca00078a08ff */
[----:B------:R0:W-:Y:S04]  /*17af0*/  STL [R1+0xb30], R13 ;  /* 0x000b300d01007387 */ /* 0x0001e80000100800 */
[----:B------:R1:W-:Y:S01]  /*17b00*/  STL [R1+0xafc], R4 ;  /* 0x000afc0401007387 */ /* 0x0003e20000100800 */
[----:B------:R-:W-:Y:S02]  /*17b10*/  LEA.HI.X.SX32 R10, R12, R26, 0x1, P2 ;  /* 0x0000001a0c0a7211 */ /* 0x000fe400010f0eff */
[----:B0-----:R-:W-:-:S05]  /*17b20*/  LEA R13, P3, R7, R25, 0x1 ;  /* 0x00000019070d7211 */ /* 0x001fca00078608ff */
[----:B------:R-:W-:Y:S04]  /*17b30*/  STL [R1+0xb38], R13 ;  /* 0x000b380d01007387 */ /* 0x000fe80000100800 */
[----:B------:R-:W2:Y:S04]  /*17b40*/  LDL.LU R20, [R1+0xb4] ;  /* 0x0000b40001147983 */ /* 0x000ea80000300800 */
[----:B------:R0:W-:Y:S01]  /*17b50*/  STL [R1+0xb04], R10 ;  /* 0x000b040a01007387 */ /* 0x0001e20000100800 */
[----:B-1----:R-:W-:-:S05]  /*17b60*/  LEA R4, P2, R6, R25, 0x1 ;  /* 0x0000001906047211 */ /* 0x002fca00078408ff */
[----:B------:R3:W-:Y:S04]  /*17b70*/  STL [R1+0xb40], R4 ;  /* 0x000b400401007387 */ /* 0x0007e80000100800 */
[----:B0-----:R-:W2:Y:S01]  /*17b80*/  LDL.LU R10, [R1+0xb0] ;  /* 0x0000b000010a7983 */ /* 0x001ea20000300800 */
[----:B------:R-:W-:-:S05]  /*17b90*/  LEA.HI.X.SX32 R12, R18, R26, 0x1, P1 ;  /* 0x0000001a120c7211 */ /* 0x000fca00008f0eff */
[----:B------:R0:W-:Y:S01]  /*17ba0*/  STL [R1+0xb0c], R12 ;  /* 0x000b0c0c01007387 */ /* 0x0001e20000100800 */
[----:B------:R-:W-:Y:S02]  /*17bb0*/  LEA.HI.X.SX32 R13, R16, R26, 0x1, P0 ;  /* 0x0000001a100d7211 */ /* 0x000fe400000f0eff */
[----:B---3--:R-:W-:-:S05]  /*17bc0*/  LEA R4, P1, R5, R25, 0x1 ;  /* 0x0000001905047211 */ /* 0x008fca00078208ff */
[----:B------:R-:W-:Y:S04]  /*17bd0*/  STL [R1+0xb48], R4 ;  /* 0x000b480401007387 */ /* 0x000fe80000100800 */
[----:B0-----:R-:W3:Y:S04]  /*17be0*/  LDL.LU R12, [R1+0xac] ;  /* 0x0000ac00010c7983 */ /* 0x001ee80000300800 */
[----:B------:R0:W-:Y:S02]  /*17bf0*/  STL [R1+0xb14], R13 ;  /* 0x000b140d01007387 */ /* 0x0001e40000100800 */
[----:B0-----:R-:W-:-:S02]  /*17c00*/  LEA.HI.X.SX32 R13, R17, R26, 0x1, P4 ;  /* 0x0000001a110d7211 */ /* 0x001fc400020f0eff */
[----:B----4-:R-:W-:-:S05]  /*17c10*/  LEA R4, P0, R14, R25, 0x1 ;  /* 0x000000190e047211 */ /* 0x010fca00078008ff */
[----:B------:R5:W-:Y:S04]  /*17c20*/  STL [R1+0xb50], R4 ;  /* 0x000b500401007387 */ /* 0x000be80000100800 */
[----:B------:R-:W4:Y:S04]  /*17c30*/  LDL.LU R18, [R1+0xa8] ;  /* 0x0000a80001127983 */ /* 0x000f280000300800 */
[----:B------:R0:W-:Y:S01]  /*17c40*/  STL [R1+0xb1c], R13 ;  /* 0x000b1c0d01007387 */ /* 0x0001e20000100800 */
[----:B-----5:R-:W-:-:S05]  /*17c50*/  LEA R4, P4, R29, R25, 0x1 ;  /* 0x000000191d047211 */ /* 0x020fca00078808ff */
[----:B------:R1:W-:Y:S04]  /*17c60*/  STL [R1+0xb58], R4 ;  /* 0x000b580401007387 */ /* 0x0003e80000100800 */
[----:B------:R-:W5:Y:S01]  /*17c70*/  LDL.LU R16, [R1+0xa4] ;  /* 0x0000a40001107983 */ /* 0x000f620000300800 */
[----:B0-----:R-:W-:-:S05]  /*17c80*/  LEA.HI.X.SX32 R13, R15, R26, 0x1, P6 ;  /* 0x0000001a0f0d7211 */ /* 0x001fca00030f0eff */
[----:B------:R-:W-:Y:S01]  /*17c90*/  STL [R1+0xb24], R13 ;  /* 0x000b240d01007387 */ /* 0x000fe20000100800 */
[----:B-1----:R-:W-:-:S05]  /*17ca0*/  LEA R4, P6, R28, R25, 0x1 ;  /* 0x000000191c047211 */ /* 0x002fca00078c08ff */
[----:B------:R0:W-:Y:S04]  /*17cb0*/  STL [R1+0xb60], R4 ;  /* 0x000b600401007387 */ /* 0x0001e80000100800 */
[----:B------:R-:W5:Y:S01]  /*17cc0*/  LDL.LU R17, [R1+0xa0] ;  /* 0x0000a00001117983 */ /* 0x000f620000300800 */
[-C--:B------:R-:W-:Y:S02]  /*17cd0*/  LEA.HI.X.SX32 R8, R8, R26.reuse, 0x1, P5 ;  /* 0x0000001a08087211 */ /* 0x080fe400028f0eff */
[----:B------:R-:W-:-:S03]  /*17ce0*/  LEA.HI.X.SX32 R7, R7, R26, 0x1, P3 ;  /* 0x0000001a07077211 */ /* 0x000fc600018f0eff */
[----:B------:R1:W-:Y:S04]  /*17cf0*/  STL [R1+0xb2c], R8 ;  /* 0x000b2c0801007387 */ /* 0x0003e80000100800 */
[----:B------:R-:W5:Y:S01]  /*17d00*/  LDL.LU R15, [R1+0x9c] ;  /* 0x00009c00010f7983 */ /* 0x000f620000300800 */
[----:B0-----:R-:W-:-:S05]  /*17d10*/  LEA R4, P5, R3, R25, 0x1 ;  /* 0x0000001903047211 */ /* 0x001fca00078a08ff */
[----:B------:R0:W-:Y:S04]  /*17d20*/  STL [R1+0xb68], R4 ;  /* 0x000b680401007387 */ /* 0x0001e80000100800 */
[----:B------:R0:W-:Y:S04]  /*17d30*/  STL [R1+0xb34], R7 ;  /* 0x000b340701007387 */ /* 0x0001e80000100800 */
[----:B-1----:R-:W5:Y:S01]  /*17d40*/  LDL.LU R8, [R1+0x98] ;  /* 0x0000980001087983 */ /* 0x002f620000300800 */
[----:B------:R-:W-:Y:S02]  /*17d50*/  LEA.HI.X.SX32 R6, R6, R26, 0x1, P2 ;  /* 0x0000001a06067211 */ /* 0x000fe400010f0eff */
[----:B0-----:R-:W-:-:S05]  /*17d60*/  LEA R4, P3, R24, R25, 0x1 ;  /* 0x0000001918047211 */ /* 0x001fca00078608ff */
[----:B------:R0:W-:Y:S04]  /*17d70*/  STL [R1+0xb70], R4 ;  /* 0x000b700401007387 */ /* 0x0001e80000100800 */
[----:B------:R1:W-:Y:S04]  /*17d80*/  STL [R1+0xb3c], R6 ;  /* 0x000b3c0601007387 */ /* 0x0003e80000100800 */
[----:B------:R-:W5:Y:S01]  /*17d90*/  LDL.LU R7, [R1+0x94] ;  /* 0x0000940001077983 */ /* 0x000f620000300800 */
[----:B0-----:R-:W-:Y:S02]  /*17da0*/  LEA R4, P2, R23, R25, 0x1 ;  /* 0x0000001917047211 */ /* 0x001fe400078408ff */
[----:B-1----:R-:W-:-:S03]  /*17db0*/  LEA.HI.X.SX32 R6, R5, R26, 0x1, P1 ;  /* 0x0000001a05067211 */ /* 0x002fc600008f0eff */
[----:B------:R0:W-:Y:S04]  /*17dc0*/  STL [R1+0xb78], R4 ;  /* 0x000b780401007387 */ /* 0x0001e80000100800 */
[----:B------:R-:W5:Y:S04]  /*17dd0*/  LDL.LU R5, [R1+0x90] ;  /* 0x0000900001057983 */ /* 0x000f680000300800 */
[----:B------:R1:W-:Y:S01]  /*17de0*/  STL [R1+0xb44], R6 ;  /* 0x000b440601007387 */ /* 0x0003e20000100800 */
[----:B0-----:R-:W-:Y:S02]  /*17df0*/  LEA R4, P1, R22, R25, 0x1 ;  /* 0x0000001916047211 */ /* 0x001fe400078208ff */
[----:B-1----:R-:W-:-:S03]  /*17e00*/  LEA.HI.X.SX32 R6, R14, R26, 0x1, P0 ;  /* 0x0000001a0e067211 */ /* 0x002fc600000f0eff */
[----:B------:R0:W-:Y:S04]  /*17e10*/  STL [R1+0xb80], R4 ;  /* 0x000b800401007387 */ /* 0x0001e80000100800 */
[----:B------:R-:W5:Y:S04]  /*17e20*/  LDL.LU R14, [R1+0x8c] ;  /* 0x00008c00010e7983 */ /* 0x000f680000300800 */
[----:B------:R1:W-:Y:S01]  /*17e30*/  STL [R1+0xb4c], R6 ;  /* 0x000b4c0601007387 */ /* 0x0003e20000100800 */
[----:B0-----:R-:W-:Y:S02]  /*17e40*/  LEA R4, P0, R21, R25, 0x1 ;  /* 0x0000001915047211 */ /* 0x001fe400078008ff */
[----:B-1----:R-:W-:-:S03]  /*17e50*/  LEA.HI.X.SX32 R6, R29, R26, 0x1, P4 ;  /* 0x0000001a1d067211 */ /* 0x002fc600020f0eff */
[----:B------:R-:W-:Y:S04]  /*17e60*/  STL [R1+0xb88], R4 ;  /* 0x000b880401007387 */ /* 0x000fe80000100800 */
[----:B------:R-:W5:Y:S04]  /*17e70*/  LDL.LU R29, [R1+0x88] ;  /* 0x00008800011d7983 */ /* 0x000f680000300800 */
[----:B------:R0:W-:Y:S02]  /*17e80*/  STL [R1+0xb54], R6 ;  /* 0x000b540601007387 */ /* 0x0001e40000100800 */
[----:B0-----:R-:W-:-:S02]  /*17e90*/  LEA.HI.X.SX32 R6, R28, R26, 0x1, P6 ;  /* 0x0000001a1c067211 */ /* 0x001fc400030f0eff */
[----:B------:R-:W5:Y:S01]  /*17ea0*/  LDL.LU R28, [R1+0x84] ;  /* 0x00008400011c7983 */ /* 0x000f620000300800 */
[----:B--2---:R-:W-:-:S05]  /*17eb0*/  LEA R4, P4, R20, R25, 0x1 ;  /* 0x0000001914047211 */ /* 0x004fca00078808ff */
[----:B------:R-:W-:Y:S04]  /*17ec0*/  STL [R1+0xb90], R4 ;  /* 0x000b900401007387 */ /* 0x000fe80000100800 */
[----:B------:R0:W-:Y:S02]  /*17ed0*/  STL [R1+0xb5c], R6 ;  /* 0x000b5c0601007387 */ /* 0x0001e40000100800 */
[----:B0-----:R-:W-:Y:S02]  /*17ee0*/  LEA.HI.X.SX32 R6, R3, R26, 0x1, P5 ;  /* 0x0000001a03067211 */ /* 0x001fe400028f0eff */
[----:B------:R-:W2:Y:S01]  /*17ef0*/  LDL.LU R3, [R1+0x80] ;  /* 0x0000800001037983 */ /* 0x000ea20000300800 */
[----:B------:R-:W-:-:S05]  /*17f00*/  LEA R4, P6, R10, R25, 0x1 ;  /* 0x000000190a047211 */ /* 0x000fca00078c08ff */
[----:B------:R-:W-:Y:S04]  /*17f10*/  STL [R1+0xb98], R4 ;  /* 0x000b980401007387 */ /* 0x000fe80000100800 */
[----:B------:R0:W-:Y:S04]  /*17f20*/  STL [R1+0xb64], R6 ;  /* 0x000b640601007387 */ /* 0x0001e80000100800 */
[----:B0-----:R-:W2:Y:S01]  /*17f30*/  LDL.LU R6, [R1+0x7c] ;  /* 0x00007c0001067983 */ /* 0x001ea20000300800 */
[-C--:B------:R-:W-:Y:S02]  /*17f40*/  LEA.HI.X.SX32 R19, R24, R26.reuse, 0x1, P3 ;  /* 0x0000001a18137211 */ /* 0x080fe400018f0eff */
[----:B------:R-:W-:-:S02]  /*17f50*/  LEA.HI.X.SX32 R13, R23, R26, 0x1, P2 ;  /* 0x0000001a170d7211 */ /* 0x000fc400010f0eff */
[----:B------:R-:W-:Y:S02]  /*17f60*/  LEA.HI.X.SX32 R22, R22, R26, 0x1, P1 ;  /* 0x0000001a16167211 */ /* 0x000fe400008f0eff */
[----:B---3--:R-:W-:-:S05]  /*17f70*/  LEA R4, P5, R12, R25, 0x1 ;  /* 0x000000190c047211 */ /* 0x008fca00078a08ff */
[----:B------:R-:W-:Y:S04]  /*17f80*/  STL [R1+0xba0], R4 ;  /* 0x000ba00401007387 */ /* 0x000fe80000100800 */
[----:B------:R0:W-:Y:S04]  /*17f90*/  STL [R1+0xb6c], R19 ;  /* 0x000b6c1301007387 */ /* 0x0001e80000100800 */
[----:B0-----:R-:W3:Y:S01]  /*17fa0*/  LDL.LU R19, [R1+0x78] ;  /* 0x0000780001137983 */ /* 0x001ee20000300800 */
[----:B----4-:R-:W-:-:S05]  /*17fb0*/  LEA R4, P3, R18, R25, 0x1 ;  /* 0x0000001912047211 */ /* 0x010fca00078608ff */
[----:B------:R5:W-:Y:S04]  /*17fc0*/  STL [R1+0xba8], R4 ;  /* 0x000ba80401007387 */ /* 0x000be80000100800 */
[----:B------:R-:W-:Y:S01]  /*17fd0*/  STL [R1+0xb74], R13 ;  /* 0x000b740d01007387 */ /* 0x000fe20000100800 */
[----:B-----5:R-:W-:-:S05]  /*17fe0*/  LEA R4, P2, R16, R25, 0x1 ;  /* 0x0000001910047211 */ /* 0x020fca00078408ff */
[----:B------:R0:W-:Y:S04]  /*17ff0*/  STL [R1+0xbb0], R4 ;  /* 0x000bb00401007387 */ /* 0x0001e80000100800 */
[----:B0-----:R-:W4:Y:S04]  /*18000*/  LDL.LU R4, [R1+0x74] ;  /* 0x0000740001047983 */ /* 0x001f280000300800 */
[----:B------:R0:W-:Y:S01]  /*18010*/  STL [R1+0xb7c], R22 ;  /* 0x000b7c1601007387 */ /* 0x0001e20000100800 */
[----:B------:R-:W-:Y:S02]  /*18020*/  LEA R13, P1, R17, R25, 0x1 ;  /* 0x00000019110d7211 */ /* 0x000fe400078208ff */
[----:B0-----:R-:W-:-:S03]  /*18030*/  LEA.HI.X.SX32 R22, R21, R26, 0x1, P0 ;  /* 0x0000001a15167211 */ /* 0x001fc600000f0eff */
[----:B------:R0:W-:Y:S04]  /*18040*/  STL [R1+0xbb8], R13 ;  /* 0x000bb80d01007387 */ /* 0x0001e80000100800 */
[----:B------:R-:W-:Y:S04]  /*18050*/  STL [R1+0xb84], R22 ;  /* 0x000b841601007387 */ /* 0x000fe80000100800 */
[----:B------:R-:W5:Y:S01]  /*18060*/  LDL.LU R24, [R1+0x70] ;  /* 0x0000700001187983 */ /* 0x000f620000300800 */
[----:B------:R-:W-:Y:S02]  /*18070*/  LEA R21, P0, R15, R25, 0x1 ;  /* 0x000000190f157211 */ /* 0x000fe400078008ff */
[----:B0-----:R-:W-:-:S03]  /*18080*/  LEA.HI.X.SX32 R13, R20, R26, 0x1, P4 ;  /* 0x0000001a140d7211 */ /* 0x001fc600020f0eff */
[----:B------:R-:W-:Y:S04]  /*18090*/  STL [R1+0xbc0], R21 ;  /* 0x000bc01501007387 */ /* 0x000fe80000100800 */
[----:B------:R0:W-:Y:S01]  /*180a0*/  STL [R1+0xb8c], R13 ;  /* 0x000b8c0d01007387 */ /* 0x0001e20000100800 */
[----:B------:R-:W-:-:S05]  /*180b0*/  LEA R20, P4, R8, R25, 0x1 ;  /* 0x0000001908147211 */ /* 0x000fca00078808ff */
[----:B------:R-:W-:Y:S04]  /*180c0*/  STL [R1+0xbc8], R20 ;  /* 0x000bc81401007387 */ /* 0x000fe80000100800 */
[----:B------:R-:W5:Y:S01]  /*180d0*/  LDL.LU R23, [R1+0x6c] ;  /* 0x00006c0001177983 */ /* 0x000f620000300800 */
[----:B0-----:R-:W-:-:S05]  /*180e0*/  LEA.HI.X.SX32 R13, R10, R26, 0x1, P6 ;  /* 0x0000001a0a0d7211 */ /* 0x001fca00030f0eff */
[----:B------:R0:W-:Y:S01]  /*180f0*/  STL [R1+0xb94], R13 ;  /* 0x000b940d01007387 */ /* 0x0001e20000100800 */
[----:B------:R-:W-:-:S05]  /*18100*/  LEA R10, P6, R7, R25, 0x1 ;  /* 0x00000019070a7211 */ /* 0x000fca00078c08ff */
[----:B------:R1:W-:Y:S01]  /*18110*/  STL [R1+0xbd0], R10 ;  /* 0x000bd00a01007387 */ /* 0x0003e20000100800 */
[----:B0-----:R-:W-:-:S05]  /*18120*/  LEA.HI.X.SX32 R13, R12, R26, 0x1, P5 ;  /* 0x0000001a0c0d7211 */ /* 0x001fca00028f0eff */
[----:B------:R0:W-:Y:S04]  /*18130*/  STL [R1+0xb9c], R13 ;  /* 0x000b9c0d01007387 */ /* 0x0001e80000100800 */
[----:B------:R-:W5:Y:S01]  /*18140*/  LDL.LU R22, [R1+0x68] ;  /* 0x0000680001167983 */ /* 0x000f620000300800 */
[----:B------:R-:W-:Y:S02]  /*18150*/  LEA R12, P5, R5, R25, 0x1 ;  /* 0x00000019050c7211 */ /* 0x000fe400078a08ff */
[----:B-1----:R-:W-:-:S03]  /*18160*/  LEA.HI.X.SX32 R10, R18, R26, 0x1, P3 ;  /* 0x0000001a120a7211 */ /* 0x002fc600018f0eff */
[----:B------:R1:W-:Y:S04]  /*18170*/  STL [R1+0xbd8], R12 ;  /* 0x000bd80c01007387 */ /* 0x0003e80000100800 */
[----:B------:R-:W-:Y:S01]  /*18180*/  STL [R1+0xba4], R10 ;  /* 0x000ba40a01007387 */ /* 0x000fe20000100800 */
[----:B0-----:R-:W-:-:S05]  /*18190*/  LEA R13, P3, R14, R25, 0x1 ;  /* 0x000000190e0d7211 */ /* 0x001fca00078608ff */
[----:B------:R0:W-:Y:S04]  /*181a0*/  STL [R1+0xbe0], R13 ;  /* 0x000be00d01007387 */ /* 0x0001e80000100800 */
[----:B------:R-:W5:Y:S01]  /*181b0*/  LDL.LU R21, [R1+0x5c] ;  /* 0x00005c0001157983 */ /* 0x000f620000300800 */
[-C--:B-1----:R-:W-:Y:S02]  /*181c0*/  LEA.HI.X.SX32 R12, R16, R26.reuse, 0x1, P2 ;  /* 0x0000001a100c7211 */ /* 0x082fe400010f0eff */
[----:B0-----:R-:W-:-:S03]  /*181d0*/  LEA.HI.X.SX32 R13, R17, R26, 0x1, P1 ;  /* 0x0000001a110d7211 */ /* 0x001fc600008f0eff */
[----:B------:R-:W-:Y:S01]  /*181e0*/  STL [R1+0xbac], R12 ;  /* 0x000bac0c01007387 */ /* 0x000fe20000100800 */
[----:B------:R-:W-:-:S05]  /*181f0*/  LEA R10, P2, R29, R25, 0x1 ;  /* 0x000000191d0a7211 */ /* 0x000fca00078408ff */
[----:B------:R0:W-:Y:S04]  /*18200*/  STL [R1+0xbe8], R10 ;  /* 0x000be80a01007387 */ /* 0x0001e80000100800 */
[----:B------:R-:W-:Y:S04]  /*18210*/  STL [R1+0xbb4], R13 ;  /* 0x000bb40d01007387 */ /* 0x000fe80000100800 */
[----:B------:R-:W5:Y:S01]  /*18220*/  LDL.LU R20, [R1+0x58] ;  /* 0x0000580001147983 */ /* 0x000f620000300800 */
[----:B0-----:R-:W-:Y:S02]  /*18230*/  LEA R10, P1, R28, R25, 0x1 ;  /* 0x000000191c0a7211 */ /* 0x001fe400078208ff */
[----:B------:R-:W-:-:S03]  /*18240*/  LEA.HI.X.SX32 R12, R15, R26, 0x1, P0 ;  /* 0x0000001a0f0c7211 */ /* 0x000fc600000f0eff */
[----:B------:R-:W-:Y:S04]  /*18250*/  STL [R1+0xbf0], R10 ;  /* 0x000bf00a01007387 */ /* 0x000fe80000100800 */
[----:B------:R0:W-:Y:S01]  /*18260*/  STL [R1+0xbbc], R12 ;  /* 0x000bbc0c01007387 */ /* 0x0001e20000100800 */
[-C--:B------:R-:W-:Y:S02]  /*18270*/  LEA.HI.X.SX32 R7, R7, R26.reuse, 0x1, P6 ;  /* 0x0000001a07077211 */ /* 0x080fe400030f0eff */
[----:B0-----:R-:W-:Y:S02]  /*18280*/  LEA.HI.X.SX32 R12, R8, R26, 0x1, P4 ;  /* 0x0000001a080c7211 */ /* 0x001fe400020f0eff */
[----:B--2---:R-:W-:-:S05]  /*18290*/  LEA R10, P0, R3, R25, 0x1 ;  /* 0x00000019030a7211 */ /* 0x004fca00078008ff */
[----:B------:R0:W-:Y:S04]  /*182a0*/  STL [R1+0xbf8], R10 ;  /* 0x000bf80a01007387 */ /* 0x0001e80000100800 */
[----:B0-----:R-:W2:Y:S01]  /*182b0*/  LDL.LU R10, [R1+0x54] ;  /* 0x00005400010a7983 */ /* 0x001ea20000300800 */
[----:B------:R-:W-:-:S03]  /*182c0*/  LEA R8, P4, R6, R25, 0x1 ;  /* 0x0000001906087211 */ /* 0x000fc600078808ff */
[----:B------:R0:W-:Y:S04]  /*182d0*/  STL [R1+0xbc4], R12 ;  /* 0x000bc40c01007387 */ /* 0x0001e80000100800 */
[----:B------:R-:W-:Y:S04]  /*182e0*/  STL [R1+0xc00], R8 ;  /* 0x000c000801007387 */ /* 0x000fe80000100800 */
[----:B0-----:R-:W2:Y:S04]  /*182f0*/  LDL.LU R12, [R1+0x50] ;  /* 0x00005000010c7983 */ /* 0x001ea80000300800 */
[----:B------:R0:W-:Y:S04]  /*18300*/  STL [R1+0xbcc], R7 ;  /* 0x000bcc0701007387 */ /* 0x0001e80000100800 */
[----:B------:R-:W2:Y:S01]  /*18310*/  LDL.LU R18, [R1+0x4c] ;  /* 0x00004c0001127983 */ /* 0x000ea20000300800 */
[----:B0-----:R-:W-:-:S02]  /*18320*/  LEA.HI.X.SX32 R7, R5, R26, 0x1, P5 ;  /* 0x0000001a05077211 */ /* 0x001fc400028f0eff */
[----:B---3--:R-:W-:-:S05]  /*18330*/  LEA R8, P6, R19, R25, 0x1 ;  /* 0x0000001913087211 */ /* 0x008fca00078c08ff */
[----:B------:R-:W-:Y:S04]  /*18340*/  STL [R1+0xc08], R8 ;  /* 0x000c080801007387 */ /* 0x000fe80000100800 */
[----:B------:R-:W3:Y:S04]  /*18350*/  LDL.LU R16, [R1+0x48] ;  /* 0x0000480001107983 */ /* 0x000ee80000300800 */
[----:B------:R0:W-:Y:S04]  /*18360*/  STL [R1+0xbd4], R7 ;  /* 0x000bd40701007387 */ /* 0x0001e80000100800 */
[----:B------:R-:W3:Y:S01]  /*18370*/  LDL.LU R17, [R1+0x44] ;  /* 0x0000440001117983 */ /* 0x000ee20000300800 */
[----:B0-----:R-:W-:-:S02]  /*18380*/  LEA.HI.X.SX32 R7, R14, R26, 0x1, P3 ;  /* 0x0000001a0e077211 */ /* 0x001fc400018f0eff */
[----:B----4-:R-:W-:-:S05]  /*18390*/  LEA R5, P5, R4, R25, 0x1 ;  /* 0x0000001904057211 */ /* 0x010fca00078a08ff */
[----:B------:R5:W-:Y:S04]  /*183a0*/  STL [R1+0xc10], R5 ;  /* 0x000c100501007387 */ /* 0x000be80000100800 */
[----:B------:R-:W4:Y:S04]  /*183b0*/  LDL.LU R15, [R1+0x40] ;  /* 0x00004000010f7983 */ /* 0x000f280000300800 */
[----:B------:R0:W-:Y:S04]  /*183c0*/  STL [R1+0xbdc], R7 ;  /* 0x000bdc0701007387 */ /* 0x0001e80000100800 */
[----:B------:R-:W4:Y:S01]  /*183d0*/  LDL.LU R8, [R1+0x3c] ;  /* 0x00003c0001087983 */ /* 0x000f220000300800 */
[----:B-----5:R-:W-:-:S02]  /*183e0*/  LEA R5, P3, R24, R25, 0x1 ;  /* 0x0000001918057211 */ /* 0x020fc400078608ff */
[----:B0-----:R-:W-:-:S03]  /*183f0*/  LEA.HI.X.SX32 R7, R29, R26, 0x1, P2 ;  /* 0x0000001a1d077211 */ /* 0x001fc600010f0eff */
[----:B------:R0:W-:Y:S04]  /*18400*/  STL [R1+0xc18], R5 ;  /* 0x000c180501007387 */ /* 0x0001e80000100800 */
[----:B0-----:R-:W5:Y:S04]  /*18410*/  LDL.LU R5, [R1+0x38] ;  /* 0x0000380001057983 */ /* 0x001f680000300800 */
[----:B------:R0:W-:Y:S04]  /*18420*/  STL [R1+0xbe4], R7 ;  /* 0x000be40701007387 */ /* 0x0001e80000100800 */
[----:B------:R-:W5:Y:S01]  /*18430*/  LDL.LU R29, [R1+0x20] ;  /* 0x00002000011d7983 */ /* 0x000f620000300800 */
[----:B------:R-:W-:-:S02]  /*18440*/  LEA R13, P2, R23, R25, 0x1 ;  /* 0x00000019170d7211 */ /* 0x000fc400078408ff */
[----:B0-----:R-:W-:-:S03]  /*18450*/  LEA.HI.X.SX32 R7, R28, R26, 0x1, P1 ;  /* 0x0000001a1c077211 */ /* 0x001fc600008f0eff */
[----:B------:R0:W-:Y:S04]  /*18460*/  STL [R1+0xc20], R13 ;  /* 0x000c200d01007387 */ /* 0x0001e80000100800 */
[----:B------:R-:W5:Y:S04]  /*18470*/  LDL.LU R28, [R1+0x18] ;  /* 0x00001800011c7983 */ /* 0x000f680000300800 */
[----:B------:R1:W-:Y:S04]  /*18480*/  STL [R1+0xbec], R7 ;  /* 0x000bec0701007387 */ /* 0x0003e80000100800 */
[----:B------:R-:W5:Y:S01]  /*18490*/  LDL.LU R14, [R1+0x14] ;  /* 0x00001400010e7983 */ /* 0x000f620000300800 */
[----:B0-----:R-:W-:-:S02]  /*184a0*/  LEA R13, P1, R22, R25, 0x1 ;  /* 0x00000019160d7211 */ /* 0x001fc400078208ff */
[----:B-1----:R-:W-:-:S03]  /*184b0*/  LEA.HI.X.SX32 R7, R3, R26, 0x1, P0 ;  /* 0x0000001a03077211 */ /* 0x002fc600000f0eff */
[----:B------:R0:W-:Y:S04]  /*184c0*/  STL [R1+0xc28], R13 ;  /* 0x000c280d01007387 */ /* 0x0001e80000100800 */
[----:B------:R-:W5:Y:S04]  /*184d0*/  LDL.LU R3, [R1+0x10] ;  /* 0x0000100001037983 */ /* 0x000f680000300800 */
[----:B------:R1:W-:Y:S04]  /*184e0*/  STL [R1+0xbf4], R7 ;  /* 0x000bf40701007387 */ /* 0x0003e80000100800 */
[----:B0-----:R-:W5:Y:S01]  /*184f0*/  LDL.LU R13, [R1+0xc] ;  /* 0x00000c00010d7983 */ /* 0x001f620000300800 */
[----:B-1----:R-:W-:-:S02]  /*18500*/  LEA.HI.X.SX32 R7, R6, R26, 0x1, P4 ;  /* 0x0000001a06077211 */ /* 0x002fc400020f0eff */
[----:B------:R-:W-:-:S05]  /*18510*/  LEA R27, P0, R21, R25, 0x1 ;  /* 0x00000019151b7211 */ /* 0x000fca00078008ff */
[----:B------:R-:W-:Y:S04]  /*18520*/  STL [R1+0xc30], R27 ;  /* 0x000c301b01007387 */ /* 0x000fe80000100800 */
[----:B------:R-:W5:Y:S04]  /*18530*/  LDL.LU R6, [R1+0x8] ;  /* 0x0000080001067983 */ /* 0x000f680000300800 */
[----:B------:R0:W-:Y:S04]  /*18540*/  STL [R1+0xbfc], R7 ;  /* 0x000bfc0701007387 */ /* 0x0001e80000100800 */
[----:B0-----:R-:W5:Y:S01]  /*18550*/  LDL.LU R7, [R1+0x4] ;  /* 0x0000040001077983 */ /* 0x001f620000300800 */
[----:B------:R-:W-:-:S05]  /*18560*/  LEA R27, P4, R20, R25, 0x1 ;  /* 0x00000019141b7211 */ /* 0x000fca00078808ff */
[----:B------:R0:W-:Y:S04]  /*18570*/  STL [R1+0xc38], R27 ;  /* 0x000c381b01007387 */ /* 0x0001e80000100800 */
[----:B0-----:R-:W5:Y:S01]  /*18580*/  LDL.LU R27, [R1] ;  /* 0x00000000011b7983 */ /* 0x001f620000300800 */
[-C--:B------:R-:W-:Y:S02]  /*18590*/  LEA.HI.X.SX32 R19, R19, R26.reuse, 0x1, P6 ;  /* 0x0000001a13137211 */ /* 0x080fe400030f0eff */
[----:B------:R-:W-:-:S03]  /*185a0*/  LEA.HI.X.SX32 R4, R4, R26, 0x1, P5 ;  /* 0x0000001a04047211 */ /* 0x000fc600028f0eff */
[----:B------:R2:W-:Y:S01]  /*185b0*/  STL [R1+0xc04], R19 ;  /* 0x000c041301007387 */ /* 0x0005e20000100800 */
[-C--:B------:R-:W-:Y:S02]  /*185c0*/  LEA.HI.X.SX32 R24, R24, R26.reuse, 0x1, P3 ;  /* 0x0000001a18187211 */ /* 0x080fe400018f0eff */
[-C--:B------:R-:W-:Y:S02]  /*185d0*/  LEA.HI.X.SX32 R23, R23, R26.reuse, 0x1, P2 ;  /* 0x0000001a17177211 */ /* 0x080fe400010f0eff */
[----:B------:R-:W-:Y:S02]  /*185e0*/  LEA.HI.X.SX32 R22, R22, R26, 0x1, P1 ;  /* 0x0000001a16167211 */ /* 0x000fe400008f0eff */
[----:B--2---:R-:W-:-:S05]  /*185f0*/  LEA R19, P6, R10, R25, 0x1 ;  /* 0x000000190a137211 */ /* 0x004fca00078c08ff */
[----:B------:R0:W-:Y:S04]  /*18600*/  STL [R1+0xc40], R19 ;  /* 0x000c401301007387 */ /* 0x0001e80000100800 */
[----:B0-----:R-:W2:Y:S04]  /*18610*/  LDL.LU R19, [R1+0xe5c] ;  /* 0x000e5c0001137983 */ /* 0x001ea80000300800 */
[----:B------:R0:W-:Y:S02]  /*18620*/  STL [R1+0xc0c], R4 ;  /* 0x000c0c0401007387 */ /* 0x0001e40000100800 */
[----:B0-----:R-:W-:-:S05]  /*18630*/  LEA R4, P5, R12, R25, 0x1 ;  /* 0x000000190c047211 */ /* 0x001fca00078a08ff */
[----:B------:R0:W-:Y:S04]  /*18640*/  STL [R1+0xc48], R4 ;  /* 0x000c480401007387 */ /* 0x0001e80000100800 */
[----:B0-----:R-:W2:Y:S04]  /*18650*/  LDL.LU R4, [R1+0xe58] ;  /* 0x000e580001047983 */ /* 0x001ea80000300800 */
[----:B------:R0:W-:Y:S02]  /*18660*/  STL [R1+0xc14], R24 ;  /* 0x000c141801007387 */ /* 0x0001e40000100800 */
[----:B0-----:R-:W-:-:S05]  /*18670*/  LEA R24, P3, R18, R25, 0x1 ;  /* 0x0000001912187211 */ /* 0x001fca00078608ff */
[----:B------:R0:W-:Y:S04]  /*18680*/  STL [R1+0xc50], R24 ;  /* 0x000c501801007387 */ /* 0x0001e80000100800 */
[----:B0-----:R-:W2:Y:S04]  /*18690*/  LDL.LU R24, [R1+0xe54] ;  /* 0x000e540001187983 */ /* 0x001ea80000300800 */
[----:B------:R3:W-:Y:S02]  /*186a0*/  STL [R1+0xc1c], R23 ;  /* 0x000c1c1701007387 */ /* 0x0007e40000100800 */
[----:B---3--:R-:W-:-:S05]  /*186b0*/  LEA R23, P2, R16, R25, 0x1 ;  /* 0x0000001910177211 */ /* 0x008fca00078408ff */
[----:B------:R0:W-:Y:S01]  /*186c0*/  STL [R1+0xc58], R23 ;  /* 0x000c581701007387 */ /* 0x0001e20000100800 */
[----:B------:R-:W-:-:S03]  /*186d0*/  LEA.HI.X.SX32 R21, R21, R26, 0x1, P0 ;  /* 0x0000001a15157211 */ /* 0x000fc600000f0eff */
[----:B0-----:R-:W3:Y:S04]  /*186e0*/  LDL.LU R23, [R1+0xe50] ;  /* 0x000e500001177983 */ /* 0x001ee80000300800 */
[----:B------:R0:W-:Y:S02]  /*186f0*/  STL [R1+0xc24], R22 ;  /* 0x000c241601007387 */ /* 0x0001e40000100800 */
[----:B0-----:R-:W-:-:S05]  /*18700*/  LEA R22, P1, R17, R25, 0x1 ;  /* 0x0000001911167211 */ /* 0x001fca00078208ff */
[----:B------:R0:W-:Y:S01]  /*18710*/  STL [R1+0xc60], R22 ;  /* 0x000c601601007387 */ /* 0x0001e20000100800 */
[----:B------:R-:W-:-:S03]  /*18720*/  LEA.HI.X.SX32 R20, R20, R26, 0x1, P4 ;  /* 0x0000001a14147211 */ /* 0x000fc600020f0eff */
[----:B0-----:R-:W2:Y:S04]  /*18730*/  LDL.LU R22, [R1+0xe4c] ;  /* 0x000e4c0001167983 */ /* 0x001ea80000300800 */
[----:B------:R4:W-:Y:S02]  /*18740*/  STL [R1+0xc2c], R21 ;  /* 0x000c2c1501007387 */ /* 0x0009e40000100800 */
[----:B----4-:R-:W-:-:S05]  /*18750*/  LEA R21, P0, R15, R25, 0x1 ;  /* 0x000000190f157211 */ /* 0x010fca00078008ff */
[----:B------:R0:W-:Y:S01]  /*18760*/  STL [R1+0xc68], R21 ;  /* 0x000c681501007387 */ /* 0x0001e20000100800 */
[----:B------:R-:W-:-:S03]  /*18770*/  LEA.HI.X.SX32 R10, R10, R26, 0x1, P6 ;  /* 0x0000001a0a0a7211 */ /* 0x000fc600030f0eff */
[----:B0-----:R-:W4:Y:S04]  /*18780*/  LDL.LU R21, [R1+0xe48] ;  /* 0x000e480001157983 */ /* 0x001f280000300800 */
[----:B------:R0:W-:Y:S02]  /*18790*/  STL [R1+0xc34], R20 ;  /* 0x000c341401007387 */ /* 0x0001e40000100800 */
[----:B0-----:R-:W-:-:S05]  /*187a0*/  LEA R20, P4, R8, R25, 0x1 ;  /* 0x0000001908147211 */ /* 0x001fca00078808ff */
[----:B------:R0:W-:Y:S01]  /*187b0*/  STL [R1+0xc70], R20 ;  /* 0x000c701401007387 */ /* 0x0001e20000100800 */
[----:B------:R-:W-:-:S03]  /*187c0*/  LEA.HI.X.SX32 R12, R12, R26, 0x1, P5 ;  /* 0x0000001a0c0c7211 */ /* 0x000fc600028f0eff */
[----:B0-----:R-:W2:Y:S04]  /*187d0*/  LDL.LU R20, [R1+0xe44] ;  /* 0x000e440001147983 */ /* 0x001ea80000300800 */
[----:B------:R5:W-:Y:S02]  /*187e0*/  STL [R1+0xc3c], R10 ;  /* 0x000c3c0a01007387 */ /* 0x000be40000100800 */
[----:B-----5:R-:W-:-:S05]  /*187f0*/  LEA R10, P6, R5, R25, 0x1 ;  /* 0x00000019050a7211 */ /* 0x020fca00078c08ff */
[----:B------:R0:W-:Y:S01]  /*18800*/  STL [R1+0xc78], R10 ;  /* 0x000c780a01007387 */ /* 0x0001e20000100800 */
[----:B------:R-:W-:-:S03]  /*18810*/  LEA.HI.X.SX32 R18, R18, R26, 0x1, P3 ;  /* 0x0000001a12127211 */ /* 0x000fc600018f0eff */
[----:B0-----:R-:W5:Y:S04]  /*18820*/  LDL.LU R10, [R1+0xe40] ;  /* 0x000e4000010a7983 */ /* 0x001f680000300800 */
[----:B------:R0:W-:Y:S02]  /*18830*/  STL [R1+0xc44], R12 ;  /* 0x000c440c01007387 */ /* 0x0001e40000100800 */
[----:B0-----:R-:W-:-:S05]  /*18840*/  LEA R12, P5, R29, R25, 0x1 ;  /* 0x000000191d0c7211 */ /* 0x001fca00078a08ff */
[----:B------:R0:W-:Y:S01]  /*18850*/  STL [R1+0xc80], R12 ;  /* 0x000c800c01007387 */ /* 0x0001e20000100800 */
[----:B------:R-:W-:-:S03]  /*18860*/  LEA.HI.X.SX32 R16, R16, R26, 0x1, P2 ;  /* 0x0000001a10107211 */ /* 0x000fc600010f0eff */
[----:B0-----:R-:W2:Y:S04]  /*18870*/  LDL.LU R12, [R1+0xe3c] ;  /* 0x000e3c00010c7983 */ /* 0x001ea80000300800 */
        /* <DEDUP_REMOVED lines=32> */
[----:B0-----:R-:W2:Y:S01]  /*18a80*/  LDL.LU R29, [R1+0xe20] ;  /* 0x000e2000011d7983 */ /* 0x001ea20000300800 */
[----:B------:R-:W-:-:S05]  /*18a90*/  LEA.HI.X.SX32 R28, R28, R26, 0x1, P3 ;  /* 0x0000001a1c1c7211 */ /* 0x000fca00018f0eff */
[----:B------:R2:W-:Y:S02]  /*18aa0*/  STL [R1+0xc84], R28 ;  /* 0x000c841c01007387 */ /* 0x0005e40000100800 */
[----:B--2---:R-:W-:-:S05]  /*18ab0*/  LEA R28, P3, R29, R25, 0x1 ;  /* 0x000000191d1c7211 */ /* 0x004fca00078608ff */
        /* <DEDUP_REMOVED lines=12> */
[-C--:B------:R-:W-:Y:S02]  /*18b80*/  LEA.HI.X.SX32 R13, R13, R26.reuse, 0x1, P0 ;  /* 0x0000001a0d0d7211 */ /* 0x080fe400000f0eff */
[----:B------:R-:W-:-:S03]  /*18b90*/  LEA.HI.X.SX32 R6, R6, R26, 0x1, P4 ;  /* 0x0000001a06067211 */ /* 0x000fc600020f0eff */
[----:B------:R2:W-:Y:S02]  /*18ba0*/  STL [R1+0xc9c], R13 ;  /* 0x000c9c0d01007387 */ /* 0x0005e40000100800 */
[----:B--2---:R-:W-:-:S05]  /*18bb0*/  LEA R13, P0, R3, R25, 0x1 ;  /* 0x00000019030d7211 */ /* 0x004fca00078008ff */
        /* <DEDUP_REMOVED lines=12> */
[----:B------:R2:W-:Y:S01]  /*18c80*/  STL [R1+0xcb4], R27 ;  /* 0x000cb41b01007387 */ /* 0x0005e20000100800 */
[-C--:B------:R-:W-:Y:S02]  /*18c90*/  LEA.HI.X.SX32 R29, R29, R26.reuse, 0x1, P3 ;  /* 0x0000001a1d1d7211 */ /* 0x080fe400018f0eff */
[----:B------:R-:W-:Y:S01]  /*18ca0*/  LEA.HI.X.SX32 R28, R28, R26, 0x1, P2 ;  /* 0x0000001a1c1c7211 */ /* 0x000fe200010f0eff */
[----:B------:R-:W-:Y:S02]  /*18cb0*/  IMAD R11, R11, c[0x0][0x190], RZ ;  /* 0x000064000b0b7a24 */ /* 0x000fe400078e02ff */
[----:B------:R-:W-:Y:S01]  /*18cc0*/  IMAD R9, R9, c[0x0][0x190], RZ ;  /* 0x0000640009097a24 */ /* 0x000fe200078e02ff */
[----:B--2---:R-:W-:-:S05]  /*18cd0*/  LEA R27, P5, R7, R25, 0x1 ;  /* 0x00000019071b7211 */ /* 0x004fca00078a08ff */
[----:B------:R0:W-:Y:S04]  /*18ce0*/  STL [R1+0xcf0], R27 ;  /* 0x000cf01b01007387 */ /* 0x0001e80000100800 */
[----:B------:R1:W-:Y:S01]  /*18cf0*/  STL [R1+0xcbc], R29 ;  /* 0x000cbc1d01007387 */ /* 0x0003e20000100800 */
[-C--:B0-----:R-:W-:Y:S02]  /*18d00*/  LEA R27, P3, R8, R25.reuse, 0x1 ;  /* 0x00000019081b7211 */ /* 0x081fe400078608ff */
[----:B-1----:R-:W-:-:S03]  /*18d10*/  LEA R29, P2, R17, R25, 0x1 ;  /* 0x00000019111d7211 */ /* 0x002fc600078408ff */
[----:B------:R0:W-:Y:S04]  /*18d20*/  STL [R1+0xcf8], R27 ;  /* 0x000cf81b01007387 */ /* 0x0001e80000100800 */
[----:B------:R1:W-:Y:S01]  /*18d30*/  STL [R1+0xcc4], R28 ;  /* 0x000cc41c01007387 */ /* 0x0003e20000100800 */
[----:B0-----:R-:W-:-:S03]  /*18d40*/  LEA.HI.X.SX32 R27, R14, R26, 0x1, P1 ;  /* 0x0000001a0e1b7211 */ /* 0x001fc600008f0eff */
[----:B------:R-:W-:Y:S01]  /*18d50*/  STL [R1+0xd60], R29 ;  /* 0x000d601d01007387 */ /* 0x000fe20000100800 */
[-C--:B------:R-:W-:Y:S02]  /*18d60*/  LEA.HI.X.SX32 R14, R3, R26.reuse, 0x1, P0 ;  /* 0x0000001a030e7211 */ /* 0x080fe400000f0eff */
[----:B-1----:R-:W-:Y:S01]  /*18d70*/  LEA R28, P1, R15, R25, 0x1 ;  /* 0x000000190f1c7211 */ /* 0x002fe200078208ff */
[----:B------:R0:W-:Y:S01]  /*18d80*/  STL [R1+0xccc], R27 ;  /* 0x000ccc1b01007387 */ /* 0x0001e20000100800 */
[----:B------:R-:W-:-:S03]  /*18d90*/  LEA.HI.X.SX32 R3, R5, R26, 0x1, P4 ;  /* 0x0000001a05037211 */ /* 0x000fc600020f0eff */
[----:B------:R-:W-:Y:S01]  /*18da0*/  STL [R1+0xd00], R28 ;  /* 0x000d001c01007387 */ /* 0x000fe20000100800 */
[----:B------:R-:W-:-:S03]  /*18db0*/  LEA.HI.X.SX32 R5, R6, R26, 0x1, P6 ;  /* 0x0000001a06057211 */ /* 0x000fc600030f0eff */
[----:B------:R1:W-:Y:S01]  /*18dc0*/  STL [R1+0xcd4], R14 ;  /* 0x000cd40e01007387 */ /* 0x0003e20000100800 */
[----:B0-----:R-:W-:Y:S02]  /*18dd0*/  LEA R27, P0, R16, R25, 0x1 ;  /* 0x00000019101b7211 */ /* 0x001fe400078008ff */
[----:B------:R-:W-:-:S03]  /*18de0*/  LEA.HI.X.SX32 R6, R7, R26, 0x1, P5 ;  /* 0x0000001a07067211 */ /* 0x000fc600028f0eff */
[----:B------:R-:W-:Y:S01]  /*18df0*/  STL [R1+0xd08], R27 ;  /* 0x000d081b01007387 */ /* 0x000fe20000100800 */
[----:B-1----:R-:W-:-:S03]  /*18e00*/  LEA R14, P4, R18, R25, 0x1 ;  /* 0x00000019120e7211 */ /* 0x002fc600078808ff */
[----:B------:R0:W-:Y:S04]  /*18e10*/  STL [R1+0xcdc], R3 ;  /* 0x000cdc0301007387 */ /* 0x0001e80000100800 */
[----:B------:R-:W-:Y:S04]  /*18e20*/  STL [R1+0xd10], R14 ;  /* 0x000d100e01007387 */ /* 0x000fe80000100800 */
[----:B------:R5:W-:Y:S01]  /*18e30*/  STL [R1+0xce4], R5 ;  /* 0x000ce40501007387 */ /* 0x000be20000100800 */
[----:B0-----:R-:W-:-:S05]  /*18e40*/  LEA R3, P6, R12, R25, 0x1 ;  /* 0x000000190c037211 */ /* 0x001fca00078c08ff */
[----:B------:R0:W-:Y:S01]  /*18e50*/  STL [R1+0xd18], R3 ;  /* 0x000d180301007387 */ /* 0x0001e20000100800 */
[----:B-----5:R-:W-:-:S03]  /*18e60*/  LEA R5, P5, R10, R25, 0x1 ;  /* 0x000000190a057211 */ /* 0x020fc600078a08ff */
[----:B------:R1:W-:Y:S04]  /*18e70*/  STL [R1+0xcec], R6 ;  /* 0x000cec0601007387 */ /* 0x0003e80000100800 */
[----:B------:R-:W2:Y:S01]  /*18e80*/  LDL.LU R27, [R1+0x414] ;  /* 0x00041400011b7983 */ /* 0x000ea20000300800 */
[----:B0-----:R-:W-:-:S03]  /*18e90*/  LEA.HI.X.SX32 R3, R8, R26, 0x1, P3 ;  /* 0x0000001a08037211 */ /* 0x001fc600018f0eff */
[----:B------:R0:W-:Y:S01]  /*18ea0*/  STL [R1+0xd20], R5 ;  /* 0x000d200501007387 */ /* 0x0001e20000100800 */
[----:B-1----:R-:W-:-:S03]  /*18eb0*/  LEA R6, P3, R20, R25, 0x1 ;  /* 0x0000001914067211 */ /* 0x002fc600078608ff */
[----:B------:R4:W-:Y:S01]  /*18ec0*/  STL [R1+0xcf4], R3 ;  /* 0x000cf40301007387 */ /* 0x0009e20000100800 */
[----:B0-----:R-:W-:-:S03]  /*18ed0*/  LEA.HI.X.SX32 R5, R17, R26, 0x1, P2 ;  /* 0x0000001a11057211 */ /* 0x001fc600010f0eff */
[----:B------:R0:W-:Y:S01]  /*18ee0*/  STL [R1+0xd28], R6 ;  /* 0x000d280601007387 */ /* 0x0001e20000100800 */
[----:B----4-:R-:W-:-:S03]  /*18ef0*/  LEA R3, P2, R21, R25, 0x1 ;  /* 0x0000001915037211 */ /* 0x010fc600078408ff */
[----:B------:R1:W-:Y:S01]  /*18f00*/  STL [R1+0xd5c], R5 ;  /* 0x000d5c0501007387 */ /* 0x0003e20000100800 */
[----:B0-----:R-:W-:-:S03]  /*18f10*/  LEA.HI.X.SX32 R6, R15, R26, 0x1, P1 ;  /* 0x0000001a0f067211 */ /* 0x001fc600008f0eff */
[----:B------:R0:W-:Y:S01]  /*18f20*/  STL [R1+0xd30], R3 ;  /* 0x000d300301007387 */ /* 0x0001e20000100800 */
[----:B-1----:R-:W-:-:S03]  /*18f30*/  LEA R5, P1, R22, R25, 0x1 ;  /* 0x0000001916057211 */ /* 0x002fc600078208ff */
[----:B------:R3:W-:Y:S04]  /*18f40*/  STL [R1+0xcfc], R6 ;  /* 0x000cfc0601007387 */ /* 0x0007e80000100800 */
[----:B------:R1:W-:Y:S01]  /*18f50*/  STL [R1+0xd38], R5 ;  /* 0x000d380501007387 */ /* 0x0003e20000100800 */
[----:B0-----:R-:W-:Y:S02]  /*18f60*/  LEA.HI.X.SX32 R3, R16, R26, 0x1, P0 ;  /* 0x0000001a10037211 */ /* 0x001fe400000f0eff */
[----:B---3--:R-:W-:-:S03]  /*18f70*/  LEA R6, P0, R23, R25, 0x1 ;  /* 0x0000001917067211 */ /* 0x008fc600078008ff */
[----:B------:R0:W-:Y:S01]  /*18f80*/  STL [R1+0xd04], R3 ;  /* 0x000d040301007387 */ /* 0x0001e20000100800 */
[----:B-1----:R-:W-:-:S03]  /*18f90*/  LEA.HI.X.SX32 R5, R18, R26, 0x1, P4 ;  /* 0x0000001a12057211 */ /* 0x002fc600020f0eff */
[----:B------:R1:W-:Y:S04]  /*18fa0*/  STL [R1+0xd40], R6 ;  /* 0x000d400601007387 */ /* 0x0003e80000100800 */
[----:B------:R3:W-:Y:S01]  /*18fb0*/  STL [R1+0xd0c], R5 ;  /* 0x000d0c0501007387 */ /* 0x0007e20000100800 */
[----:B0-----:R-:W-:Y:S02]  /*18fc0*/  LEA R3, P4, R13, R25, 0x1 ;  /* 0x000000190d037211 */ /* 0x001fe400078808ff */
[----:B-1----:R-:W-:-:S03]  /*18fd0*/  LEA.HI.X.SX32 R6, R12, R26, 0x1, P6 ;  /* 0x0000001a0c067211 */ /* 0x002fc600030f0eff */
[----:B------:R0:W-:Y:S01]  /*18fe0*/  STL [R1+0xd44], R3 ;  /* 0x000d440301007387 */ /* 0x0001e20000100800 */
[----:B---3--:R-:W-:-:S03]  /*18ff0*/  LEA R5, P6, R24, R25, 0x1 ;  /* 0x0000001918057211 */ /* 0x008fc600078c08ff */
[----:B------:R1:W-:Y:S04]  /*19000*/  STL [R1+0xd14], R6 ;  /* 0x000d140601007387 */ /* 0x0003e80000100800 */
[----:B------:R3:W-:Y:S01]  /*19010*/  STL [R1+0xd48], R5 ;  /* 0x000d480501007387 */ /* 0x0007e20000100800 */
[----:B0-----:R-:W-:Y:S02]  /*19020*/  LEA.HI.X.SX32 R3, R10, R26, 0x1, P5 ;  /* 0x0000001a0a037211 */ /* 0x001fe400028f0eff */
[----:B-1----:R-:W-:-:S03]  /*19030*/  LEA R6, P5, R4, R25, 0x1 ;  /* 0x0000001904067211 */ /* 0x002fc600078a08ff */
[----:B------:R0:W-:Y:S01]  /*19040*/  STL [R1+0xd1c], R3 ;  /* 0x000d1c0301007387 */ /* 0x0001e20000100800 */
[----:B---3--:R-:W-:-:S03]  /*19050*/  LEA.HI.X.SX32 R5, R20, R26, 0x1, P3 ;  /* 0x0000001a14057211 */ /* 0x008fc600018f0eff */
        /* <DEDUP_REMOVED lines=17> */
[----:B---3--:R-:W-:-:S03]  /*19170*/  LEA.HI.X.SX32 R5, R24, R26, 0x1, P6 ;  /* 0x0000001a18057211 */ /* 0x008fc600030f0eff */
[----:B------:R-:W-:Y:S04]  /*19180*/  STL [R1+0x568], R6 ;  /* 0x0005680601007387 */ /* 0x000fe80000100800 */
[----:B------:R-:W3:Y:S01]  /*19190*/  LDL.LU R23, [R1+0x454] ;  /* 0x0004540001177983 */ /* 0x000ee20000300800 */
[----:B0-----:R-:W-:-:S03]  /*191a0*/  LEA.HI.X.SX32 R3, R4, R26, 0x1, P5 ;  /* 0x0000001a04037211 */ /* 0x001fc600028f0eff */
[----:B------:R-:W-:Y:S04]  /*191b0*/  STL [R1+0x56c], R5 ;  /* 0x00056c0501007387 */ /* 0x000fe80000100800 */
[----:B------:R-:W4:Y:S04]  /*191c0*/  LDL.LU R22, [R1+0x460] ;  /* 0x0004600001167983 */ /* 0x000f280000300800 */
[----:B------:R0:W-:Y:S04]  /*191d0*/  STL [R1+0x570], R3 ;  /* 0x0005700301007387 */ /* 0x0001e80000100800 */
[----:B------:R-:W5:Y:S04]  /*191e0*/  LDL.LU R21, [R1+0x418] ;  /* 0x0004180001157983 */ /* 0x000f680000300800 */
[----:B------:R-:W5:Y:S01]  /*191f0*/  LDL.LU R20, [R1+0x41c] ;  /* 0x00041c0001147983 */ /* 0x000f620000300800 */
[----:B0-----:R-:W-:-:S03]  /*19200*/  LEA.HI.X.SX32 R3, R19, R26, 0x1, P3 ;  /* 0x0000001a13037211 */ /* 0x001fc600018f0eff */
[----:B------:R-:W0:Y:S01]  /*19210*/  S2R R29, SR_TID.X ;  /* 0x00000000001d7919 */ /* 0x000e220000002100 */
[----:B------:R-:W-:-:S03]  /*19220*/  LEA.HI.X.SX32 R2, R2, R26, 0x1, P2 ;  /* 0x0000001a02027211 */ /* 0x000fc600010f0eff */
[----:B------:R1:W-:Y:S04]  /*19230*/  STL [R1+0x574], R3 ;  /* 0x0005740301007387 */ /* 0x0003e80000100800 */
[----:B------:R-:W5:Y:S04]  /*19240*/  LDL.LU R12, [R1+0x420] ;  /* 0x00042000010c7983 */ /* 0x000f680000300800 */
[----:B------:R-:W5:Y:S01]  /*19250*/  LDL.LU R18, [R1+0x424] ;  /* 0x0004240001127983 */ /* 0x000f620000300800 */
[----:B-1----:R-:W-:-:S03]  /*19260*/  LEA.HI.X.SX32 R3, R11, R26, 0x1, P1 ;  /* 0x0000001a0b037211 */ /* 0x002fc600008f0eff */
[----:B------:R1:W-:Y:S04]  /*19270*/  STL [R1+0x578], R2 ;  /* 0x0005780201007387 */ /* 0x0003e80000100800 */
[----:B------:R-:W5:Y:S04]  /*19280*/  LDL.LU R16, [R1+0x428] ;  /* 0x0004280001107983 */ /* 0x000f680000300800 */
[----:B------:R-:W-:Y:S01]  /*19290*/  STL [R1+0x57c], R3 ;  /* 0x00057c0301007387 */ /* 0x000fe20000100800 */
[----:B-1----:R-:W-:-:S03]  /*192a0*/  LEA.HI.X.SX32 R2, R9, R26, 0x1, P0 ;  /* 0x0000001a09027211 */ /* 0x002fc600000f0eff */
[----:B------:R-:W5:Y:S04]  /*192b0*/  LDL.LU R15, [R1+0x42c] ;  /* 0x00042c00010f7983 */ /* 0x000f680000300800 */
[----:B------:R1:W-:Y:S04]  /*192c0*/  STL [R1+0x464], R2 ;  /* 0x0004640201007387 */ /* 0x0003e80000100800 */
[----:B------:R-:W5:Y:S01]  /*192d0*/  LDL.LU R17, [R1+0x430] ;  /* 0x0004300001117983 */ /* 0x000f620000300800 */
[----:B0-----:R-:W-:-:S03]  /*192e0*/  SHF.R.U32.HI R19, RZ, 0x5, R29 ;  /* 0x00000005ff137819 */ /* 0x001fc6000001161d */
[----:B------:R-:W5:Y:S01]  /*192f0*/  LDL.LU R5, [R1+0x438] ;  /* 0x0004380001057983 */ /* 0x000f620000300800 */
[----:B------:R-:W-:-:S03]  /*19300*/  SGXT.U32 R19, R19, 0x1 ;  /* 0x000000011313781a */ /* 0x000fc60000000000 */
[----:B------:R-:W5:Y:S01]  /*19310*/  LDL.LU R8, [R1+0x434] ;  /* 0x0004340001087983 */ /* 0x000f620000300800 */
[----:B------:R-:W-:-:S03]  /*19320*/  LOP3.LUT R25, R19, 0x3e, RZ, 0xfc, !PT ;  /* 0x0000003e13197812 */ /* 0x000fc600078efcff */
[----:B------:R-:W5:Y:S01]  /*19330*/  LDL.LU R6, [R1+0x43c] ;  /* 0x00043c0001067983 */ /* 0x000f620000300800 */
[----:B------:R-:W-:-:S03]  /*19340*/  LOP3.LUT R24, R19, 0x3e, RZ, 0xfc, !PT ;  /* 0x0000003e13187812 */ /* 0x000fc600078efcff */
[----:B------:R-:W5:Y:S01]  /*19350*/  LDL.LU R7, [R1+0x440] ;  /* 0x0004400001077983 */ /* 0x000f620000300800 */
[----:B------:R-:W-:Y:S02]  /*19360*/  IMAD.MOV R29, RZ, RZ, -c[0x0][0x188] ;  /* 0x80006200ff1d7624 */ /* 0x000fe400078e02ff */
[----:B------:R-:W-:Y:S01]  /*19370*/  IMAD R25, R25, c[0x0][0x188], RZ ;  /* 0x0000620019197a24 */ /* 0x000fe200078e02ff */
[----:B------:R-:W5:Y:S01]  /*19380*/  LDL.LU R14, [R1+0x44c] ;  /* 0x00044c00010e7983 */ /* 0x000f620000300800 */
[----:B------:R-:W-:Y:S02]  /*19390*/  IMAD R24, R24, c[0x0][0x188], RZ ;  /* 0x0000620018187a24 */ /* 0x000fe400078e02ff */
[C---:B------:R-:W-:Y:S01]  /*193a0*/  IMAD R25, R29.reuse, 0x2, R25 ;  /* 0x000000021d197824 */ /* 0x040fe200078e0219 */
[----:B------:R-:W5:Y:S01]  /*193b0*/  LDL.LU R28, [R1+0x444] ;  /* 0x00044400011c7983 */ /* 0x000f620000300800 */
[C---:B------:R-:W-:Y:S02]  /*193c0*/  IMAD R24, R29.reuse, 0x2, R24 ;  /* 0x000000021d187824 */ /* 0x040fe400078e0218 */
[----:B------:R-:W-:-:S02]  /*193d0*/  IMAD R25, R29, 0x2, R25 ;  /* 0x000000021d197824 */ /* 0x000fc400078e0219 */
[----:B------:R-:W5:Y:S01]  /*193e0*/  LDL.LU R29, [R1+0x448] ;  /* 0x00044800011d7983 */ /* 0x000f620000300800 */
[C---:B------:R-:W-:Y:S01]  /*193f0*/  IMAD R10, R19.reuse, c[0x0][0x188], RZ ;  /* 0x00006200130a7a24 */ /* 0x040fe200078e02ff */
[----:B------:R-:W-:Y:S02]  /*19400*/  LOP3.LUT R19, R19, 0x3e, RZ, 0xfc, !PT ;  /* 0x0000003e13137812 */ /* 0x000fe400078efcff */
[----:B-1----:R-:W-:-:S03]  /*19410*/  LEA R2, P0, R0, c[0x0][0x160], 0x1 ;  /* 0x0000580000027a11 */ /* 0x002fc600078008ff */
[----:B------:R-:W-:Y:S01]  /*19420*/  IMAD R19, R19, c[0x0][0x188], RZ ;  /* 0x0000620013137a24 */ /* 0x000fe200078e02ff */
[----:B------:R-:W-:Y:S02]  /*19430*/  LEA.HI.X.SX32 R0, R0, c[0x0][0x164], 0x1, P0 ;  /* 0x0000590000007a11 */ /* 0x000fe400000f0eff */
[-C--:B------:R-:W-:Y:S02]  /*19440*/  LEA R9, P2, R24, R2.reuse, 0x1 ;  /* 0x0000000218097211 */ /* 0x080fe400078408ff */
[-C--:B------:R-:W-:Y:S02]  /*19450*/  LEA R11, P0, R19, R2.reuse, 0x1 ;  /* 0x00000002130b7211 */ /* 0x080fe400078008ff */
[----:B------:R-:W-:-:S03]  /*19460*/  LEA R26, P5, R25, R2, 0x1 ;  /* 0x00000002191a7211 */ /* 0x000fc600078a08ff */
[----:B------:R3:W-:Y:S04]  /*19470*/  STL [R1+0x46c], R11 ;  /* 0x00046c0b01007387 */ /* 0x0007e80000100800 */
[----:B------:R4:W-:Y:S04]  /*19480*/  STL [R1+0x474], R9 ;  /* 0x0004740901007387 */ /* 0x0009e80000100800 */
[----:B------:R5:W-:Y:S01]  /*19490*/  STL [R1+0x47c], R26 ;  /* 0x00047c1a01007387 */ /* 0x000be20000100800 */
[----:B------:R-:W-:-:S04]  /*194a0*/  IMAD.MOV R13, RZ, RZ, -c[0x0][0x188] ;  /* 0x80006200ff0d7624 */ /* 0x000fc800078e02ff */
[----:B--2---:R-:W-:-:S04]  /*194b0*/  IMAD R3, R13, 0x2, R27 ;  /* 0x000000020d037824 */ /* 0x004fc800078e021b */
[----:B------:R-:W-:Y:S01]  /*194c0*/  IMAD R4, R13, 0x2, R3 ;  /* 0x000000020d047824 */ /* 0x000fe200078e0203 */
[-C--:B---3--:R-:W-:Y:S02]  /*194d0*/  LEA R11, P4, R23, R2.reuse, 0x1 ;  /* 0x00000002170b7211 */ /* 0x088fe400078808ff */
[----:B----4-:R-:W-:-:S03]  /*194e0*/  LEA R9, P3, R22, R2, 0x1 ;  /* 0x0000000216097211 */ /* 0x010fc600078608ff */
[----:B------:R0:W-:Y:S04]  /*194f0*/  STL [R1+0x484], R11 ;  /* 0x0004840b01007387 */ /* 0x0001e80000100800 */
[----:B------:R1:W-:Y:S01]  /*19500*/  STL [R1+0x48c], R9 ;  /* 0x00048c0901007387 */ /* 0x0003e20000100800 */
[----:B-----5:R-:W-:Y:S02]  /*19510*/  LEA R26, P1, R21, R2, 0x1 ;  /* 0x00000002151a7211 */ /* 0x020fe400078208ff */
[----:B0-----:R-:W-:Y:S02]  /*19520*/  LEA.HI.X.SX32 R11, R19, R0, 0x1, P0 ;  /* 0x00000000130b7211 */ /* 0x001fe400000f0eff */
[----:B-1----:R-:W-:Y:S01]  /*19530*/  LEA R9, P0, R20, R2, 0x1 ;  /* 0x0000000214097211 */ /* 0x002fe200078008ff */
[----:B------:R-:W-:Y:S01]  /*19540*/  STL [R1+0x494], R26 ;  /* 0x0004941a01007387 */ /* 0x000fe20000100800 */
[----:B------:R-:W-:-:S03]  /*19550*/  LEA.HI.X.SX32 R19, R24, R0, 0x1, P2 ;  /* 0x0000000018137211 */ /* 0x000fc600010f0eff */
[----:B------:R0:W-:Y:S04]  /*19560*/  STL [R1+0x468], R11 ;  /* 0x0004680b01007387 */ /* 0x0001e80000100800 */
[----:B------:R1:W-:Y:S01]  /*19570*/  STL [R1+0x49c], R9 ;  /* 0x00049c0901007387 */ /* 0x0003e20000100800 */
[----:B0-----:R-:W-:-:S03]  /*19580*/  LEA R11, P2, R12, R2, 0x1 ;  /* 0x000000020c0b7211 */ /* 0x001fc600078408ff */
[----:B------:R0:W-:Y:S01]  /*19590*/  STL [R1+0x470], R19 ;  /* 0x0004701301007387 */ /* 0x0001e20000100800 */
[----:B-1----:R-:W-:-:S03]  /*195a0*/  LEA.HI.X.SX32 R9, R25, R0, 0x1, P5 ;  /* 0x0000000019097211 */ /* 0x002fc600028f0eff */
[----:B------:R1:W-:Y:S04]  /*195b0*/  STL [R1+0x4a4], R11 ;  /* 0x0004a40b01007387 */ /* 0x0003e80000100800 */
[----:B------:R2:W-:Y:S01]  /*195c0*/  STL [R1+0x478], R9 ;  /* 0x0004780901007387 */ /* 0x0005e20000100800 */
[----:B0-----:R-:W-:Y:S02]  /*195d0*/  LEA R19, P5, R18, R2, 0x1 ;  /* 0x0000000212137211 */ /* 0x001fe400078a08ff */
[----:B-1----:R-:W-:-:S03]  /*195e0*/  LEA.HI.X.SX32 R11, R23, R0, 0x1, P4 ;  /* 0x00000000170b7211 */ /* 0x002fc600020f0eff */
[----:B------:R0:W-:Y:S01]  /*195f0*/  STL [R1+0x4ac], R19 ;  /* 0x0004ac1301007387 */ /* 0x0001e20000100800 */
[----:B--2---:R-:W-:-:S03]  /*19600*/  LEA R9, P4, R16, R2, 0x1 ;  /* 0x0000000210097211 */ /* 0x004fc600078808ff */
[----:B------:R1:W-:Y:S04]  /*19610*/  STL [R1+0x480], R11 ;  /* 0x0004800b01007387 */ /* 0x0003e80000100800 */
[----:B------:R2:W-:Y:S01]  /*19620*/  STL [R1+0x4b4], R9 ;  /* 0x0004b40901007387 */ /* 0x0005e20000100800 */
[----:B0-----:R-:W-:Y:S02]  /*19630*/  LEA.HI.X.SX32 R19, R22, R0, 0x1, P3 ;  /* 0x0000000016137211 */ /* 0x001fe400018f0eff */
[----:B-1----:R-:W-:-:S03]  /*19640*/  LEA R11, P3, R15, R2, 0x1 ;  /* 0x000000020f0b7211 */ /* 0x002fc600078608ff */
[----:B------:R0:W-:Y:S01]  /*19650*/  STL [R1+0x488], R19 ;  /* 0x0004881301007387 */ /* 0x0001e20000100800 */
[----:B--2---:R-:W-:-:S03]  /*19660*/  LEA.HI.X.SX32 R9, R21, R0, 0x1, P1 ;  /* 0x0000000015097211 */ /* 0x004fc600008f0eff */
[----:B------:R1:W-:Y:S04]  /*19670*/  STL [R1+0x4bc], R11 ;  /* 0x0004bc0b01007387 */ /* 0x0003e80000100800 */
[----:B------:R2:W-:Y:S01]  /*19680*/  STL [R1+0x490], R9 ;  /* 0x0004900901007387 */ /* 0x0005e20000100800 */
[----:B0-----:R-:W-:Y:S02]  /*19690*/  LEA R19, P1, R17, R2, 0x1 ;  /* 0x0000000211137211 */ /* 0x001fe400078208ff */
[----:B-1----:R-:W-:-:S03]  /*196a0*/  LEA.HI.X.SX32 R11, R20, R0, 0x1, P0 ;  /* 0x00000000140b7211 */ /* 0x002fc600000f0eff */
[----:B------:R-:W-:Y:S01]  /*196b0*/  STL [R1+0x4d8], R19 ;  /* 0x0004d81301007387 */ /* 0x000fe20000100800 */
[----:B--2---:R-:W-:-:S03]  /*196c0*/  LEA R9, P0, R5, R2, 0x1 ;  /* 0x0000000205097211 */ /* 0x004fc600078008ff */
[----:B------:R0:W-:Y:S01]  /*196d0*/  STL [R1+0x498], R11 ;  /* 0x0004980b01007387 */ /* 0x0001e20000100800 */
[----:B------:R-:W-:-:S03]  /*196e0*/  LEA.HI.X.SX32 R12, R12, R0, 0x1, P2 ;  /* 0x000000000c0c7211 */ /* 0x000fc600010f0eff */
        /* <DEDUP_REMOVED lines=22> */
[----:B------:R0:W-:Y:S04]  /*19850*/  STL [R1+0x4dc], R11 ;  /* 0x0004dc0b01007387 */ /* 0x0001e80000100800 */
[----:B------:R1:W-:Y:S01]  /*19860*/  STL [R1+0x510], R9 ;  /* 0x0005100901007387 */ /* 0x0003e20000100800 */
[-C--:B0-----:R-:W-:Y:S02]  /*19870*/  LEA.HI.X.SX32 R11, R8, R0.reuse, 0x1, P2 ;  /* 0x00000000080b7211 */ /* 0x081fe400010f0eff */
[----:B------:R-:W-:Y:S02]  /*19880*/  LEA.HI.X.SX32 R8, R6, R0, 0x1, P5 ;  /* 0x0000000006087211 */ /* 0x000fe400028f0eff */
[-C--:B-1----:R-:W-:Y:S01]  /*19890*/  LEA R9, P2, R27, R2.reuse, 0x1 ;  /* 0x000000021b097211 */ /* 0x082fe200078408ff */
[----:B------:R0:W-:Y:S04]  /*198a0*/  STL [R1+0x4e4], R11 ;  /* 0x0004e40b01007387 */ /* 0x0001e80000100800 */
[----:B------:R-:W-:Y:S04]  /*198b0*/  STL [R1+0x518], R9 ;  /* 0x0005180901007387 */ /* 0x000fe80000100800 */
[----:B------:R1:W-:Y:S01]  /*198c0*/  STL [R1+0x4ec], R8 ;  /* 0x0004ec0801007387 */ /* 0x0003e20000100800 */
[----:B0-----:R-:W-:-:S02]  /*198d0*/  LEA R11, P5, R3, R2, 0x1 ;  /* 0x00000002030b7211 */ /* 0x001fc400078a08ff */
[----:B-1----:R-:W-:Y:S02]  /*198e0*/  LEA.HI.X.SX32 R8, R7, R0, 0x1, P4 ;  /* 0x0000000007087211 */ /* 0x002fe400020f0eff */
[----:B------:R-:W-:Y:S01]  /*198f0*/  LEA R9, P4, R4, R2, 0x1 ;  /* 0x0000000204097211 */ /* 0x000fe200078808ff */
[----:B------:R-:W-:Y:S04]  /*19900*/  STL [R1+0x520], R11 ;  /* 0x0005200b01007387 */ /* 0x000fe80000100800 */
[----:B------:R0:W-:Y:S04]  /*19910*/  STL [R1+0x4f4], R8 ;  /* 0x0004f40801007387 */ /* 0x0001e80000100800 */
[----:B------:R1:W-:Y:S01]  /*19920*/  STL [R1+0x528], R9 ;  /* 0x0005280901007387 */ /* 0x0003e20000100800 */
[----:B0-----:R-:W-:-:S02]  /*19930*/  LEA.HI.X.SX32 R8, R14, R0, 0x1, P3 ;  /* 0x000000000e087211 */ /* 0x001fc400018f0eff */
[----:B------:R-:W-:Y:S02]  /*19940*/  LEA R11, P3, R10, R2, 0x1 ;  /* 0x000000020a0b7211 */ /* 0x000fe400078608ff */
[-C--:B-1----:R-:W-:Y:S01]  /*19950*/  LEA.HI.X.SX32 R9, R28, R0.reuse, 0x1, P1 ;  /* 0x000000001c097211 */ /* 0x082fe200008f0eff */
[----:B------:R-:W-:Y:S01]  /*19960*/  STL [R1+0x4fc], R8 ;  /* 0x0004fc0801007387 */ /* 0x000fe20000100800 */
[----:B------:R-:W-:Y:S01]  /*19970*/  LEA.HI.X.SX32 R12, R29, R0, 0x1, P0 ;  /* 0x000000001d0c7211 */ /* 0x000fe200000f0eff */
[C---:B------:R-:W-:Y:S02]  /*19980*/  IMAD R5, R13.reuse, 0x2, R4 ;  /* 0x000000020d057824 */ /* 0x040fe400078e0204 */
[----:B------:R-:W-:Y:S04]  /*19990*/  STL [R1+0x564], R11 ;  /* 0x0005640b01007387 */ /* 0x000fe80000100800 */
[----:B------:R0:W-:Y:S01]  /*199a0*/  STL [R1+0x504], R9 ;  /* 0x0005040901007387 */ /* 0x0001e20000100800 */
[----:B------:R-:W-:-:S03]  /*199b0*/  IMAD R6, R13, 0x2, R5 ;  /* 0x000000020d067824 */ /* 0x000fc600078e0205 */
[----:B------:R-:W-:Y:S01]  /*199c0*/  STL [R1+0x50c], R12 ;  /* 0x00050c0c01007387 */ /* 0x000fe20000100800 */
[-C--:B0-----:R-:W-:Y:S02]  /*199d0*/  LEA.HI.X.SX32 R9, R27, R0.reuse, 0x1, P2 ;  /* 0x000000001b097211 */ /* 0x081fe400010f0eff */
[----:B------:R-:W-:-:S03]  /*199e0*/  LEA.HI.X.SX32 R11, R3, R0, 0x1, P5 ;  /* 0x00000000030b7211 */ /* 0x000fc600028f0eff */
[----:B------:R0:W-:Y:S01]  /*199f0*/  STL [R1+0x514], R9 ;  /* 0x0005140901007387 */ /* 0x0001e20000100800 */
[----:B------:R-:W-:-:S03]  /*19a00*/  IMAD R7, R13, 0x2, R6 ;  /* 0x000000020d077824 */ /* 0x000fc600078e0206 */
[----:B------:R1:W-:Y:S01]  /*19a10*/  STL [R1+0x51c], R11 ;  /* 0x00051c0b01007387 */ /* 0x0003e20000100800 */
[----:B0-----:R-:W-:Y:S02]  /*19a20*/  LEA.HI.X.SX32 R9, R4, R0, 0x1, P4 ;  /* 0x0000000004097211 */ /* 0x001fe400020f0eff */
[-C--:B------:R-:W-:Y:S01]  /*19a30*/  LEA R4, P0, R5, R2.reuse, 0x1 ;  /* 0x0000000205047211 */ /* 0x080fe200078008ff */
[----:B------:R-:W-:Y:S01]  /*19a40*/  IMAD R8, R13, 0x2, R7 ;  /* 0x000000020d087824 */ /* 0x000fe200078e0207 */
[----:B-1----:R-:W-:Y:S01]  /*19a50*/  LEA R11, P1, R6, R2, 0x1 ;  /* 0x00000002060b7211 */ /* 0x002fe200078208ff */
[----:B------:R-:W-:Y:S01]  /*19a60*/  STL [R1+0x524], R9 ;  /* 0x0005240901007387 */ /* 0x000fe20000100800 */
[----:B------:R-:W-:-:S03]  /*19a70*/  LEA.HI.X.SX32 R5, R5, R0, 0x1, P0 ;  /* 0x0000000005057211 */ /* 0x000fc600000f0eff */
[----:B------:R0:W-:Y:S01]  /*19a80*/  STL [R1+0x530], R4 ;  /* 0x0005300401007387 */ /* 0x0001e20000100800 */
[C---:B------:R-:W-:Y:S01]  /*19a90*/  IMAD R3, R13.reuse, 0x2, R8 ;  /* 0x000000020d037824 */ /* 0x040fe200078e0208 */
[-C--:B------:R-:W-:Y:S02]  /*19aa0*/  LEA.HI.X.SX32 R6, R6, R0.reuse, 0x1, P1 ;  /* 0x0000000006067211 */ /* 0x080fe400008f0eff */
[----:B------:R-:W-:Y:S01]  /*19ab0*/  STL [R1+0x538], R11 ;  /* 0x0005380b01007387 */ /* 0x000fe20000100800 */
[----:B0-----:R-:W-:Y:S01]  /*19ac0*/  LEA.HI.X.SX32 R4, R10, R0, 0x1, P3 ;  /* 0x000000000a047211 */ /* 0x001fe200018f0eff */
[----:B------:R-:W-:Y:S01]  /*19ad0*/  IMAD R9, R13, 0x2, R3 ;  /* 0x000000020d097824 */ /* 0x000fe200078e0203 */
[----:B------:R-:W-:-:S03]  /*19ae0*/  LEA R10, P1, R8, R2, 0x1 ;  /* 0x00000002080a7211 */ /* 0x000fc600078208ff */
[----:B------:R0:W-:Y:S04]  /*19af0*/  STL [R1+0x560], R4 ;  /* 0x0005600401007387 */ /* 0x0001e80000100800 */
[----:B------:R1:W-:Y:S04]  /*19b00*/  STL [R1+0x52c], R5 ;  /* 0x00052c0501007387 */ /* 0x0003e80000100800 */
[----:B------:R2:W-:Y:S01]  /*19b10*/  STL [R1+0x534], R6 ;  /* 0x0005340601007387 */ /* 0x0005e20000100800 */
[----:B0-----:R-:W-:Y:S01]  /*19b20*/  IMAD R4, R13, 0x2, R9 ;  /* 0x000000020d047824 */ /* 0x001fe200078e0209 */
[----:B-1----:R-:W-:-:S02]  /*19b30*/  LEA R5, P0, R7, R2, 0x1 ;  /* 0x0000000207057211 */ /* 0x002fc400078008ff */
[----:B------:R-:W0:Y:S01]  /*19b40*/  S2R R27, SR_TID.X ;  /* 0x00000000001b7919 */ /* 0x000e220000002100 */
[----:B--2---:R-:W-:-:S03]  /*19b50*/  LEA R6, P2, R3, R2, 0x1 ;  /* 0x0000000203067211 */ /* 0x004fc600078408ff */
[----:B------:R1:W-:Y:S04]  /*19b60*/  STL [R1+0x540], R5 ;  /* 0x0005400501007387 */ /* 0x0003e80000100800 */
[----:B------:R2:W-:Y:S04]  /*19b70*/  STL [R1+0x548], R10 ;  /* 0x0005480a01007387 */ /* 0x0005e80000100800 */
[----:B------:R3:W-:Y:S01]  /*19b80*/  STL [R1+0x550], R6 ;  /* 0x0005500601007387 */ /* 0x0007e20000100800 */
[----:B-1----:R-:W-:Y:S01]  /*19b90*/  IMAD R5, R13, 0x2, R4 ;  /* 0x000000020d057824 */ /* 0x002fe200078e0204 */
[----:B--2---:R-:W-:-:S02]  /*19ba0*/  LEA.HI.X.SX32 R10, R7, R0, 0x1, P0 ;  /* 0x00000000070a7211 */ /* 0x004fc400000f0eff */
[-C--:B------:R-:W-:Y:S02]  /*19bb0*/  LEA.HI.X.SX32 R7, R8, R0.reuse, 0x1, P1 ;  /* 0x0000000008077211 */ /* 0x080fe400008f0eff */
[----:B---3--:R-:W-:Y:S01]  /*19bc0*/  LEA.HI.X.SX32 R6, R3, R0, 0x1, P2 ;  /* 0x0000000003067211 */ /* 0x008fe200010f0eff */
[----:B------:R-:W-:Y:S01]  /*19bd0*/  STL [R1+0x53c], R10 ;  /* 0x00053c0a01007387 */ /* 0x000fe20000100800 */
[----:B------:R-:W-:Y:S01]  /*19be0*/  IMAD R3, R13, 0x2, R5 ;  /* 0x000000020d037824 */ /* 0x000fe200078e0205 */
[-C--:B------:R-:W-:Y:S02]  /*19bf0*/  LEA R8, P0, R9, R2.reuse, 0x1 ;  /* 0x0000000209087211 */ /* 0x080fe400078008ff */
[----:B------:R1:W-:Y:S04]  /*19c00*/  STL [R1+0x544], R7 ;  /* 0x0005440701007387 */ /* 0x0003e80000100800 */
[----:B------:R2:W-:Y:S01]  /*19c10*/  STL [R1+0x54c], R6 ;  /* 0x00054c0601007387 */ /* 0x0005e20000100800 */
[----:B-1----:R-:W-:-:S03]  /*19c20*/  LEA R7, P1, R4, R2, 0x1 ;  /* 0x0000000204077211 */ /* 0x002fc600078208ff */
[----:B------:R-:W-:Y:S01]  /*19c30*/  STL [R1+0x554], R8 ;  /* 0x0005540801007387 */ /* 0x000fe20000100800 */
[-C--:B--2---:R-:W-:Y:S02]  /*19c40*/  LEA R6, P2, R5, R2.reuse, 0x1 ;  /* 0x0000000205067211 */ /* 0x084fe400078408ff */
[----:B------:R-:W-:Y:S01]  /*19c50*/  LEA R2, P3, R3, R2, 0x1 ;  /* 0x0000000203027211 */ /* 0x000fe200078608ff */
[----:B------:R-:W-:Y:S01]  /*19c60*/  STL [R1+0x558], R7 ;  /* 0x0005580701007387 */ /* 0x000fe20000100800 */
[----:B------:R-:W-:-:S03]  /*19c70*/  LEA.HI.X.SX32 R4, R4, R0, 0x1, P1 ;  /* 0x0000000004047211 */ /* 0x000fc600008f0eff */
[----:B------:R1:W-:Y:S04]  /*19c80*/  STL [R1+0x55c], R6 ;  /* 0x00055c0601007387 */ /* 0x0003e80000100800 */
[----:B------:R2:W-:Y:S01]  /*19c90*/  STL [R1+0x4d4], R2 ;  /* 0x0004d40201007387 */ /* 0x0005e20000100800 */
[-C--:B-1----:R-:W-:Y:S02]  /*19ca0*/  LEA.HI.X.SX32 R6, R9, R0.reuse, 0x1, P0 ;  /* 0x0000000009067211 */ /* 0x082fe400000f0eff */
[----:B--2---:R-:W-:-:S03]  /*19cb0*/  LEA.HI.X.SX32 R2, R5, R0, 0x1, P2 ;  /* 0x0000000005027211 */ /* 0x004fc600010f0eff */
[----:B------:R-:W-:Y:S01]  /*19cc0*/  STL [R1+0x4c4], R6 ;  /* 0x0004c40601007387 */ /* 0x000fe20000100800 */
[----:B------:R-:W-:-:S03]  /*19cd0*/  LEA.HI.X.SX32 R0, R3, R0, 0x1, P3 ;  /* 0x0000000003007211 */ /* 0x000fc600018f0eff */
[----:B------:R-:W-:Y:S04]  /*19ce0*/  STL [R1+0x4cc], R4 ;  /* 0x0004cc0401007387 */ /* 0x000fe80000100800 */
[----:B------:R0:W-:Y:S04]  /*19cf0*/  STL [R1+0x4d0], R2 ;  /* 0x0004d00201007387 */ /* 0x0001e80000100800 */
[----:B------:R1:W-:Y:S01]  /*19d00*/  STL [R1+0x4c8], R0 ;  /* 0x0004c80001007387 */ /* 0x0003e20000100800 */
[----:B0-----:R-:W-:-:S03]  /*19d10*/  IMAD.SHL.U32 R2, R27, 0x20, RZ ;  /* 0x000000201b027824 */ /* 0x001fc600078e00ff */
[----:B------:R1:W-:Y:S04]  /*19d20*/  STL [R1+0x450], RZ ;  /* 0x000450ff01007387 */ /* 0x0003e80000100800 */
[----:B------:R1:W-:Y:S04]  /*19d30*/  STL [R1+0x454], RZ ;  /* 0x000454ff01007387 */ /* 0x0003e80000100800 */
[----:B------:R1:W-:Y:S04]  /*19d40*/  STL [R1+0xd88], R2 ;  /* 0x000d880201007387 */ /* 0x0003e80000100800 */
        /* <DEDUP_REMOVED lines=91> */
[----:B------:R-:W-:Y:S01]  /*1a300*/  LOP3.LUT R13, R27, 0x3f, RZ, 0xc0, !PT ;  /* 0x0000003f1b0d7812 */ /* 0x000fe200078ec0ff */
[----:B------:R-:W-:-:S02]  /*1a310*/  USHF.L.U32 UR4, UR7, 0x6, URZ ;  /* 0x0000000607047899 */ /* 0x000fc4000800063f */
[----:B------:R-:W-:Y:S02]  /*1a320*/  USHF.L.U32 UR5, UR6, 0x6, URZ ;  /* 0x0000000606057899 */ /* 0x000fe4000800063f */
[----:B------:R-:W-:Y:S01]  /*1a330*/  IMAD.SHL.U32 R28, R13, 0x2, RZ ;  /* 0x000000020d1c7824 */ /* 0x000fe200078e00ff */
[----:B------:R-:W-:Y:S02]  /*1a340*/  USHF.R.S32.HI UR7, URZ, 0x1f, UR4 ;  /* 0x0000001f3f077899 */ /* 0x000fe40008011404 */
[----:B------:R-:W-:Y:S02]  /*1a350*/  USHF.R.S32.HI UR6, URZ, 0x1f, UR5 ;  /* 0x0000001f3f067899 */ /* 0x000fe40008011405 */
[----:B------:R-:W-:Y:S02]  /*1a360*/  USHF.L.U32 UR12, UR5, 0x1, URZ ;  /* 0x00000001050c7899 */ /* 0x000fe4000800063f */
[----:B------:R-:W-:Y:S02]  /*1a370*/  USHF.L.U32 UR9, UR4, 0x1, URZ ;  /* 0x0000000104097899 */ /* 0x000fe4000800063f */
[----:B-1----:R-:W-:-:S05]  /*1a380*/  IMAD.MOV.U32 R13, RZ, RZ, 0x3f ;  /* 0x0000003fff0d7424 */ /* 0x002fca00078e00ff */
[----:B------:R-:W-:-:S04]  /*1a390*/  IADD3 R13, R13, c[0x0][0x180], RZ ;  /* 0x000060000d0d7a10 */ /* 0x000fc80007ffe0ff */
[----:B------:R-:W-:-:S04]  /*1a3a0*/  SHF.R.S32.HI R27, RZ, 0x1f, R13 ;  /* 0x0000001fff1b7819 */ /* 0x000fc8000001140d */
[----:B------:R-:W-:Y:S02]  /*1a3b0*/  LEA.HI R27, R27, R13, RZ, 0x6 ;  /* 0x0000000d1b1b7211 */ /* 0x000fe400078f30ff */
[----:B------:R-:W2:Y:S01]  /*1a3c0*/  LDL R13, [R1+0xd68] ;  /* 0x000d6800010d7983 */ /* 0x000ea20000100800 */
[----:B------:R-:W-:Y:S01]  /*1a3d0*/  USHF.L.U64.HI UR7, UR4, 0x1, UR7 ;  /* 0x0000000104077899 */ /* 0x000fe20008010207 */
[----:B------:R-:W-:Y:S01]  /*1a3e0*/  SHF.R.S32.HI R3, RZ, 0x6, R27 ;  /* 0x00000006ff037819 */ /* 0x000fe2000001141b */
[----:B------:R-:W-:Y:S01]  /*1a3f0*/  USHF.L.U64.HI UR6, UR5, 0x1, UR6 ;  /* 0x0000000105067899 */ /* 0x000fe20008010206 */
[----:B------:R-:W-:Y:S04]  /*1a400*/  STL [R1+0x354], RZ ;  /* 0x000354ff01007387 */ /* 0x000fe80000100800 */
[----:B------:R-:W-:Y:S04]  /*1a410*/  STL [R1+0x358], RZ ;  /* 0x000358ff01007387 */ /* 0x000fe80000100800 */
[----:B------:R-:W-:Y:S01]  /*1a420*/  STL [R1+0x35c], RZ ;  /* 0x00035cff01007387 */ /* 0x000fe20000100800 */
[----:B--2---:R-:W-:-:S05]  /*1a430*/  LOP3.LUT R0, R13, 0x200, R2, 0xf8, !PT ;  /* 0x000002000d007812 */ /* 0x004fca00078ef802 */
        /* <DEDUP_REMOVED lines=9> */
[----:B------:R-:W2:Y:S01]  /*1a4d0*/  LDL R13, [R1+0x2d4] ;  /* 0x0002d400010d7983 */ /* 0x000ea20000100800 */
[C---:B------:R-:W-:Y:S01]  /*1a4e0*/  LOP3.LUT R2, R28.reuse, 0x20, RZ, 0x3c, !PT ;  /* 0x000000201c027812 */ /* 0x040fe200078e3cff */
[----:B------:R-:W-:Y:S01]  /*1a4f0*/  UMOV UR4, URZ ;  /* 0x0000003f00047c82 */ /* 0x000fe20008000000 */
[----:B------:R-:W-:Y:S01]  /*1a500*/  LOP3.LUT R2, R28, 0x50, RZ, 0x3c, !PT ;  /* 0x000000501c027812 */ /* 0x000fe200078e3cff */
[----:B------:R1:W-:Y:S01]  /*1a510*/  STL [R1+0x320], RZ ;  /* 0x000320ff01007387 */ /* 0x0003e20000100800 */
[----:B0-----:R-:W-:-:S02]  /*1a520*/  LOP3.LUT R0, R0, 0x20, RZ, 0x3c, !PT ;  /* 0x0000002000007812 */ /* 0x001fc400078e3cff */
[C---:B------:R-:W-:Y:S01]  /*1a530*/  LOP3.LUT R3, R28.reuse, 0x10, RZ, 0x3c, !PT ;  /* 0x000000101c037812 */ /* 0x040fe200078e3cff */
[----:B------:R1:W-:Y:S01]  /*1a540*/  STL [R1+0x324], RZ ;  /* 0x000324ff01007387 */ /* 0x0003e20000100800 */
[C---:B------:R-:W-:Y:S02]  /*1a550*/  LOP3.LUT R4, R28.reuse, 0x30, RZ, 0x3c, !PT ;  /* 0x000000301c047812 */ /* 0x040fe400078e3cff */
[C---:B------:R-:W-:Y:S01]  /*1a560*/  LOP3.LUT R3, R28.reuse, 0x40, RZ, 0x3c, !PT ;  /* 0x000000401c037812 */ /* 0x040fe200078e3cff */
[----:B------:R1:W-:Y:S01]  /*1a570*/  STL [R1+0x328], RZ ;  /* 0x000328ff01007387 */ /* 0x0003e20000100800 */
[C---:B------:R-:W-:Y:S02]  /*1a580*/  LOP3.LUT R4, R28.reuse, 0x60, RZ, 0x3c, !PT ;  /* 0x000000601c047812 */ /* 0x040fe400078e3cff */
[----:B------:R-:W-:Y:S01]  /*1a590*/  LOP3.LUT R3, R28, 0x70, RZ, 0x3c, !PT ;  /* 0x000000701c037812 */ /* 0x000fe200078e3cff */
        /* <DEDUP_REMOVED lines=21> */
[----:B--2---:R-:W-:-:S05]  /*1a6f0*/  LOP3.LUT R2, R13, 0x40, RZ, 0x3c, !PT ;  /* 0x000000400d027812 */ /* 0x004fca00078e3cff */
[----:B------:R1:W-:Y:S04]  /*1a700*/  STL [R1+0xd84], R2 ;  /* 0x000d840201007387 */ /* 0x0003e80000100800 */
[----:B------:R1:W-:Y:S02]  /*1a710*/  STL [R1+0x460], R0 ;  /* 0x0004600001007387 */ /* 0x0003e40000100800 */
.L_x_3:
[----:B-----5:R-:W2:Y:S04]  /*1a720*/  LDL R3, [R1+0x560] ;  /* 0x0005600001037983 */ /* 0x020ea80000100800 */
[----:B-1----:R-:W2:Y:S04]  /*1a730*/  LDL R2, [R1+0x564] ;  /* 0x0005640001027983 */ /* 0x002ea80000100800 */
[----:B------:R-:W0:Y:S01]  /*1a740*/  S2R R4, SR_TID.X ;  /* 0x0000000000047919 */ /* 0x000e220000002100 */
[----:B------:R-:W-:-:S02]  /*1a750*/  UMOV UR5, 0xffffffc0 ;  /* 0xffffffc000057882 */ /* 0x000fc40000000000 */
[----:B------:R-:W-:Y:S01]  /*1a760*/  ULDC UR8, c[0x0][0x180] ;  /* 0x0000600000087ab9 */ /* 0x000fe20000000800 */
[----:B------:R-:W3:Y:S01]  /*1a770*/  LDL R5, [R1+0x4d4] ;  /* 0x0004d40001057983 */ /* 0x000ee20000100800 */
[----:B------:R-:W-:Y:S01]  /*1a780*/  UIMAD UR5, UR4, UR5, UR8 ;  /* 0x00000005040572a4 */ /* 0x000fe2000f8e0208 */
[----:B------:R-:W-:Y:S02]  /*1a790*/  PRMT R11, RZ, 0x7610, R11 ;  /* 0x00007610ff0b7816 */ /* 0x000fe4000000000b */
[----:B------:R1:W-:Y:S04]  /*1a7a0*/  STL [R1+0x1ba0], R16 ;  /* 0x001ba01001007387 */ /* 0x0003e80000100800 */
[----:B-1----:R-:W4:Y:S01]  /*1a7b0*/  LDL R16, [R1+0x4c8] ;  /* 0x0004c80001107983 */ /* 0x002f220000100800 */
[----:B------:R-:W-:-:S03]  /*1a7c0*/  PRMT R21, RZ, 0x7610, R21 ;  /* 0x00007610ff157816 */ /* 0x000fc60000000015 */
[----:B------:R-:W-:Y:S01]  /*1a7d0*/  STL [R1+0x1b9c], R25 ;  /* 0x001b9c1901007387 */ /* 0x000fe20000100800 */
[----:B0-----:R-:W-:-:S03]  /*1a7e0*/  SHF.R.U32.HI R12, RZ, 0x5, R4 ;  /* 0x00000005ff0c7819 */ /* 0x001fc60000011604 */
[----:B------:R0:W-:Y:S01]  /*1a7f0*/  STL [R1+0x1b98], R17 ;  /* 0x001b981101007387 */ /* 0x0001e20000100800 */
[----:B------:R-:W-:-:S03]  /*1a800*/  SGXT.U32 R12, R12, 0x1 ;  /* 0x000000010c0c781a */ /* 0x000fc60000000000 */
[----:B------:R-:W-:Y:S01]  /*1a810*/  STL [R1+0x1b94], R29 ;  /* 0x001b941d01007387 */ /* 0x000fe20000100800 */
[----:B------:R-:W-:-:S03]  /*1a820*/  ISETP.GE.AND P0, PT, R12, UR5, PT ;  /* 0x000000050c007c0c */ /* 0x000fc6000bf06270 */
[----:B------:R-:W-:Y:S04]  /*1a830*/  STL [R1+0x1b90], R6 ;  /* 0x001b900601007387 */ /* 0x000fe80000100800 */
[----:B------:R-:W-:Y:S04]  /*1a840*/  STL [R1+0x1b8c], R18 ;  /* 0x001b8c1201007387 */ /* 0x000fe80000100800 */
[----:B------:R-:W-:Y:S04]  /*1a850*/  STL [R1+0x1b88], R27 ;  /* 0x001b881b01007387 */ /* 0x000fe80000100800 */
[----:B------:R1:W-:Y:S04]  /*1a860*/  STL [R1+0x1b84], R19 ;  /* 0x001b841301007387 */ /* 0x0003e80000100800 */
[----:B------:R-:W-:Y:S04]  /*1a870*/  STL [R1+0x1b80], R26 ;  /* 0x001b801a01007387 */ /* 0x000fe80000100800 */
[----:B------:R-:W-:Y:S04]  /*1a880*/  STL [R1+0x1b7c], R13 ;  /* 0x001b7c0d01007387 */ /* 0x000fe80000100800 */
[----:B------:R-:W-:Y:S04]  /*1a890*/  STL [R1+0x1b78], R20 ;  /* 0x001b781401007387 */ /* 0x000fe80000100800 */
[----:B------:R-:W-:Y:S04]  /*1a8a0*/  STL [R1+0x1b74], R24 ;  /* 0x001b741801007387 */ /* 0x000fe80000100800 */
[----:B------:R-:W-:Y:S04]  /*1a8b0*/  STL [R1+0x1b70], R0 ;  /* 0x001b700001007387 */ /* 0x000fe80000100800 */
[----:B------:R-:W-:Y:S04]  /*1a8c0*/  STL [R1+0x1b6c], R10 ;  /* 0x001b6c0a01007387 */ /* 0x000fe80000100800 */
[----:B------:R-:W-:Y:S04]  /*1a8d0*/  STL [R1+0x1a90], R28 ;  /* 0x001a901c01007387 */ /* 0x000fe80000100800 */
[----:B------:R-:W0:Y:S04]  /*1a8e0*/  S2R R7, SR_TID.X ;  /* 0x0000000000077919 */ /* 0x000e280000002100 */
[----:B------:R-:W-:Y:S04]  /*1a8f0*/  STL [R1+0x1a94], R28 ;  /* 0x001a941c01007387 */ /* 0x000fe80000100800 */
[----:B------:R-:W-:Y:S04]  /*1a900*/  STL [R1+0x1a98], R28 ;  /* 0x001a981c01007387 */ /* 0x000fe80000100800 */
[----:B------:R-:W-:Y:S04]  /*1a910*/  STL [R1+0x1a9c], R28 ;  /* 0x001a9c1c01007387 */ /* 0x000fe80000100800 */
[----:B------:R-:W-:Y:S04]  /*1a920*/  STL [R1+0x1aa0], R28 ;  /* 0x001aa01c01007387 */ /* 0x000fe80000100800 */
[----:B------:R-:W-:Y:S04]  /*1a930*/  STL [R1+0x1aa4], R28 ;  /* 0x001aa41c01007387 */ /* 0x000fe80000100800 */
[----:B------:R-:W-:Y:S01]  /*1a940*/  STL [R1+0x1aa8], R28 ;  /* 0x001aa81c01007387 */ /* 0x000fe20000100800 */
[----:B0-----:R-:W-:-:S03]  /*1a950*/  SHF.R.U32.HI R7, RZ, 0x5, R7 ;  /* 0x00000005ff077819 */ /* 0x001fc60000011607 */
[----:B------:R-:W-:Y:S01]  /*1a960*/  STL [R1+0x1aac], R28 ;  /* 0x001aac1c01007387 */ /* 0x000fe20000100800 */
[----:B------:R-:W-:-:S03]  /*1a970*/  SGXT.U32 R7, R7, 0x1 ;  /* 0x000000010707781a */ /* 0x000fc60000000000 */
[----:B------:R-:W-:Y:S01]  /*1a980*/  STL [R1+0x1ab0], R28 ;  /* 0x001ab01c01007387 */ /* 0x000fe20000100800 */
[C---:B------:R-:W-:Y:S02]  /*1a990*/  LOP3.LUT R17, R7.reuse, 0x2, RZ, 0xfc, !PT ;  /* 0x0000000207117812 */ /* 0x040fe400078efcff */
[----:B------:R-:W-:Y:S01]  /*1a9a0*/  LOP3.LUT R7, R7, 0x4, RZ, 0xfc, !PT ;  /* 0x0000000407077812 */ /* 0x000fe200078efcff */
[----:B------:R-:W-:Y:S01]  /*1a9b0*/  STL [R1+0x1ab4], R28 ;  /* 0x001ab41c01007387 */ /* 0x000fe20000100800 */
[----:B------:R-:W-:Y:S02]  /*1a9c0*/  ISETP.GE.AND P1, PT, R17, UR5, PT ;  /* 0x0000000511007c0c */ /* 0x000fe4000bf26270 */
[----:B------:R-:W-:Y:S01]  /*1a9d0*/  ISETP.GE.AND P2, PT, R7, UR5, PT ;  /* 0x0000000507007c0c */ /* 0x000fe2000bf46270 */
[----:B------:R-:W-:Y:S04]  /*1a9e0*/  STL [R1+0x1ab8], R28 ;  /* 0x001ab81c01007387 */ /* 0x000fe80000100800 */
        /* <DEDUP_REMOVED lines=43> */
[----:B--2---:R3:W2:Y:S01]  /*1aca0*/  @!P0 LDG.E.U16 R11, [R2.64] ;  /* 0x0000000a020b8981 */ /* 0x0046a2000c1e1500 */
[----:B-1----:R-:W-:-:S02]  /*1acb0*/  PRMT R19, RZ, 0x7610, R19 ;  /* 0x00007610ff137816 */ /* 0x002fc40000000013 */
[----:B------:R-:W-:Y:S01]  /*1acc0*/  PRMT R25, RZ, 0x7610, R25 ;  /* 0x00007610ff197816 */ /* 0x000fe20000000019 */
[----:B------:R-:W1:Y:S01]  /*1acd0*/  S2R R7, SR_TID.X ;  /* 0x0000000000077919 */ /* 0x000e620000002100 */
[----:B---3--:R-:W-:Y:S01]  /*1ace0*/  @!P1 IMAD.MOV.U32 R2, RZ, RZ, R5 ;  /* 0x000000ffff029224 */ /* 0x008fe200078e0005 */
[----:B0-----:R-:W-:Y:S01]  /*1acf0*/  SHF.R.U32.HI R9, RZ, 0x5, R9 ;  /* 0x00000005ff097819 */ /* 0x001fe20000011609 */
[----:B----4-:R-:W-:-:S03]  /*1ad00*/  @!P1 IMAD.MOV.U32 R3, RZ, RZ, R16 ;  /* 0x000000ffff039224 */ /* 0x010fc600078e0010 */
[----:B------:R-:W-:Y:S02]  /*1ad10*/  SGXT.U32 R9, R9, 0x1 ;  /* 0x000000010909781a */ /* 0x000fe40000000000 */
[----:B------:R0:W3:Y:S02]  /*1ad20*/  @!P1 LDG.E.U16 R21, [R2.64] ;  /* 0x0000000a02159981 */ /* 0x0000e4000c1e1500 */
[----:B------:R-:W-:Y:S02]  /*1ad30*/  LOP3.LUT R9, R9, 0x6, RZ, 0xfc, !PT ;  /* 0x0000000609097812 */ /* 0x000fe400078efcff */
[----:B-1----:R-:W-:Y:S02]  /*1ad40*/  SHF.R.U32.HI R7, RZ, 0x5, R7 ;  /* 0x00000005ff077819 */ /* 0x002fe40000011607 */
[----:B------:R-:W-:Y:S02]  /*1ad50*/  ISETP.GE.AND P3, PT, R9, UR5, PT ;  /* 0x0000000509007c0c */ /* 0x000fe4000bf66270 */
[----:B------:R-:W-:Y:S01]  /*1ad60*/  SGXT.U32 R7, R7, 0x1 ;  /* 0x000000010707781a */ /* 0x000fe20000000000 */
[----:B--2---:R-:W-:Y:S04]  /*1ad70*/  STL [R1+0x1b60], R11 ;  /* 0x001b600b01007387 */ /* 0x004fe80000100800 */
[----:B------:R-:W-:Y:S04]  /*1ad80*/  STL [R1+0x1b68], R11 ;  /* 0x001b680b01007387 */ /* 0x000fe80000100800 */
[----:B0-----:R-:W2:Y:S04]  /*1ad90*/  LDL R2, [R1+0x4d0] ;  /* 0x0004d00001027983 */ /* 0x001ea80000100800 */
[----:B------:R-:W2:Y:S04]  /*1ada0*/  LDL R3, [R1+0x55c] ;  /* 0x00055c0001037983 */ /* 0x000ea80000100800 */
[----:B------:R-:W4:Y:S04]  /*1adb0*/  LDL R17, [R1+0x4c4] ;  /* 0x0004c40001117983 */ /* 0x000f280000100800 */
[----:B------:R-:W4:Y:S04]  /*1adc0*/  LDL R9, [R1+0x554] ;  /* 0x0005540001097983 */ /* 0x000f280000100800 */
[----:B------:R-:W4:Y:S04]  /*1add0*/  LDL R6, [R1+0x54c] ;  /* 0x00054c0001067983 */ /* 0x000f280000100800 */
[----:B------:R-:W4:Y:S04]  /*1ade0*/  LDL R5, [R1+0x550] ;  /* 0x0005500001057983 */ /* 0x000f280000100800 */
[----:B---3--:R-:W-:Y:S01]  /*1adf0*/  STL [R1+0x1a8c], R21 ;  /* 0x001a8c1501007387 */ /* 0x008fe20000100800 */
[----:B--2---:R-:W-:-:S04]  /*1ae00*/  @!P2 LOP3.LUT R3, R3, R2, RZ, 0x3c, !PT ;  /* 0x000000020303a212 */ /* 0x004fc800078e3cff */
[----:B------:R-:W-:-:S04]  /*1ae10*/  @!P2 LOP3.LUT R2, R3, R2, RZ, 0x3c, !PT ;  /* 0x000000020302a212 */ /* 0x000fc800078e3cff */
[----:B------:R-:W-:-:S05]  /*1ae20*/  @!P2 LOP3.LUT R3, R3, R2, RZ, 0x3c, !PT ;  /* 0x000000020303a212 */ /* 0x000fca00078e3cff */
[----:B------:R0:W2:Y:S04]  /*1ae30*/  @!P2 LDG.E.U16 R19, [R2.64] ;  /* 0x0000000a0213a981 */ /* 0x0000a8000c1e1500 */
[----:B0-----:R-:W3:Y:S04]  /*1ae40*/  LDL R2, [R1+0x4cc] ;  /* 0x0004cc0001027983 */ /* 0x001ee80000100800 */
[----:B------:R-:W3:Y:S01]  /*1ae50*/  LDL R3, [R1+0x558] ;  /* 0x0005580001037983 */ /* 0x000ee20000100800 */
[----:B------:R-:W-:-:S04]  /*1ae60*/  LOP3.LUT R7, R7, 0x8, RZ, 0xfc, !PT ;  /* 0x0000000807077812 */ /* 0x000fc800078efcff */
[----:B------:R-:W-:Y:S02]  /*1ae70*/  ISETP.GE.AND P0, PT, R7, UR5, PT ;  /* 0x0000000507007c0c */ /* 0x000fe4000bf06270 */
[----:B------:R-:W0:Y:S04]  /*1ae80*/  S2R R7, SR_TID.X ;  /* 0x0000000000077919 */ /* 0x000e280000002100 */
[----:B------:R-:W1:Y:S01]  /*1ae90*/  S2R R16, SR_TID.X ;  /* 0x0000000000107919 */ /* 0x000e620000002100 */
[----:B---3--:R-:W-:-:S04]  /*1aea0*/  @!P3 LOP3.LUT R3, R3, R2, RZ, 0x3c, !PT ;  /* 0x000000020303b212 */ /* 0x008fc800078e3cff */
[----:B------:R-:W-:-:S04]  /*1aeb0*/  @!P3 LOP3.LUT R2, R3, R2, RZ, 0x3c, !PT ;  /* 0x000000020302b212 */ /* 0x000fc800078e3cff */
[----:B------:R-:W-:-:S05]  /*1aec0*/  @!P3 LOP3.LUT R3, R3, R2, RZ, 0x3c, !PT ;  /* 0x000000020303b212 */ /* 0x000fca00078e3cff */
[----:B------:R4:W3:Y:S01]  /*1aed0*/  @!P3 LDG.E.U16 R25, [R2.64] ;  /* 0x0000000a0219b981 */ /* 0x0008e2000c1e1500 */
[----:B0-----:R-:W-:-:S04]  /*1aee0*/  SHF.R.U32.HI R7, RZ, 0x5, R7 ;  /* 0x00000005ff077819 */ /* 0x001fc80000011607 */
[----:B------:R-:W-:-:S04]  /*1aef0*/  SGXT.U32 R7, R7, 0x1 ;  /* 0x000000010707781a */ /* 0x000fc80000000000 */
[----:B------:R-:W-:Y:S02]  /*1af00*/  LOP3.LUT R7, R7, 0xa, RZ, 0xfc, !PT ;  /* 0x0000000a07077812 */ /* 0x000fe400078efcff */
[----:B-1----:R-:W-:Y:S02]  /*1af10*/  SHF.R.U32.HI R16, RZ, 0x5, R16 ;  /* 0x00000005ff107819 */ /* 0x002fe40000011610 */
[----:B------:R-:W-:Y:S01]  /*1af20*/  ISETP.GE.AND P1, PT, R7, UR5, PT ;  /* 0x0000000507007c0c */ /* 0x000fe2000bf26270 */
[----:B----4-:R-:W-:Y:S01]  /*1af30*/  @!P0 IMAD.MOV.U32 R2, RZ, RZ, R9 ;  /* 0x000000ffff028224 */ /* 0x010fe200078e0009 */
[----:B------:R-:W-:Y:S01]  /*1af40*/  SGXT.U32 R16, R16, 0x1 ;  /* 0x000000011010781a */ /* 0x000fe20000000000 */
[----:B------:R-:W-:Y:S01]  /*1af50*/  @!P0 IMAD.MOV.U32 R3, RZ, RZ, R17 ;  /* 0x000000ffff038224 */ /* 0x000fe200078e0011 */
[----:B------:R-:W-:Y:S02]  /*1af60*/  PRMT R14, RZ, 0x7610, R14 ;  /* 0x00007610ff0e7816 */ /* 0x000fe4000000000e */
[----:B------:R-:W-:-:S02]  /*1af70*/  LOP3.LUT R16, R16, 0xc, RZ, 0xfc, !PT ;  /* 0x0000000c10107812 */ /* 0x000fc400078efcff */
[----:B------:R-:W-:Y:S02]  /*1af80*/  PRMT R22, RZ, 0x7610, R22 ;  /* 0x00007610ff167816 */ /* 0x000fe40000000016 */
[----:B------:R0:W4:Y:S01]  /*1af90*/  @!P0 LDG.E.U16 R14, [R2.64] ;  /* 0x0000000a020e8981 */ /* 0x000122000c1e1500 */
[----:B------:R-:W-:-:S03]  /*1afa0*/  ISETP.GE.AND P2, PT, R16, UR5, PT ;  /* 0x0000000510007c0c */ /* 0x000fc6000bf46270 */
[----:B--2---:R-:W-:Y:S04]  /*1afb0*/  STL [R1+0xc], R19 ;  /* 0x00000c1301007387 */ /* 0x004fe80000100800 */
[----:B------:R-:W2:Y:S01]  /*1afc0*/  LDL.LU R16, [R1+0x1ba0] ;  /* 0x001ba00001107983 */ /* 0x000ea20000300800 */
[----:B0-----:R-:W-:Y:S02]  /*1afd0*/  @!P1 IMAD.MOV.U32 R2, RZ, RZ, R5 ;  /* 0x000000ffff029224 */ /* 0x001fe400078e0005 */
[----:B------:R-:W-:-:S05]  /*1afe0*/  @!P1 IMAD.MOV.U32 R3, RZ, RZ, R6 ;  /* 0x000000ffff039224 */ /* 0x000fca00078e0006 */
[----:B------:R0:W2:Y:S04]  /*1aff0*/  @!P1 LDG.E.U16 R22, [R2.64] ;  /* 0x0000000a02169981 */ /* 0x0000a8000c1e1500 */
[----:B---3--:R1:W-:Y:S04]  /*1b000*/  STL [R1+0x54], R25 ;  /* 0x0000541901007387 */ /* 0x0083e80000100800 */
[----:B-1----:R-:W3:Y:S04]  /*1b010*/  LDL.LU R25, [R1+0x1b9c] ;  /* 0x001b9c0001197983 */ /* 0x002ee80000300800 */
[----:B0-----:R-:W2:Y:S04]  /*1b020*/  LDL R2, [R1+0x544] ;  /* 0x0005440001027983 */ /* 0x001ea80000100800 */
[----:B------:R-:W2:Y:S01]  /*1b030*/  LDL R3, [R1+0x548] ;  /* 0x0005480001037983 */ /* 0x000ea20000100800 */
[----:B------:R-:W-:-:S03]  /*1b040*/  PRMT R8, RZ, 0x7610, R8 ;  /* 0x00007610ff087816 */ /* 0x000fc60000000008 */
[----:B------:R-:W0:Y:S04]  /*1b050*/  S2R R7, SR_TID.X ;  /* 0x0000000000077919 */ /* 0x000e280000002100 */
[----:B------:R-:W3:Y:S04]  /*1b060*/  LDL R9, [R1+0x538] ;  /* 0x0005380001097983 */ /* 0x000ee80000100800 */
[----:B------:R-:W3:Y:S04]  /*1b070*/  LDL R6, [R1+0x52c] ;  /* 0x00052c0001067983 */ /* 0x000ee80000100800 */
[----:B------:R-:W3:Y:S01]  /*1b080*/  LDL R5, [R1+0x530] ;  /* 0x0005300001057983 */ /* 0x000ee20000100800 */
[----:B0-----:R-:W-:-:S02]  /*1b090*/  SHF.R.U32.HI R19, RZ, 0x5, R7 ;  /* 0x00000005ff137819 */ /* 0x001fc40000011607 */
[----:B------:R-:W-:-:S04]  /*1b0a0*/  SHF.R.U32.HI R7, RZ, 0x5, R7 ;  /* 0x00000005ff077819 */ /* 0x000fc80000011607 */
[----:B------:R-:W-:Y:S02]  /*1b0b0*/  SGXT.U32 R7, R7, 0x1 ;  /* 0x000000010707781a */ /* 0x000fe40000000000 */
[----:B--2---:R-:W-:-:S04]  /*1b0c0*/  @!P2 LOP3.LUT R3, R3, R2, RZ, 0x3c, !PT ;  /* 0x000000020303a212 */ /* 0x004fc800078e3cff */
[----:B------:R-:W-:-:S04]  /*1b0d0*/  @!P2 LOP3.LUT R2, R3, R2, RZ, 0x3c, !PT ;  /* 0x000000020302a212 */ /* 0x000fc800078e3cff */
[----:B------:R-:W-:-:S05]  /*1b0e0*/  @!P2 LOP3.LUT R3, R3, R2, RZ, 0x3c, !PT ;  /* 0x000000020303a212 */ /* 0x000fca00078e3cff */
[----:B------:R0:W2:Y:S01]  /*1b0f0*/  @!P2 LDG.E.U16 R8, [R2.64] ;  /* 0x0000000a0208a981 */ /* 0x0000a2000c1e1500 */
[----:B------:R-:W-:-:S04]  /*1b100*/  LOP3.LUT R7, R7, 0x10, RZ, 0xfc, !PT ;  /* 0x0000001007077812 */ /* 0x000fc800078efcff */
[----:B------:R-:W-:Y:S02]  /*1b110*/  ISETP.GE.AND P0, PT, R7, UR5, PT ;  /* 0x0000000507007c0c */ /* 0x000fe4000bf06270 */
[----:B------:R-:W1:Y:S01]  /*1b120*/  S2R R7, SR_TID.X ;  /* 0x0000000000077919 */ /* 0x000e620000002100 */
[----:B------:R-:W-:-:S04]  /*1b130*/  SGXT.U32 R19, R19, 0x1 ;  /* 0x000000011313781a */ /* 0x000fc80000000000 */
[----:B------:R-:W-:-:S04]  /*1b140*/  LOP3.LUT R19, R19, 0xe, RZ, 0xfc, !PT ;  /* 0x0000000e13137812 */ /* 0x000fc800078efcff */
[----:B------:R-:W-:Y:S02]  /*1b150*/  ISETP.GE.AND P3, PT, R19, UR5, PT ;  /* 0x0000000513007c0c */ /* 0x000fe4000bf66270 */
[----:B------:R-:W3:Y:S01]  /*1b160*/  LDL R19, [R1+0x534] ;  /* 0x0005340001137983 */ /* 0x000ee20000100800 */
[----:B-1----:R-:W-:-:S04]  /*1b170*/  SHF.R.U32.HI R7, RZ, 0x5, R7 ;  /* 0x00000005ff077819 */ /* 0x002fc80000011607 */
[----:B------:R-:W-:-:S04]  /*1b180*/  SGXT.U32 R7, R7, 0x1 ;  /* 0x000000010707781a */ /* 0x000fc80000000000 */
[----:B------:R-:W-:Y:S01]  /*1b190*/  LOP3.LUT R17, R7, 0x12, RZ, 0xfc, !PT ;  /* 0x0000001207117812 */ /* 0x000fe200078efcff */
[----:B------:R-:W-:Y:S03]  /*1b1a0*/  STL [R1+0x1a88], R22 ;  /* 0x001a881601007387 */ /* 0x000fe60000100800 */
[----:B------:R-:W-:Y:S02]  /*1b1b0*/  ISETP.GE.AND P1, PT, R17, UR5, PT ;  /* 0x0000000511007c0c */ /* 0x000fe4000bf26270 */
[----:B------:R-:W3:Y:S04]  /*1b1c0*/  LDL.LU R17, [R1+0x1b98] ;  /* 0x001b980001117983 */ /* 0x000ee80000300800 */
[----:B0-----:R-:W3:Y:S04]  /*1b1d0*/  LDL R2, [R1+0x53c] ;  /* 0x00053c0001027983 */ /* 0x001ee80000100800 */
[----:B--2---:R-:W-:Y:S04]  /*1b1e0*/  STL [R1+0x10], R8 ;  /* 0x0000100801007387 */ /* 0x004fe80000100800 */
[----:B------:R-:W3:Y:S01]  /*1b1f0*/  LDL R3, [R1+0x540] ;  /* 0x0005400001037983 */ /* 0x000ee20000100800 */
[----:B------:R-:W-:-:S02]  /*1b200*/  PRMT R29, RZ, 0x7610, R29 ;  /* 0x00007610ff1d7816 */ /* 0x000fc4000000001d */
[----:B---3--:R-:W-:-:S04]  /*1b210*/  @!P3 LOP3.LUT R3, R3, R2, RZ, 0x3c, !PT ;  /* 0x000000020303b212 */ /* 0x008fc800078e3cff */
[----:B------:R-:W-:-:S04]  /*1b220*/  @!P3 LOP3.LUT R2, R3, R2, RZ, 0x3c, !PT ;  /* 0x000000020302b212 */ /* 0x000fc800078e3cff */
[----:B------:R-:W-:-:S05]  /*1b230*/  @!P3 LOP3.LUT R3, R3, R2, RZ, 0x3c, !PT ;  /* 0x000000020303b212 */ /* 0x000fca00078e3cff */
[----:B------:R0:W2:Y:S01]  /*1b240*/  @!P3 LDG.E.U16 R29, [R2.64] ;  /* 0x0000000a021db981 */ /* 0x0000a2000c1e1500 */
[----:B------:R-:W-:Y:S02]  /*1b250*/  PRMT R15, RZ, 0x7610, R15 ;  /* 0x00007610ff0f7816 */ /* 0x000fe4000000000f */
[----:B------:R-:W-:Y:S01]  /*1b260*/  PRMT R23, RZ, 0x7610, R23 ;  /* 0x00007610ff177816 */ /* 0x000fe20000000017 */
[----:B0-----:R-:W-:Y:S02]  /*1b270*/  @!P0 IMAD.MOV.U32 R2, RZ, RZ, R9 ;  /* 0x000000ffff028224 */ /* 0x001fe400078e0009 */
[----:B------:R-:W-:-:S05]  /*1b280*/  @!P0 IMAD.MOV.U32 R3, RZ, RZ, R19 ;  /* 0x000000ffff038224 */ /* 0x000fca00078e0013 */
[----:B------:R0:W3:Y:S02]  /*1b290*/  @!P0 LDG.E.U16 R15, [R2.64] ;  /* 0x0000000a020f8981 */ /* 0x0000e4000c1e1500 */
[----:B0-----:R-:W-:Y:S02]  /*1b2a0*/  @!P1 IMAD.MOV.U32 R2, RZ, RZ, R5 ;  /* 0x000000ffff029224 */ /* 0x001fe400078e0005 */
[----:B------:R-:W-:-:S05]  /*1b2b0*/  @!P1 IMAD.MOV.U32 R3, RZ, RZ, R6 ;  /* 0x000000ffff039224 */ /* 0x000fca00078e0006 */
[----:B------:R0:W3:Y:S04]  /*1b2c0*/  @!P1 LDG.E.U16 R23, [R2.64] ;  /* 0x0000000a02179981 */ /* 0x0000e8000c1e1500 */
[----:B------:R-:W1:Y:S04]  /*1b2d0*/  S2R R7, SR_TID.X ;  /* 0x0000000000077919 */ /* 0x000e680000002100 */
[----:B--2---:R2:W-:Y:S04]  /*1b2e0*/  STL [R1+0x64], R29 ;  /* 0x0000641d01007387 */ /* 0x0045e80000100800 */
[----:B--2---:R-:W2:Y:S04]  /*1b2f0*/  LDL.LU R29, [R1+0x1b94] ;  /* 0x001b9400011d7983 */ /* 0x004ea80000300800 */
[----:B0-----:R-:W2:Y:S04]  /*1b300*/  LDL R2, [R1+0x524] ;  /* 0x0005240001027983 */ /* 0x001ea80000100800 */
[----:B------:R-:W2:Y:S01]  /*1b310*/  LDL R3, [R1+0x528] ;  /* 0x0005280001037983 */ /* 0x000ea20000100800 */
[----:B-1----:R-:W-:-:S02]  /*1b320*/  SHF.R.U32.HI R7, RZ, 0x5, R7 ;  /* 0x00000005ff077819 */ /* 0x002fc40000011607 */
[----:B------:R-:W-:Y:S01]  /*1b330*/  PRMT R18, RZ, 0x7610, R18 ;  /* 0x00007610ff127816 */ /* 0x000fe20000000012 */
[----:B------:R-:W0:Y:S01]  /*1b340*/  S2R R9, SR_TID.X ;  /* 0x0000000000097919 */ /* 0x000e220000002100 */
[----:B------:R-:W-:-:S03]  /*1b350*/  SGXT.U32 R7, R7, 0x1 ;  /* 0x000000010707781a */ /* 0x000fc60000000000 */
[----:B------:R-:W3:Y:S01]  /*1b360*/  LDL R19, [R1+0x518] ;  /* 0x0005180001137983 */ /* 0x000ee20000100800 */
[----:B------:R-:W-:-:S03]  /*1b370*/  LOP3.LUT R8, R7, 0x14, RZ, 0xfc, !PT ;  /* 0x0000001407087812 */ /* 0x000fc600078efcff */
[----:B------:R-:W3:Y:S01]  /*1b380*/  LDL R5, [R1+0x510] ;  /* 0x0005100001057983 */ /* 0x000ee20000100800 */
[----:B------:R-:W-:-:S03]  /*1b390*/  ISETP.GE.AND P2, PT, R8, UR5, PT ;  /* 0x0000000508007c0c */ /* 0x000fc6000bf46270 */
[----:B------:R-:W1:Y:S04]  /*1b3a0*/  S2R R7, SR_TID.X ;  /* 0x0000000000077919 */ /* 0x000e680000002100 */
[----:B------:R-:W0:Y:S06]  /*1b3b0*/  S2R R8, SR_TID.X ;  /* 0x0000000000087919 */ /* 0x000e2c0000002100 */
[----:B--2---:R-:W-:-:S04]  /*1b3c0*/  @!P2 LOP3.LUT R3, R3, R2, RZ, 0x3c, !PT ;  /* 0x000000020303a212 */ /* 0x004fc800078e3cff */
[----:B------:R-:W-:-:S04]  /*1b3d0*/  @!P2 LOP3.LUT R2, R3, R2, RZ, 0x3c, !PT ;  /* 0x000000020302a212 */ /* 0x000fc800078e3cff */
[----:B------:R-:W-:-:S05]  /*1b3e0*/  @!P2 LOP3.LUT R3, R3, R2, RZ, 0x3c, !PT ;  /* 0x000000020303a212 */ /* 0x000fca00078e3cff */
[----:B------:R-:W2:Y:S01]  /*1b3f0*/  @!P2 LDG.E.U16 R18, [R2.64] ;  /* 0x0000000a0212a981 */ /* 0x000ea2000c1e1500 */
[----:B-1----:R-:W-:Y:S02]  /*1b400*/  SHF.R.U32.HI R7, RZ, 0x5, R7 ;  /* 0x00000005ff077819 */ /* 0x002fe40000011607 */
[----:B0-----:R-:W-:Y:S02]  /*1b410*/  SHF.R.U32.HI R8, RZ, 0x5, R8 ;  /* 0x00000005ff087819 */ /* 0x001fe40000011608 */
[----:B------:R-:W-:Y:S02]  /*1b420*/  SHF.R.U32.HI R6, RZ, 0x5, R9 ;  /* 0x00000005ff067819 */ /* 0x000fe40000011609 */
[----:B------:R-:W-:Y:S02]  /*1b430*/  SGXT.U32 R7, R7, 0x1 ;  /* 0x000000010707781a */ /* 0x000fe40000000000 */
[----:B------:R-:W-:Y:S02]  /*1b440*/  SGXT.U32 R8, R8, 0x1 ;  /* 0x000000010808781a */ /* 0x000fe40000000000 */
[----:B------:R-:W-:-:S02]  /*1b450*/  SGXT.U32 R6, R6, 0x1 ;  /* 0x000000010606781a */ /* 0x000fc40000000000 */
[----:B------:R-:W-:Y:S02]  /*1b460*/  LOP3.LUT R7, R7, 0x16, RZ, 0xfc, !PT ;  /* 0x0000001607077812 */ /* 0x000fe400078efcff */
[----:B------:R-:W-:Y:S02]  /*1b470*/  LOP3.LUT R8, R8, 0x18, RZ, 0xfc, !PT ;  /* 0x0000001808087812 */ /* 0x000fe400078efcff */
[----:B------:R-:W-:Y:S02]  /*1b480*/  LOP3.LUT R6, R6, 0x1a, RZ, 0xfc, !PT ;  /* 0x0000001a06067812 */ /* 0x000fe400078efcff */
[----:B------:R-:W-:Y:S02]  /*1b490*/  ISETP.GE.AND P3, PT, R7, UR5, PT ;  /* 0x0000000507007c0c */ /* 0x000fe4000bf66270 */
[----:B------:R-:W3:Y:S01]  /*1b4a0*/  LDL R7, [R1+0x520] ;  /* 0x0005200001077983 */ /* 0x000ee20000100800 */
[----:B------:R-:W-:Y:S02]  /*1b4b0*/  ISETP.GE.AND P0, PT, R8, UR5, PT ;  /* 0x0000000508007c0c */ /* 0x000fe4000bf06270 */
[----:B------:R-:W-:Y:S01]  /*1b4c0*/  ISETP.GE.AND P1, PT, R6, UR5, PT ;  /* 0x0000000506007c0c */ /* 0x000fe2000bf26270 */
[----:B------:R-:W3:Y:S04]  /*1b4d0*/  LDL R8, [R1+0x50c] ;  /* 0x00050c0001087983 */ /* 0x000ee80000100800 */
[----:B------:R-:W4:Y:S04]  /*1b4e0*/  LDL.LU R6, [R1+0x1b90] ;  /* 0x001b900001067983 */ /* 0x000f280000300800 */
[----:B--2---:R0:W-:Y:S04]  /*1b4f0*/  STL [R1+0x1c], R18 ;  /* 0x00001c1201007387 */ /* 0x0041e80000100800 */
[----:B0-----:R-:W2:Y:S04]  /*1b500*/  LDL.LU R18, [R1+0x1b8c] ;  /* 0x001b8c0001127983 */ /* 0x001ea80000300800 */
[----:B------:R-:W2:Y:S01]  /*1b510*/  LDL R3, [R1+0x51c] ;  /* 0x00051c0001037983 */ /* 0x000ea20000100800 */
[----:B------:R-:W-:-:S04]  /*1b520*/  SHF.R.U32.HI R9, RZ, 0x5, R9 ;  /* 0x00000005ff097819 */ /* 0x000fc80000011609 */
[----:B------:R-:W-:-:S04]  /*1b530*/  SGXT.U32 R9, R9, 0x1 ;  /* 0x000000010909781a */ /* 0x000fc80000000000 */
[----:B------:R-:W-:Y:S02]  /*1b540*/  LOP3.LUT R2, R9, 0x1c, RZ, 0xfc, !PT ;  /* 0x0000001c09027812 */ /* 0x000fe400078efcff */
[----:B------:R-:W-:Y:S02]  /*1b550*/  PRMT R27, RZ, 0x7610, R27 ;  /* 0x00007610ff1b7816 */ /* 0x000fe4000000001b */
[----:B------:R-:W-:Y:S01]  /*1b560*/  ISETP.GE.AND P2, PT, R2, UR5, PT ;  /* 0x0000000502007c0c */ /* 0x000fe2000bf46270 */
[----:B---3--:R-:W-:-:S05]  /*1b570*/  @!P3 IMAD.MOV.U32 R2, RZ, RZ, R7 ;  /* 0x000000ffff02b224 */ /* 0x008fca00078e0007 */
[----:B--2---:R-:W2:Y:S04]  /*1b580*/  @!P3 LDG.E.U16 R27, [R2.64] ;  /* 0x0000000a021bb981 */ /* 0x004ea8000c1e1500 */
[----:B------:R-:W0:Y:S04]  /*1b590*/  S2R R9, SR_TID.X ;  /* 0x0000000000097919 */ /* 0x000e280000002100 */
[----:B--2---:R1:W-:Y:S04]  /*1b5a0*/  STL [R1+0x68], R27 ;  /* 0x0000681b01007387 */ /* 0x0043e80000100800 */
[----:B-1----:R-:W2:Y:S04]  /*1b5b0*/  LDL.LU R27, [R1+0x1b88] ;  /* 0x001b8800011b7983 */ /* 0x002ea80000300800 */
[----:B------:R-:W3:Y:S01]  /*1b5c0*/  LDL R3, [R1+0x514] ;  /* 0x0005140001037983 */ /* 0x000ee20000100800 */
[----:B0-----:R-:W-:-:S04]  /*1b5d0*/  SHF.R.U32.HI R7, RZ, 0x5, R9 ;  /* 0x00000005ff077819 */ /* 0x001fc80000011609 */
[----:B------:R-:W-:-:S04]  /*1b5e0*/  SGXT.U32 R7, R7, 0x1 ;  /* 0x000000010707781a */ /* 0x000fc80000000000 */
[----:B------:R-:W-:Y:S02]  /*1b5f0*/  LOP3.LUT R2, R7, 0x1e, RZ, 0xfc, !PT ;  /* 0x0000001e07027812 */ /* 0x000fe400078efcff */
[----:B------:R-:W-:Y:S01]  /*1b600*/  PRMT R16, RZ, 0x7610, R16 ;  /* 0x00007610ff107816 */ /* 0x000fe20000000010 */
[----:B------:R-:W2:Y:S01]  /*1b610*/  LDL R7, [R1+0x500] ;  /* 0x0005000001077983 */ /* 0x000ea20000100800 */
[----:B------:R-:W-:Y:S01]  /*1b620*/  ISETP.GE.AND P3, PT, R2, UR5, PT ;  /* 0x0000000502007c0c */ /* 0x000fe2000bf66270 */
[----:B------:R-:W-:Y:S01]  /*1b630*/  @!P0 IMAD.MOV.U32 R2, RZ, RZ, R19 ;  /* 0x000000ffff028224 */ /* 0x000fe200078e0013 */
[----:B------:R-:W-:-:S04]  /*1b640*/  PRMT R25, RZ, 0x7610, R25 ;  /* 0x00007610ff197816 */ /* 0x000fc80000000019 */
[----:B---3--:R0:W3:Y:S02]  /*1b650*/  @!P0 LDG.E.U16 R16, [R2.64] ;  /* 0x0000000a02108981 */ /* 0x0080e4000c1e1500 */
[----:B0-----:R-:W-:Y:S02]  /*1b660*/  @!P1 IMAD.MOV.U32 R2, RZ, RZ, R5 ;  /* 0x000000ffff029224 */ /* 0x001fe400078e0005 */
[----:B------:R-:W-:Y:S01]  /*1b670*/  @!P1 IMAD.MOV.U32 R3, RZ, RZ, R8 ;  /* 0x000000ffff039224 */ /* 0x000fe200078e0008 */
[----:B------:R-:W-:Y:S01]  /*1b680*/  PRMT R26, RZ, 0x7610, R26 ;  /* 0x00007610ff1a7816 */ /* 0x000fe2000000001a */
[----:B------:R-:W0:Y:S04]  /*1b690*/  S2R R5, SR_TID.X ;  /* 0x0000000000057919 */ /* 0x000e280000002100 */
[----:B------:R1:W2:Y:S01]  /*1b6a0*/  @!P1 LDG.E.U16 R25, [R2.64] ;  /* 0x0000000a02199981 */ /* 0x0002a2000c1e1500 */
[----:B------:R-:W-:-:S03]  /*1b6b0*/  SHF.R.U32.HI R9, RZ, 0x5, R9 ;  /* 0x00000005ff097819 */ /* 0x000fc60000011609 */
[----:B------:R-:W2:Y:S04]  /*1b6c0*/  LDL R8, [R1+0x4f0] ;  /* 0x0004f00001087983 */ /* 0x000ea80000100800 */
[----:B-1----:R-:W2:Y:S04]  /*1b6d0*/  LDL R2, [R1+0x504] ;  /* 0x0005040001027983 */ /* 0x002ea80000100800 */
[----:B------:R-:W2:Y:S02]  /*1b6e0*/  LDL R3, [R1+0x508] ;  /* 0x0005080001037983 */ /* 0x000ea40000100800 */
[----:B--2---:R-:W-:-:S04]  /*1b6f0*/  @!P2 LOP3.LUT R3, R3, R2, RZ, 0x3c, !PT ;  /* 0x000000020303a212 */ /* 0x004fc800078e3cff */
[----:B------:R-:W-:-:S04]  /*1b700*/  @!P2 LOP3.LUT R2, R3, R2, RZ, 0x3c, !PT ;  /* 0x000000020302a212 */ /* 0x000fc800078e3cff */
[----:B------:R-:W-:-:S05]  /*1b710*/  @!P2 LOP3.LUT R3, R3, R2, RZ, 0x3c, !PT ;  /* 0x000000020303a212 */ /* 0x000fca00078e3cff */
[----:B------:R-:W2:Y:S01]  /*1b720*/  @!P2 LDG.E.U16 R26, [R2.64] ;  /* 0x0000000a021aa981 */ /* 0x000ea2000c1e1500 */
[----:B0-----:R-:W-:Y:S02]  /*1b730*/  SHF.R.U32.HI R19, RZ, 0x5, R5 ;  /* 0x00000005ff137819 */ /* 0x001fe40000011605 */
[----:B------:R-:W-:Y:S02]  /*1b740*/  SGXT.U32 R9, R9, 0x1 ;  /* 0x000000010909781a */ /* 0x000fe40000000000 */
[----:B------:R-:W-:Y:S02]  /*1b750*/  SGXT.U32 R19, R19, 0x1 ;  /* 0x000000011313781a */ /* 0x000fe40000000000 */
[----:B------:R-:W-:Y:S02]  /*1b760*/  LOP3.LUT R9, R9, 0x20, RZ, 0xfc, !PT ;  /* 0x0000002009097812 */ /* 0x000fe400078efcff */
[----:B------:R-:W-:Y:S02]  /*1b770*/  LOP3.LUT R19, R19, 0x22, RZ, 0xfc, !PT ;  /* 0x0000002213137812 */ /* 0x000fe400078efcff */
[----:B------:R-:W-:-:S02]  /*1b780*/  ISETP.GE.AND P0, PT, R9, UR5, PT ;  /* 0x0000000509007c0c */ /* 0x000fc4000bf06270 */
[----:B------:R-:W3:Y:S01]  /*1b790*/  LDL R9, [R1+0x4ec] ;  /* 0x0004ec0001097983 */ /* 0x000ee20000100800 */
[----:B------:R-:W-:-:S03]  /*1b7a0*/  ISETP.GE.AND P1, PT, R19, UR5, PT ;  /* 0x0000000513007c0c */ /* 0x000fc6000bf26270 */
[----:B------:R-:W3:Y:S04]  /*1b7b0*/  LDL.LU R19, [R1+0x1b84] ;  /* 0x001b840001137983 */ /* 0x000ee80000300800 */
[----:B--2---:R0:W-:Y:S04]  /*1b7c0*/  STL [R1+0x18], R26 ;  /* 0x0000181a01007387 */ /* 0x0041e80000100800 */
[----:B0-----:R-:W2:Y:S04]  /*1b7d0*/  LDL.LU R26, [R1+0x1b80] ;  /* 0x001b8000011a7983 */ /* 0x001ea80000300800 */
[----:B------:R-:W2:Y:S01]  /*1b7e0*/  LDL R3, [R1+0x4fc] ;  /* 0x0004fc0001037983 */ /* 0x000ea20000100800 */
[----:B------:R-:W-:Y:S01]  /*1b7f0*/  PRMT R13, RZ, 0x7610, R13 ;  /* 0x00007610ff0d7816 */ /* 0x000fe2000000000d */
[----:B------:R-:W-:-:S02]  /*1b800*/  @!P3 IMAD.MOV.U32 R2, RZ, RZ, R7 ;  /* 0x000000ffff02b224 */ /* 0x000fc400078e0007 */
[----:B------:R-:W3:Y:S04]  /*1b810*/  LDL R7, [R1+0x4e8] ;  /* 0x0004e80001077983 */ /* 0x000ee80000100800 */
[----:B--2---:R-:W2:Y:S01]  /*1b820*/  @!P3 LDG.E.U16 R13, [R2.64] ;  /* 0x0000000a020db981 */ /* 0x004ea2000c1e1500 */
[----:B------:R-:W-:-:S04]  /*1b830*/  SHF.R.U32.HI R5, RZ, 0x5, R5 ;  /* 0x00000005ff057819 */ /* 0x000fc80000011605 */
[----:B------:R-:W-:-:S04]  /*1b840*/  SGXT.U32 R5, R5, 0x1 ;  /* 0x000000010505781a */ /* 0x000fc80000000000 */
[----:B------:R-:W-:-:S04]  /*1b850*/  LOP3.LUT R5, R5, 0x24, RZ, 0xfc, !PT ;  /* 0x0000002405057812 */ /* 0x000fc800078efcff */
[----:B------:R-:W-:Y:S02]  /*1b860*/  ISETP.GE.AND P2, PT, R5, UR5, PT ;  /* 0x0000000505007c0c */ /* 0x000fe4000bf46270 */
[----:B------:R-:W0:Y:S04]  /*1b870*/  S2R R5, SR_TID.X ;  /* 0x0000000000057919 */ /* 0x000e280000002100 */
[----:B--2---:R0:W-:Y:S04]  /*1b880*/  STL [R1+0x60], R13 ;  /* 0x0000600d01007387 */ /* 0x0041e80000100800 */
[----:B------:R-:W2:Y:S04]  /*1b890*/  LDL R2, [R1+0x4f4] ;  /* 0x0004f40001027983 */ /* 0x000ea80000100800 */
[----:B------:R-:W2:Y:S01]  /*1b8a0*/  LDL R3, [R1+0x4f8] ;  /* 0x0004f80001037983 */ /* 0x000ea20000100800 */
[----:B0-----:R-:W-:-:S02]  /*1b8b0*/  SHF.R.U32.HI R13, RZ, 0x5, R5 ;  /* 0x00000005ff0d7819 */ /* 0x001fc40000011605 */
[----:B------:R-:W-:Y:S02]  /*1b8c0*/  SHF.R.U32.HI R5, RZ, 0x5, R5 ;  /* 0x00000005ff057819 */ /* 0x000fe40000011605 */
[----:B------:R-:W-:Y:S02]  /*1b8d0*/  PRMT R17, RZ, 0x7610, R17 ;  /* 0x00007610ff117816 */ /* 0x000fe40000000011 */
[----:B------:R-:W-:Y:S02]  /*1b8e0*/  SGXT.U32 R5, R5, 0x1 ;  /* 0x000000010505781a */ /* 0x000fe40000000000 */
[----:B------:R-:W-:Y:S02]  /*1b8f0*/  SGXT.U32 R13, R13, 0x1 ;  /* 0x000000010d0d781a */ /* 0x000fe40000000000 */
[----:B------:R-:W-:Y:S02]  /*1b900*/  PRMT R29, RZ, 0x7610, R29 ;  /* 0x00007610ff1d7816 */ /* 0x000fe4000000001d */
[----:B------:R-:W-:-:S04]  /*1b910*/  LOP3.LUT R13, R13, 0x26, RZ, 0xfc, !PT ;  /* 0x000000260d0d7812 */ /* 0x000fc800078efcff */
[----:B------:R-:W-:Y:S02]  /*1b920*/  ISETP.GE.AND P3, PT, R13, UR5, PT ;  /* 0x000000050d007c0c */ /* 0x000fe4000bf66270 */
[----:B------:R-:W3:Y:S01]  /*1b930*/  LDL.LU R13, [R1+0x1b7c] ;  /* 0x001b7c00010d7983 */ /* 0x000ee20000300800 */
[----:B--2---:R-:W-:-:S04]  /*1b940*/  @!P0 LOP3.LUT R3, R3, R2, RZ, 0x3c, !PT ;  /* 0x0000000203038212 */ /* 0x004fc800078e3cff */
[----:B------:R-:W-:-:S04]  /*1b950*/  @!P0 LOP3.LUT R2, R3, R2, RZ, 0x3c, !PT ;  /* 0x0000000203028212 */ /* 0x000fc800078e3cff */
[----:B------:R-:W-:-:S05]  /*1b960*/  @!P0 LOP3.LUT R3, R3, R2, RZ, 0x3c, !PT ;  /* 0x0000000203038212 */ /* 0x000fca00078e3cff */
[----:B------:R0:W2:Y:S02]  /*1b970*/  @!P0 LDG.E.U16 R17, [R2.64] ;  /* 0x0000000a02118981 */ /* 0x0000a4000c1e1500 */
[----:B0-----:R-:W-:Y:S01]  /*1b980*/  LOP3.LUT R3, R5, 0x28, RZ, 0xfc, !PT ;  /* 0x0000002805037812 */ /* 0x001fe200078efcff */
[----:B------:R-:W-:Y:S01]  /*1b990*/  @!P1 IMAD.MOV.U32 R2, RZ, RZ, R8 ;  /* 0x000000ffff029224 */ /* 0x000fe200078e0008 */
[----:B------:R-:W0:Y:S02]  /*1b9a0*/  S2R R5, SR_TID.X ;  /* 0x0000000000057919 */ /* 0x000e240000002100 */
[----:B------:R-:W-:Y:S01]  /*1b9b0*/  ISETP.GE.AND P4, PT, R3, UR5, PT ;  /* 0x0000000503007c0c */ /* 0x000fe2000bf86270 */
[----:B---3--:R-:W-:Y:S01]  /*1b9c0*/  @!P1 IMAD.MOV.U32 R3, RZ, RZ, R9 ;  /* 0x000000ffff039224 */ /* 0x008fe200078e0009 */
[----:B----4-:R-:W-:Y:S01]  /*1b9d0*/  PRMT R6, RZ, 0x7610, R6 ;  /* 0x00007610ff067816 */ /* 0x010fe20000000006 */
[----:B------:R-:W3:Y:S04]  /*1b9e0*/  LDL R9, [R1+0x4c0] ;  /* 0x0004c00001097983 */ /* 0x000ee80000100800 */
[----:B------:R1:W4:Y:S04]  /*1b9f0*/  @!P1 LDG.E.U16 R29, [R2.64] ;  /* 0x0000000a021d9981 */ /* 0x000328000c1e1500 */
[----:B------:R-:W2:Y:S04]  /*1ba00*/  LDL R8, [R1+0x4d8] ;  /* 0x0004d80001087983 */ /* 0x000ea80000100800 */
[----:B-1----:R-:W2:Y:S01]  /*1ba10*/  LDL R3, [R1+0x4e4] ;  /* 0x0004e40001037983 */ /* 0x002ea20000100800 */
[----:B0-----:R-:W-:-:S04]  /*1ba20*/  SHF.R.U32.HI R5, RZ, 0x5, R5 ;  /* 0x00000005ff057819 */ /* 0x001fc80000011605 */
[----:B------:R-:W-:-:S04]  /*1ba30*/  SGXT.U32 R5, R5, 0x1 ;  /* 0x000000010505781a */ /* 0x000fc80000000000 */
[----:B------:R-:W-:-:S04]  /*1ba40*/  LOP3.LUT R2, R5, 0x2a, RZ, 0xfc, !PT ;  /* 0x0000002a05027812 */ /* 0x000fc800078efcff */
[----:B------:R-:W-:Y:S01]  /*1ba50*/  ISETP.GE.AND P1, PT, R2, UR5, PT ;  /* 0x0000000502007c0c */ /* 0x000fe2000bf26270 */
[----:B------:R-:W-:Y:S01]  /*1ba60*/  @!P2 IMAD.MOV.U32 R2, RZ, RZ, R7 ;  /* 0x000000ffff02a224 */ /* 0x000fe200078e0007 */
[----:B----4-:R-:W-:Y:S04]  /*1ba70*/  STL [R1+0x1a84], R29 ;  /* 0x001a841d01007387 */ /* 0x010fe80000100800 */
[----:B--2---:R0:W2:Y:S04]  /*1ba80*/  @!P2 LDG.E.U16 R6, [R2.64] ;  /* 0x0000000a0206a981 */ /* 0x0040a8000c1e1500 */
[----:B0-----:R-:W4:Y:S04]  /*1ba90*/  LDL R2, [R1+0x4dc] ;  /* 0x0004dc0001027983 */ /* 0x001f280000100800 */
[----:B------:R-:W4:Y:S01]  /*1baa0*/  LDL R3, [R1+0x4e0] ;  /* 0x0004e00001037983 */ /* 0x000f220000100800 */
[----:B------:R-:W-:-:S03]  /*1bab0*/  PRMT R20, RZ, 0x7610, R20 ;  /* 0x00007610ff147816 */ /* 0x000fc60000000014 */
[----:B------:R-:W0:Y:S01]  /*1bac0*/  S2R R5, SR_TID.X ;  /* 0x0000000000057919 */ /* 0x000e220000002100 */
[----:B----4-:R-:W-:-:S04]  /*1bad0*/  @!P3 LOP3.LUT R3, R3, R2, RZ, 0x3c, !PT ;  /* 0x000000020303b212 */ /* 0x010fc800078e3cff */
[----:B------:R-:W-:-:S04]  /*1bae0*/  @!P3 LOP3.LUT R2, R3, R2, RZ, 0x3c, !PT ;  /* 0x000000020302b212 */ /* 0x000fc800078e3cff */
[----:B------:R-:W-:-:S05]  /*1baf0*/  @!P3 LOP3.LUT R3, R3, R2, RZ, 0x3c, !PT ;  /* 0x000000020303b212 */ /* 0x000fca00078e3cff */
[----:B------:R1:W4:Y:S04]  /*1bb00*/  @!P3 LDG.E.U16 R20, [R2.64] ;  /* 0x0000000a0214b981 */ /* 0x000328000c1e1500 */
[----:B-1----:R-:W1:Y:S01]  /*1bb10*/  S2R R3, SR_TID.X ;  /* 0x0000000000037919 */ /* 0x002e620000002100 */
[----:B0-----:R-:W-:-:S04]  /*1bb20*/  SHF.R.U32.HI R5, RZ, 0x5, R5 ;  /* 0x00000005ff057819 */ /* 0x001fc80000011605 */
[----:B------:R-:W-:Y:S01]  /*1bb30*/  SGXT.U32 R5, R5, 0x1 ;  /* 0x000000010505781a */ /* 0x000fe20000000000 */
[----:B------:R-:W-:Y:S01]  /*1bb40*/  @!P4 IMAD.MOV.U32 R2, RZ, RZ, R8 ;  /* 0x000000ffff02c224 */ /* 0x000fe200078e0008 */
[----:B------:R-:W-:Y:S02]  /*1bb50*/  PRMT R18, RZ, 0x7610, R18 ;  /* 0x00007610ff127816 */ /* 0x000fe40000000012 */
[----:B------:R-:W-:Y:S02]  /*1bb60*/  LOP3.LUT R5, R5, 0x2c, RZ, 0xfc, !PT ;  /* 0x0000002c05057812 */ /* 0x000fe400078efcff */
[----:B-1----:R-:W-:-:S04]  /*1bb70*/  SHF.R.U32.HI R3, RZ, 0x5, R3 ;  /* 0x00000005ff037819 */ /* 0x002fc80000011603 */
[----:B------:R-:W-:-:S04]  /*1bb80*/  SGXT.U32 R3, R3, 0x1 ;  /* 0x000000010303781a */ /* 0x000fc80000000000 */
[----:B------:R-:W-:Y:S01]  /*1bb90*/  LOP3.LUT R3, R3, 0x2e, RZ, 0xfc, !PT ;  /* 0x0000002e03037812 */ /* 0x000fe200078efcff */
[----:B--2---:R0:W-:Y:S03]  /*1bba0*/  STL [R1+0x14], R6 ;  /* 0x0000140601007387 */ /* 0x0041e60000100800 */
[----:B------:R-:W-:Y:S01]  /*1bbb0*/  ISETP.GE.AND P2, PT, R3, UR5, PT ;  /* 0x0000000503007c0c */ /* 0x000fe2000bf46270 */
[----:B---3--:R-:W-:Y:S01]  /*1bbc0*/  @!P4 IMAD.MOV.U32 R3, RZ, RZ, R9 ;  /* 0x000000ffff03c224 */ /* 0x008fe200078e0009 */
[----:B------:R-:W-:Y:S02]  /*1bbd0*/  ISETP.GE.AND P0, PT, R5, UR5, PT ;  /* 0x0000000505007c0c */ /* 0x000fe4000bf06270 */
[----:B------:R-:W2:Y:S04]  /*1bbe0*/  LDL R5, [R1+0x4b4] ;  /* 0x0004b40001057983 */ /* 0x000ea80000100800 */
[----:B0-----:R-:W3:Y:S04]  /*1bbf0*/  LDL R6, [R1+0x4b0] ;  /* 0x0004b00001067983 */ /* 0x001ee80000100800 */
[----:B------:R0:W2:Y:S04]  /*1bc00*/  @!P4 LDG.E.U16 R18, [R2.64] ;  /* 0x0000000a0212c981 */ /* 0x0000a8000c1e1500 */
[----:B----4-:R1:W-:Y:S04]  /*1bc10*/  STL [R1+0x48], R20 ;  /* 0x0000481401007387 */ /* 0x0103e80000100800 */
[----:B-1----:R-:W4:Y:S04]  /*1bc20*/  LDL.LU R20, [R1+0x1b78] ;  /* 0x001b780001147983 */ /* 0x002f280000300800 */
[----:B0-----:R-:W2:Y:S04]  /*1bc30*/  LDL R2, [R1+0x4b8] ;  /* 0x0004b80001027983 */ /* 0x001ea80000100800 */
[----:B------:R-:W2:Y:S04]  /*1bc40*/  LDL R3, [R1+0x4bc] ;  /* 0x0004bc0001037983 */ /* 0x000ea80000100800 */
[----:B------:R-:W0:Y:S01]  /*1bc50*/  S2R R7, SR_TID.X ;  /* 0x0000000000077919 */ /* 0x000e220000002100 */
[----:B------:R-:W-:-:S02]  /*1bc60*/  PRMT R27, RZ, 0x7610, R27 ;  /* 0x00007610ff1b7816 */ /* 0x000fc4000000001b */
[----:B------:R-:W-:Y:S01]  /*1bc70*/  PRMT R24, RZ, 0x7610, R24 ;  /* 0x00007610ff187816 */ /* 0x000fe20000000018 */
[----:B------:R-:W3:Y:S04]  /*1bc80*/  LDL R9, [R1+0x4a0] ;  /* 0x0004a00001097983 */ /* 0x000ee80000100800 */
[----:B------:R-:W3:Y:S01]  /*1bc90*/  LDL R8, [R1+0x4a4] ;  /* 0x0004a40001087983 */ /* 0x000ee20000100800 */
[----:B0-----:R-:W-:-:S04]  /*1bca0*/  SHF.R.U32.HI R7, RZ, 0x5, R7 ;  /* 0x00000005ff077819 */ /* 0x001fc80000011607 */
[----:B------:R-:W-:-:S04]  /*1bcb0*/  SGXT.U32 R7, R7, 0x1 ;  /* 0x000000010707781a */ /* 0x000fc80000000000 */
[----:B------:R-:W-:-:S04]  /*1bcc0*/  LOP3.LUT R7, R7, 0x30, RZ, 0xfc, !PT ;  /* 0x0000003007077812 */ /* 0x000fc800078efcff */
[----:B------:R-:W-:Y:S02]  /*1bcd0*/  ISETP.GE.AND P3, PT, R7, UR5, PT ;  /* 0x0000000507007c0c */ /* 0x000fe4000bf66270 */
[----:B------:R-:W0:Y:S01]  /*1bce0*/  S2R R7, SR_TID.X ;  /* 0x0000000000077919 */ /* 0x000e220000002100 */
[----:B--2---:R-:W-:-:S04]  /*1bcf0*/  @!P1 LOP3.LUT R3, R3, R2, RZ, 0x3c, !PT ;  /* 0x0000000203039212 */ /* 0x004fc800078e3cff */
[----:B------:R-:W-:-:S04]  /*1bd00*/  @!P1 LOP3.LUT R2, R3, R2, RZ, 0x3c, !PT ;  /* 0x0000000203029212 */ /* 0x000fc800078e3cff */
[----:B------:R-:W-:-:S05]  /*1bd10*/  @!P1 LOP3.LUT R3, R3, R2, RZ, 0x3c, !PT ;  /* 0x0000000203039212 */ /* 0x000fca00078e3cff */
[----:B------:R0:W2:Y:S02]  /*1bd20*/  @!P1 LDG.E.U16 R27, [R2.64] ;  /* 0x0000000a021b9981 */ /* 0x0000a4000c1e1500 */
[----:B0-----:R-:W-:-:S04]  /*1bd30*/  SHF.R.U32.HI R3, RZ, 0x5, R7 ;  /* 0x00000005ff037819 */ /* 0x001fc80000011607 */
[----:B------:R-:W-:-:S04]  /*1bd40*/  SGXT.U32 R3, R3, 0x1 ;  /* 0x000000010303781a */ /* 0x000fc80000000000 */
[C---:B------:R-:W-:Y:S02]  /*1bd50*/  LOP3.LUT R7, R3.reuse, 0x32, RZ, 0xfc, !PT ;  /* 0x0000003203077812 */ /* 0x040fe400078efcff */
[----:B------:R-:W-:Y:S01]  /*1bd60*/  LOP3.LUT R3, R3, 0x34, RZ, 0xfc, !PT ;  /* 0x0000003403037812 */ /* 0x000fe200078efcff */
[----:B------:R-:W-:Y:S01]  /*1bd70*/  @!P0 IMAD.MOV.U32 R2, RZ, RZ, R5 ;  /* 0x000000ffff028224 */ /* 0x000fe200078e0005 */
[----:B------:R-:W-:Y:S01]  /*1bd80*/  ISETP.GE.AND P4, PT, R7, UR5, PT ;  /* 0x0000000507007c0c */ /* 0x000fe2000bf86270 */
[----:B------:R-:W2:Y:S01]  /*1bd90*/  LDL R5, [R1+0x494] ;  /* 0x0004940001057983 */ /* 0x000ea20000100800 */
[----:B------:R-:W-:Y:S01]  /*1bda0*/  ISETP.GE.AND P5, PT, R3, UR5, PT ;  /* 0x0000000503007c0c */ /* 0x000fe2000bfa6270 */
[----:B---3--:R-:W-:Y:S02]  /*1bdb0*/  @!P0 IMAD.MOV.U32 R3, RZ, RZ, R6 ;  /* 0x000000ffff038224 */ /* 0x008fe400078e0006 */
[----:B------:R-:W3:Y:S04]  /*1bdc0*/  LDL R7, [R1+0x49c] ;  /* 0x00049c0001077983 */ /* 0x000ee80000100800 */
[----:B------:R-:W2:Y:S04]  /*1bdd0*/  @!P0 LDG.E.U16 R24, [R2.64] ;  /* 0x0000000a02188981 */ /* 0x000ea8000c1e1500 */
[----:B------:R-:W3:Y:S04]  /*1bde0*/  LDL R6, [R1+0x490] ;  /* 0x0004900001067983 */ /* 0x000ee80000100800 */
[----:B--2---:R0:W-:Y:S04]  /*1bdf0*/  STL [R1+0x8], R24 ;  /* 0x0000081801007387 */ /* 0x0041e80000100800 */
[----:B0-----:R-:W2:Y:S04]  /*1be00*/  LDL.LU R24, [R1+0x1b74] ;  /* 0x001b740001187983 */ /* 0x001ea80000300800 */
[----:B------:R-:W2:Y:S04]  /*1be10*/  LDL R2, [R1+0x4a8] ;  /* 0x0004a80001027983 */ /* 0x000ea80000100800 */
[----:B------:R-:W2:Y:S01]  /*1be20*/  LDL R3, [R1+0x4ac] ;  /* 0x0004ac0001037983 */ /* 0x000ea20000100800 */
[----:B------:R-:W-:-:S02]  /*1be30*/  PRMT R0, RZ, 0x7610, R0 ;  /* 0x00007610ff007816 */ /* 0x000fc40000000000 */
[----:B------:R-:W-:Y:S02]  /*1be40*/  PRMT R19, RZ, 0x7610, R19 ;  /* 0x00007610ff137816 */ /* 0x000fe40000000013 */
[----:B--2---:R-:W-:-:S04]  /*1be50*/  @!P2 LOP3.LUT R3, R3, R2, RZ, 0x3c, !PT ;  /* 0x000000020303a212 */ /* 0x004fc800078e3cff */
[----:B------:R-:W-:-:S04]  /*1be60*/  @!P2 LOP3.LUT R2, R3, R2, RZ, 0x3c, !PT ;  /* 0x000000020302a212 */ /* 0x000fc800078e3cff */
[----:B------:R-:W-:-:S05]  /*1be70*/  @!P2 LOP3.LUT R3, R3, R2, RZ, 0x3c, !PT ;  /* 0x000000020303a212 */ /* 0x000fca00078e3cff */
[----:B------:R0:W2:Y:S04]  /*1be80*/  @!P2 LDG.E.U16 R0, [R2.64] ;  /* 0x0000000a0200a981 */ /* 0x0000a8000c1e1500 */
[----:B0-----:R-:W0:Y:S01]  /*1be90*/  S2R R3, SR_TID.X ;  /* 0x0000000000037919 */ /* 0x001e220000002100 */
[----:B------:R-:W-:Y:S01]  /*1bea0*/  @!P3 IMAD.MOV.U32 R2, RZ, RZ, R8 ;  /* 0x000000ffff02b224 */ /* 0x000fe200078e0008 */
[----:B0-----:R-:W-:-:S04]  /*1beb0*/  SHF.R.U32.HI R3, RZ, 0x5, R3 ;  /* 0x00000005ff037819 */ /* 0x001fc80000011603 */
[----:B------:R-:W-:-:S04]  /*1bec0*/  SGXT.U32 R3, R3, 0x1 ;  /* 0x000000010303781a */ /* 0x000fc80000000000 */
[----:B------:R-:W-:-:S04]  /*1bed0*/  LOP3.LUT R3, R3, 0x36, RZ, 0xfc, !PT ;  /* 0x0000003603037812 */ /* 0x000fc800078efcff */
[----:B------:R-:W-:Y:S01]  /*1bee0*/  ISETP.GE.AND P0, PT, R3, UR5, PT ;  /* 0x0000000503007c0c */ /* 0x000fe2000bf06270 */
[----:B------:R-:W-:-:S05]  /*1bef0*/  @!P3 IMAD.MOV.U32 R3, RZ, RZ, R9 ;  /* 0x000000ffff03b224 */ /* 0x000fca00078e0009 */
[----:B------:R0:W4:Y:S04]  /*1bf00*/  @!P3 LDG.E.U16 R19, [R2.64] ;  /* 0x0000000a0213b981 */ /* 0x000128000c1e1500 */
[----:B0-----:R-:W0:Y:S02]  /*1bf10*/  S2R R3, SR_TID.X ;  /* 0x0000000000037919 */ /* 0x001e240000002100 */
[----:B0-----:R-:W-:-:S04]  /*1bf20*/  SHF.R.U32.HI R3, RZ, 0x5, R3 ;  /* 0x00000005ff037819 */ /* 0x001fc80000011603 */
[----:B------:R-:W-:-:S04]  /*1bf30*/  SGXT.U32 R3, R3, 0x1 ;  /* 0x000000010303781a */ /* 0x000fc80000000000 */
[----:B------:R-:W-:Y:S01]  /*1bf40*/  LOP3.LUT R2, R3, 0x38, RZ, 0xfc, !PT ;  /* 0x0000003803027812 */ /* 0x000fe200078efcff */
[----:B--2---:R0:W-:Y:S04]  /*1bf50*/  STL [R1+0x28], R0 ;  /* 0x0000280001007387 */ /* 0x0041e80000100800 */
[----:B0-----:R-:W2:Y:S04]  /*1bf60*/  LDL.LU R0, [R1+0x1b70] ;  /* 0x001b700001007983 */ /* 0x001ea80000300800 */
[----:B------:R-:W2:Y:S01]  /*1bf70*/  LDL R3, [R1+0x498] ;  /* 0x0004980001037983 */ /* 0x000ea20000100800 */
[----:B------:R-:W-:-:S02]  /*1bf80*/  PRMT R26, RZ, 0x7610, R26 ;  /* 0x00007610ff1a7816 */ /* 0x000fc4000000001a */
[----:B------:R-:W-:Y:S01]  /*1bf90*/  ISETP.GE.AND P1, PT, R2, UR5, PT ;  /* 0x0000000502007c0c */ /* 0x000fe2000bf26270 */
[----:B---3--:R-:W-:Y:S01]  /*1bfa0*/  @!P4 IMAD.MOV.U32 R2, RZ, RZ, R7 ;  /* 0x000000ffff02c224 */ /* 0x008fe200078e0007 */
[----:B------:R-:W-:Y:S01]  /*1bfb0*/  PRMT R13, RZ, 0x7610, R13 ;  /* 0x00007610ff0d7816 */ /* 0x000fe2000000000d */
[----:B------:R-:W3:Y:S04]  /*1bfc0*/  LDL R9, [R1+0x488] ;  /* 0x0004880001097983 */ /* 0x000ee80000100800 */
[----:B------:R-:W3:Y:S01]  /*1bfd0*/  LDL R8, [R1+0x48c] ;  /* 0x00048c0001087983 */ /* 0x000ee20000100800 */
[----:B------:R-:W-:-:S03]  /*1bfe0*/  SHF.R.U32.HI R4, RZ, 0x5, R4 ;  /* 0x00000005ff047819 */ /* 0x000fc60000011604 */
[----:B------:R-:W3:Y:S04]  /*1bff0*/  LDL R7, [R1+0x480] ;  /* 0x0004800001077983 */ /* 0x000ee80000100800 */
[----:B--2---:R0:W2:Y:S02]  /*1c000*/  @!P4 LDG.E.U16 R26, [R2.64] ;  /* 0x0000000a021ac981 */ /* 0x0040a4000c1e1500 */
[----:B0-----:R-:W-:Y:S02]  /*1c010*/  @!P5 IMAD.MOV.U32 R2, RZ, RZ, R5 ;  /* 0x000000ffff02d224 */ /* 0x001fe400078e0005 */
[----:B------:R-:W-:Y:S01]  /*1c020*/  @!P5 IMAD.MOV.U32 R3, RZ, RZ, R6 ;  /* 0x000000ffff03d224 */ /* 0x000fe200078e0006 */
[----:B------:R-:W-:Y:S01]  /*1c030*/  SGXT.U32 R4, R4, 0x1 ;  /* 0x000000010404781a */ /* 0x000fe20000000000 */
[----:B------:R-:W2:Y:S04]  /*1c040*/  LDL R6, [R1+0x484] ;  /* 0x0004840001067983 */ /* 0x000ea80000100800 */
[----:B------:R0:W2:Y:S01]  /*1c050*/  @!P5 LDG.E.U16 R13, [R2.64] ;  /* 0x0000000a020dd981 */ /* 0x0000a2000c1e1500 */
[----:B------:R-:W-:-:S02]  /*1c060*/  LOP3.LUT R5, R4, 0x3a, RZ, 0xfc, !PT ;  /* 0x0000003a04057812 */ /* 0x000fc400078efcff */
[----:B------:R-:W-:Y:S02]  /*1c070*/  LOP3.LUT R4, R4, 0x3c, RZ, 0xfc, !PT ;  /* 0x0000003c04047812 */ /* 0x000fe400078efcff */
[----:B------:R-:W-:Y:S02]  /*1c080*/  ISETP.GE.AND P2, PT, R5, UR5, PT ;  /* 0x0000000505007c0c */ /* 0x000fe4000bf46270 */
[----:B------:R-:W-:Y:S01]  /*1c090*/  ISETP.GE.AND P3, PT, R4, UR5, PT ;  /* 0x0000000504007c0c */ /* 0x000fe2000bf66270 */
[----:B------:R-:W4:Y:S01]  /*1c0a0*/  LDL R5, [R1+0x478] ;  /* 0x0004780001057983 */ /* 0x000f220000100800 */
[----:B0-----:R-:W-:-:S03]  /*1c0b0*/  LOP3.LUT R3, R12, 0x3e, RZ, 0xfc, !PT ;  /* 0x0000003e0c037812 */ /* 0x001fc600078efcff */
[----:B------:R-:W4:Y:S01]  /*1c0c0*/  LDL R4, [R1+0x47c] ;  /* 0x00047c0001047983 */ /* 0x000f220000100800 */
[----:B------:R-:W-:Y:S01]  /*1c0d0*/  PRMT R10, RZ, 0x7610, R10 ;  /* 0x00007610ff0a7816 */ /* 0x000fe2000000000a */
[----:B---3--:R-:W-:Y:S01]  /*1c0e0*/  @!P0 IMAD.MOV.U32 R2, RZ, RZ, R8 ;  /* 0x000000ffff028224 */ /* 0x008fe200078e0008 */
[----:B------:R-:W-:Y:S01]  /*1c0f0*/  ISETP.GE.AND P4, PT, R3, UR5, PT ;  /* 0x0000000503007c0c */ /* 0x000fe2000bf86270 */
[----:B------:R-:W-:-:S05]  /*1c100*/  @!P0 IMAD.MOV.U32 R3, RZ, RZ, R9 ;  /* 0x000000ffff038224 */ /* 0x000fca00078e0009 */
[----:B------:R0:W3:Y:S04]  /*1c110*/  @!P0 LDG.E.U16 R10, [R2.64] ;  /* 0x0000000a020a8981 */ /* 0x0000e8000c1e1500 */
[----:B--2---:R1:W-:Y:S04]  /*1c120*/  STL [R1+0x4], R13 ;  /* 0x0000040d01007387 */ /* 0x0043e80000100800 */
[----:B------:R-:W2:Y:S04]  /*1c130*/  LDL R12, [R1+0x474] ;  /* 0x00047400010c7983 */ /* 0x000ea80000100800 */
[----:B------:R-:W2:Y:S04]  /*1c140*/  LDL R9, [R1+0x468] ;  /* 0x0004680001097983 */ /* 0x000ea80000100800 */
[----:B-1----:R-:W2:Y:S04]  /*1c150*/  LDL R13, [R1+0x470] ;  /* 0x00047000010d7983 */ /* 0x002ea80000100800 */
[----:B------:R-:W2:Y:S04]  /*1c160*/  LDL R8, [R1+0x46c] ;  /* 0x00046c0001087983 */ /* 0x000ea80000100800 */
[----:B0-----:R-:W0:Y:S01]  /*1c170*/  S2R R3, SR_TID.X ;  /* 0x0000000000037919 */ /* 0x001e220000002100 */
[----:B------:R-:W-:Y:S01]  /*1c180*/  PRMT R24, RZ, 0x7610, R24 ;  /* 0x00007610ff187816 */ /* 0x000fe20000000018 */
[----:B------:R-:W-:Y:S01]  /*1c190*/  @!P1 IMAD.MOV.U32 R2, RZ, RZ, R6 ;  /* 0x000000ffff029224 */ /* 0x000fe200078e0006 */
[----:B----4-:R-:W-:-:S02]  /*1c1a0*/  PRMT R20, RZ, 0x7610, R20 ;  /* 0x00007610ff147816 */ /* 0x010fc40000000014 */
[----:B------:R-:W-:Y:S02]  /*1c1b0*/  PRMT R0, RZ, 0x7610, R0 ;  /* 0x00007610ff007816 */ /* 0x000fe40000000000 */
[----:B------:R2:W4:Y:S01]  /*1c1c0*/  @!P2 LDG.E.U16 R24, [R4.64] ;  /* 0x0000000a0418a981 */ /* 0x000522000c1e1500 */
[----:B0-----:R-:W-:-:S04]  /*1c1d0*/  LOP3.LUT R3, R3, 0x3f, RZ, 0xc0, !PT ;  /* 0x0000003f03037812 */ /* 0x001fc800078ec0ff */
[----:B------:R-:W-:Y:S01]  /*1c1e0*/  ISETP.GE.AND P0, PT, R3, UR5, PT ;  /* 0x0000000503007c0c */ /* 0x000fe2000bf06270 */
[----:B------:R-:W-:-:S05]  /*1c1f0*/  @!P1 IMAD.MOV.U32 R3, RZ, RZ, R7 ;  /* 0x000000ffff039224 */ /* 0x000fca00078e0007 */
[----:B------:R0:W4:Y:S04]  /*1c200*/  @!P1 LDG.E.U16 R20, [R2.64] ;  /* 0x0000000a02149981 */ /* 0x000128000c1e1500 */
[----:B---3--:R1:W-:Y:S01]  /*1c210*/  STL [R1], R10 ;  /* 0x0000000a01007387 */ /* 0x0083e20000100800 */
[----:B0-----:R-:W-:-:S03]  /*1c220*/  PRMT R2, RZ, 0x7610, R2 ;  /* 0x00007610ff027816 */ /* 0x001fc60000000002 */
[----:B-1----:R-:W3:Y:S04]  /*1c230*/  LDL.LU R10, [R1+0x1b6c] ;  /* 0x001b6c00010a7983 */ /* 0x002ee80000300800 */
[----:B------:R-:W3:Y:S04]  /*1c240*/  LDL R7, [R1+0xd5c] ;  /* 0x000d5c0001077983 */ /* 0x000ee80000100800 */
[----:B------:R-:W3:Y:S01]  /*1c250*/  LDL R6, [R1+0xd60] ;  /* 0x000d600001067983 */ /* 0x000ee20000100800 */
[----:B--2---:R-:W-:Y:S02]  /*1c260*/  @!P3 IMAD.MOV.U32 R4, RZ, RZ, R12 ;  /* 0x000000ffff04b224 */ /* 0x004fe400078e000c */
[----:B------:R-:W-:-:S05]  /*1c270*/  @!P3 IMAD.MOV.U32 R5, RZ, RZ, R13 ;  /* 0x000000ffff05b224 */ /* 0x000fca00078e000d */
[----:B------:R0:W2:Y:S02]  /*1c280*/  @!P3 LDG.E.U16 R0, [R4.64] ;  /* 0x0000000a0400b981 */ /* 0x0000a4000c1e1500 */
[----:B0-----:R-:W-:Y:S02]  /*1c290*/  @!P4 IMAD.MOV.U32 R4, RZ, RZ, R8 ;  /* 0x000000ffff04c224 */ /* 0x001fe400078e0008 */
[----:B------:R-:W-:-:S05]  /*1c2a0*/  @!P4 IMAD.MOV.U32 R5, RZ, RZ, R9 ;  /* 0x000000ffff05c224 */ /* 0x000fca00078e0009 */
[----:B------:R-:W4:Y:S01]  /*1c2b0*/  @!P4 LDG.E.U16 R2, [R4.64] ;  /* 0x0000000a0402c981 */ /* 0x000f22000c1e1500 */
[----:B------:R-:W-:-:S03]  /*1c2c0*/  PRMT R3, RZ, 0x7610, R3 ;  /* 0x00007610ff037816 */ /* 0x000fc60000000003 */
[----:B------:R-:W-:Y:S06]  /*1c2d0*/  BAR.SYNC.DEFER_BLOCKING 0x0 ;  /* 0x0000000000007b1d */ /* 0x000fec0000010000 */
[----:B---3--:R0:W3:Y:S04]  /*1c2e0*/  @!P0 LDG.E.U16 R3, [R6.64] ;  /* 0x0000000a06038981 */ /* 0x0080e8000c1e1500 */
[----:B--2---:R-:W-:Y:S04]  /*1c2f0*/  STL [R1+0x1a6c], R0 ;  /* 0x001a6c0001007387 */ /* 0x004fe80000100800 */
[----:B------:R-:W-:Y:S04]  /*1c300*/  STL [R1+0x1a70], R0 ;  /* 0x001a700001007387 */ /* 0x000fe80000100800 */
[----:B------:R-:W-:Y:S04]  /*1c310*/  STL [R1+0x1a74], R0 ;  /* 0x001a740001007387 */ /* 0x000fe80000100800 */
[----:B------:R-:W2:Y:S04]  /*1c320*/  LDL R9, [R1+0xcfc] ;  /* 0x000cfc0001097983 */ /* 0x000ea80000100800 */
[----:B------:R-:W2:Y:S04]  /*1c330*/  LDL R8, [R1+0xd00] ;  /* 0x000d000001087983 */ /* 0x000ea80000100800 */
[----:B----4-:R-:W-:Y:S04]  /*1c340*/  STL [R1+0x1a38], R2 ;  /* 0x001a380201007387 */ /* 0x010fe80000100800 */
[----:B0-----:R-:W4:Y:S04]  /*1c350*/  LDL R6, [R1+0xd3c] ;  /* 0x000d3c0001067983 */ /* 0x001f280000100800 */
[----:B------:R-:W4:Y:S01]  /*1c360*/  LDL R7, [R1+0xd40] ;  /* 0x000d400001077983 */ /* 0x000f220000100800 */
[----:B------:R-:W-:-:S02]  /*1c370*/  PRMT R4, RZ, 0x7610, R4 ;  /* 0x00007610ff047816 */ /* 0x000fc40000000004 */
[----:B------:R-:W-:Y:S01]  /*1c380*/  PRMT R5, RZ, 0x7610, R5 ;  /* 0x00007610ff057816 */ /* 0x000fe20000000005 */
[----:B------:R-:W3:Y:S04]  /*1c390*/  LDL R13, [R1+0xc7c] ;  /* 0x000c7c00010d7983 */ /* 0x000ee80000100800 */
[----:B------:R-:W3:Y:S01]  /*1c3a0*/  LDL R12, [R1+0xc80] ;  /* 0x000c8000010c7983 */ /* 0x000ee20000100800 */
[----:B----4-:R-:W-:-:S03]  /*1c3b0*/  @!P0 LOP3.LUT R7, R7, R6, RZ, 0x3c, !PT ;  /* 0x0000000607078212 */ /* 0x010fc600078e3cff */
[----:B--2---:R0:W2:Y:S01]  /*1c3c0*/  @!P0 LDG.E.U16 R5, [R8.64] ;  /* 0x0000000a08058981 */ /* 0x0040a2000c1e1500 */
[----:B------:R-:W-:-:S04]  /*1c3d0*/  @!P0 LOP3.LUT R6, R7, R6, RZ, 0x3c, !PT ;  /* 0x0000000607068212 */ /* 0x000fc800078e3cff */
[----:B------:R-:W-:-:S05]  /*1c3e0*/  @!P0 LOP3.LUT R7, R7, R6, RZ, 0x3c, !PT ;  /* 0x0000000607078212 */ /* 0x000fca00078e3cff */
[----:B------:R-:W4:Y:S04]  /*1c3f0*/  @!P0 LDG.E.U16 R4, [R6.64] ;  /* 0x0000000a06048981 */ /* 0x000f28000c1e1500 */
[----:B---3--:R-:W-:Y:S04]  /*1c400*/  STL [R1+0x1a3c], R3 ;  /* 0x001a3c0301007387 */ /* 0x008fe80000100800 */
[----:B------:R-:W-:Y:S04]  /*1c410*/  STL [R1+0x1a40], R3 ;  /* 0x001a400301007387 */ /* 0x000fe80000100800 */
[----:B----4-:R-:W-:Y:S04]  /*1c420*/  STL [R1+0x1a44], R4 ;  /* 0x001a440401007387 */ /* 0x010fe80000100800 */
[----:B0-----:R-:W3:Y:S04]  /*1c430*/  LDL R8, [R1+0xcbc] ;  /* 0x000cbc0001087983 */ /* 0x001ee80000100800 */
[----:B------:R-:W3:Y:S01]  /*1c440*/  LDL R9, [R1+0xcc0] ;  /* 0x000cc00001097983 */ /* 0x000ee20000100800 */
[----:B------:R-:W-:-:S02]  /*1c450*/  PRMT R6, RZ, 0x7610, R6 ;  /* 0x00007610ff067816 */ /* 0x000fc40000000006 */
[----:B---3--:R-:W-:-:S04]  /*1c460*/  @!P0 LOP3.LUT R9, R9, R8, RZ, 0x3c, !PT ;  /* 0x0000000809098212 */ /* 0x008fc800078e3cff */
[----:B------:R-:W-:-:S04]  /*1c470*/  @!P0 LOP3.LUT R8, R9, R8, RZ, 0x3c, !PT ;  /* 0x0000000809088212 */ /* 0x000fc800078e3cff */
[----:B------:R-:W-:-:S05]  /*1c480*/  @!P0 LOP3.LUT R9, R9, R8, RZ, 0x3c, !PT ;  /* 0x0000000809098212 */ /* 0x000fca00078e3cff */
[----:B------:R-:W3:Y:S01]  /*1c490*/  @!P0 LDG.E.U16 R6, [R8.64] ;  /* 0x0000000a08068981 */ /* 0x000ee2000c1e1500 */
[----:B------:R-:W-:-:S03]  /*1c4a0*/  PRMT R7, RZ, 0x7610, R7 ;  /* 0x00007610ff077816 */ /* 0x000fc60000000007 */
[----:B--2---:R-:W-:Y:S04]  /*1c4b0*/  STL [R1+0x1a48], R5 ;  /* 0x001a480501007387 */ /* 0x004fe80000100800 */
[----:B------:R-:W-:Y:S04]  /*1c4c0*/  STL [R1+0x1a4c], R5 ;  /* 0x001a4c0501007387 */ /* 0x000fe80000100800 */
[----:B------:R-:W-:Y:S04]  /*1c4d0*/  STL [R1+0x1a78], R5 ;  /* 0x001a780501007387 */ /* 0x000fe80000100800 */
[----:B------:R-:W-:Y:S04]  /*1c4e0*/  STL [R1+0x1a7c], R5 ;  /* 0x001a7c0501007387 */ /* 0x000fe80000100800 */
[----:B------:R0:W2:Y:S04]  /*1c4f0*/  @!P0 LDG.E.U16 R7, [R12.64] ;  /* 0x0000000a0c078981 */ /* 0x0000a8000c1e1500 */
[----:B---3--:R-:W-:Y:S04]  /*1c500*/  STL [R1+0x1a50], R6 ;  /* 0x001a500601007387 */ /* 0x008fe80000100800 */
[----:B------:R-:W-:Y:S04]  /*1c510*/  STL [R1+0x1a54], R6 ;  /* 0x001a540601007387 */ /* 0x000fe80000100800 */
[----:B0-----:R-:W3:Y:S04]  /*1c520*/  LDL R12, [R1+0xc3c] ;  /* 0x000c3c00010c7983 */ /* 0x001ee80000100800 */
[----:B------:R-:W3:Y:S01]  /*1c530*/  LDL R13, [R1+0xc40] ;  /* 0x000c4000010d7983 */ /* 0x000ee20000100800 */
[----:B------:R-:W-:-:S03]  /*1c540*/  PRMT R8, RZ, 0x7610, R8 ;  /* 0x00007610ff087816 */ /* 0x000fc60000000008 */
[----:B--2---:R-:W-:Y:S04]  /*1c550*/  STL [R1+0x1a58], R7 ;  /* 0x001a580701007387 */ /* 0x004fe80000100800 */
[----:B------:R-:W-:Y:S04]  /*1c560*/  STL [R1+0x1a5c], R7 ;  /* 0x001a5c0701007387 */ /* 0x000fe80000100800 */
[----:B------:R-:W-:Y:S01]  /*1c570*/  STL [R1+0x1a80], R7 ;  /* 0x001a800701007387 */ /* 0x000fe20000100800 */
[----:B---3--:R-:W-:-:S04]  /*1c580*/  @!P0 LOP3.LUT R13, R13, R12, RZ, 0x3c, !PT ;  /* 0x0000000c0d0d8212 */ /* 0x008fc800078e3cff */
[----:B------:R-:W-:-:S04]  /*1c590*/  @!P0 LOP3.LUT R12, R13, R12, RZ, 0x3c, !PT ;  /* 0x0000000c0d0c8212 */ /* 0x000fc800078e3cff */
[----:B------:R-:W-:-:S05]  /*1c5a0*/  @!P0 LOP3.LUT R13, R13, R12, RZ, 0x3c, !PT ;  /* 0x0000000c0d0d8212 */ /* 0x000fca00078e3cff */
[----:B------:R0:W2:Y:S04]  /*1c5b0*/  @!P0 LDG.E.U16 R8, [R12.64] ;  /* 0x0000000a0c088981 */ /* 0x0000a8000c1e1500 */
[----:B0-----:R-:W3:Y:S04]  /*1c5c0*/  LDL R12, [R1+0xbfc] ;  /* 0x000bfc00010c7983 */ /* 0x001ee80000100800 */
[----:B------:R-:W3:Y:S01]  /*1c5d0*/  LDL R13, [R1+0xc00] ;  /* 0x000c0000010d7983 */ /* 0x000ee20000100800 */
[----:B------:R-:W-:-:S03]  /*1c5e0*/  PRMT R9, RZ, 0x7610, R9 ;  /* 0x00007610ff097816 */ /* 0x000fc60000000009 */
[----:B--2---:R-:W-:Y:S01]  /*1c5f0*/  STL [R1+0x1a60], R8 ;  /* 0x001a600801007387 */ /* 0x004fe20000100800 */
[----:B---3--:R-:W-:-:S04]  /*1c600*/  @!P0 LOP3.LUT R13, R13, R12, RZ, 0x3c, !PT ;  /* 0x0000000c0d0d8212 */ /* 0x008fc800078e3cff */
[----:B------:R-:W-:-:S04]  /*1c610*/  @!P0 LOP3.LUT R12, R13, R12, RZ, 0x3c, !PT ;  /* 0x0000000c0d0c8212 */ /* 0x000fc800078e3cff */
[----:B------:R-:W-:Y:S01]  /*1c620*/  @!P0 LOP3.LUT R13, R13, R12, RZ, 0x3c, !PT ;  /* 0x0000000c0d0d8212 */ /* 0x000fe200078e3cff */
[----:B------:R-:W-:Y:S04]  /*1c630*/  STL [R1+0x1a64], R8 ;  /* 0x001a640801007387 */ /* 0x000fe80000100800 */
[----:B------:R0:W2:Y:S04]  /*1c640*/  @!P0 LDG.E.U16 R9, [R12.64] ;  /* 0x0000000a0c098981 */ /* 0x0000a8000c1e1500 */
[----:B0-----:R-:W3:Y:S04]  /*1c650*/  LDL R12, [R1+0xbbc] ;  /* 0x000bbc00010c7983 */ /* 0x001ee80000100800 */
[----:B------:R-:W3:Y:S01]  /*1c660*/  LDL R13, [R1+0xbc0] ;  /* 0x000bc000010d7983 */ /* 0x000ee20000100800 */
[----:B------:R-:W-:-:S03]  /*1c670*/  PRMT R10, RZ, 0x7610, R10 ;  /* 0x00007610ff0a7816 */ /* 0x000fc6000000000a */
[----:B--2---:R-:W-:Y:S01]  /*1c680*/  STL [R1+0x1a68], R9 ;  /* 0x001a680901007387 */ /* 0x004fe20000100800 */
[----:B---3--:R-:W-:-:S04]  /*1c690*/  @!P0 LOP3.LUT R13, R13, R12, RZ, 0x3c, !PT ;  /* 0x0000000c0d0d8212 */ /* 0x008fc800078e3cff */
[----:B------:R-:W-:-:S04]  /*1c6a0*/  @!P0 LOP3.LUT R12, R13, R12, RZ, 0x3c, !PT ;  /* 0x0000000c0d0c8212 */ /* 0x000fc800078e3cff */
[----:B------:R-:W-:-:S05]  /*1c6b0*/  @!P0 LOP3.LUT R13, R13, R12, RZ, 0x3c, !PT ;  /* 0x0000000c0d0d8212 */ /* 0x000fca00078e3cff */
[----:B------:R0:W2:Y:S04]  /*1c6c0*/  @!P0 LDG.E.U16 R10, [R12.64] ;  /* 0x0000000a0c0a8981 */ /* 0x0000a8000c1e1500 */
[----:B0-----:R-:W3:Y:S04]  /*1c6d0*/  LDL R12, [R1+0xb7c] ;  /* 0x000b7c00010c7983 */ /* 0x001ee80000100800 */
[----:B------:R-:W3:Y:S01]  /*1c6e0*/  LDL R13, [R1+0xb80] ;  /* 0x000b8000010d7983 */ /* 0x000ee20000100800 */
[----:B------:R-:W-:Y:S02]  /*1c6f0*/  PRMT R11, RZ, 0x7610, R11 ;  /* 0x00007610ff0b7816 */ /* 0x000fe4000000000b */
[----:B---3--:R-:W-:-:S04]  /*1c700*/  @!P0 LOP3.LUT R13, R13, R12, RZ, 0x3c, !PT ;  /* 0x0000000c0d0d8212 */ /* 0x008fc800078e3cff */
[----:B------:R-:W-:-:S04]  /*1c710*/  @!P0 LOP3.LUT R12, R13, R12, RZ, 0x3c, !PT ;  /* 0x0000000c0d0c8212 */ /* 0x000fc800078e3cff */
[----:B------:R-:W-:-:S05]  /*1c720*/  @!P0 LOP3.LUT R13, R13, R12, RZ, 0x3c, !PT ;  /* 0x0000000c0d0d8212 */ /* 0x000fca00078e3cff */
[----:B------:R-:W3:Y:S04]  /*1c730*/  @!P0 LDG.E.U16 R11, [R12.64] ;  /* 0x0000000a0c0b8981 */ /* 0x000ee8000c1e1500 */
[----:B---3--:R0:W-:Y:S04]  /*1c740*/  STL [R1+0x20], R11 ;  /* 0x0000200b01007387 */ /* 0x0081e80000100800 */
[----:B0-----:R-:W3:Y:S04]  /*1c750*/  LDL.LU R11, [R1+0x1b68] ;  /* 0x001b6800010b7983 */ /* 0x001ee80000300800 */
[----:B------:R-:W4:Y:S04]  /*1c760*/  LDL R12, [R1+0xb3c] ;  /* 0x000b3c00010c7983 */ /* 0x000f280000100800 */
[----:B------:R-:W4:Y:S01]  /*1c770*/  LDL R13, [R1+0xb40] ;  /* 0x000b4000010d7983 */ /* 0x000f220000100800 */
[----:B------:R-:W-:-:S02]  /*1c780*/  PRMT R28, RZ, 0x7610, R28 ;  /* 0x00007610ff1c7816 */ /* 0x000fc4000000001c */
[----:B----4-:R-:W-:-:S04]  /*1c790*/  @!P0 LOP3.LUT R13, R13, R12, RZ, 0x3c, !PT ;  /* 0x0000000c0d0d8212 */ /* 0x010fc800078e3cff */
[----:B------:R-:W-:-:S04]  /*1c7a0*/  @!P0 LOP3.LUT R12, R13, R12, RZ, 0x3c, !PT ;  /* 0x0000000c0d0c8212 */ /* 0x000fc800078e3cff */
[----:B------:R-:W-:-:S05]  /*1c7b0*/  @!P0 LOP3.LUT R13, R13, R12, RZ, 0x3c, !PT ;  /* 0x0000000c0d0d8212 */ /* 0x000fca00078e3cff */
[----:B------:R-:W4:Y:S04]  /*1c7c0*/  @!P0 LDG.E.U16 R28, [R12.64] ;  /* 0x0000000a0c1c8981 */ /* 0x000f28000c1e1500 */
[----:B----4-:R0:W-:Y:S04]  /*1c7d0*/  STL [R1+0x24], R28 ;  /* 0x0000241c01007387 */ /* 0x0101e80000100800 */
[----:B0-----:R-:W4:Y:S04]  /*1c7e0*/  LDL.LU R28, [R1+0x1b64] ;  /* 0x001b6400011c7983 */ /* 0x001f280000300800 */
[----:B------:R-:W2:Y:S04]  /*1c7f0*/  LDL R12, [R1+0xafc] ;  /* 0x000afc00010c7983 */ /* 0x000ea80000100800 */
[----:B------:R-:W2:Y:S01]  /*1c800*/  LDL R13, [R1+0xb00] ;  /* 0x000b0000010d7983 */ /* 0x000ea20000100800 */
[----:B---3--:R-:W-:-:S02]  /*1c810*/  PRMT R11, RZ, 0x7610, R11 ;  /* 0x00007610ff0b7816 */ /* 0x008fc4000000000b */
[----:B--2---:R-:W-:-:S04]  /*1c820*/  @!P0 LOP3.LUT R13, R13, R12, RZ, 0x3c, !PT ;  /* 0x0000000c0d0d8212 */ /* 0x004fc800078e3cff */
[----:B------:R-:W-:-:S04]  /*1c830*/  @!P0 LOP3.LUT R12, R13, R12, RZ, 0x3c, !PT ;  /* 0x0000000c0d0c8212 */ /* 0x000fc800078e3cff */
[----:B------:R-:W-:-:S05]  /*1c840*/  @!P0 LOP3.LUT R13, R13, R12, RZ, 0x3c, !PT ;  /* 0x0000000c0d0d8212 */ /* 0x000fca00078e3cff */
[----:B------:R-:W2:Y:S04]  /*1c850*/  @!P0 LDG.E.U16 R11, [R12.64] ;  /* 0x0000000a0c0b8981 */ /* 0x000ea8000c1e1500 */
[----:B--2---:R0:W-:Y:S04]  /*1c860*/  STL [R1+0x30], R11 ;  /* 0x0000300b01007387 */ /* 0x0041e80000100800 */
[----:B0-----:R-:W2:Y:S04]  /*1c870*/  LDL.LU R11, [R1+0x1b60] ;  /* 0x001b6000010b7983 */ /* 0x001ea80000300800 */
[----:B------:R-:W3:Y:S04]  /*1c880*/  LDL R12, [R1+0xabc] ;  /* 0x000abc00010c7983 */ /* 0x000ee80000100800 */
[----:B------:R-:W3:Y:S01]  /*1c890*/  LDL R13, [R1+0xac0] ;  /* 0x000ac000010d7983 */ /* 0x000ee20000100800 */
[----:B----4-:R-:W-:-:S02]  /*1c8a0*/  PRMT R28, RZ, 0x7610, R28 ;  /* 0x00007610ff1c7816 */ /* 0x010fc4000000001c */
        /* <DEDUP_REMOVED lines=8> */
[----:B---3--:R-:W-:-:S02]  /*1c930*/  PRMT R28, RZ, 0x7610, R28 ;  /* 0x00007610ff1c7816 */ /* 0x008fc4000000001c */
[----:B----4-:R-:W-:-:S04]  /*1c940*/  @!P0 LOP3.LUT R13, R13, R12, RZ, 0x3c, !PT ;  /* 0x0000000c0d0d8212 */ /* 0x010fc800078e3cff */
        /* <DEDUP_REMOVED lines=463> */
[----:B------:R-:W3:Y:S04]  /*1e640*/  LDL R12, [R1+0x57c] ;  /* 0x00057c00010c7983 */ /* 0x000ee80000100800 */
[----:B------:R-:W3:Y:S01]  /*1e650*/  LDL R13, [R1+0xd58] ;  /* 0x000d5800010d7983 */ /* 0x000ee20000100800 */
[----:B------:R-:W-:-:S03]  /*1e660*/  PRMT R8, RZ, 0x7610, R8 ;  /* 0x00007610ff087816 */ /* 0x000fc60000000008 */
[----:B--2---:R-:W-:Y:S04]  /*1e670*/  STL [R1+0x1a34], R11 ;  /* 0x001a340b01007387 */ /* 0x004fe80000100800 */
[----:B0-----:R-:W0:Y:S01]  /*1e680*/  S2R R28, SR_TID.X ;  /* 0x00000000001c7919 */ /* 0x001e220000002100 */
[----:B---3--:R-:W-:-:S04]  /*1e690*/  @!P0 LOP3.LUT R13, R13, R12, RZ, 0x3c, !PT ;  /* 0x0000000c0d0d8212 */ /* 0x008fc800078e3cff */
[----:B------:R-:W-:-:S04]  /*1e6a0*/  @!P0 LOP3.LUT R12, R13, R12, RZ, 0x3c, !PT ;  /* 0x0000000c0d0c8212 */ /* 0x000fc800078e3cff */
[----:B------:R-:W-:-:S05]  /*1e6b0*/  @!P0 LOP3.LUT R13, R13, R12, RZ, 0x3c, !PT ;  /* 0x0000000c0d0d8212 */ /* 0x000fca00078e3cff */
[----:B------:R1:W2:Y:S04]  /*1e6c0*/  @!P0 LDG.E.U16 R8, [R12.64] ;  /* 0x0000000a0c088981 */ /* 0x0002a8000c1e1500 */
[----:B-1----:R-:W3:Y:S04]  /*1e6d0*/  LDL R12, [R1+0xd2c] ;  /* 0x000d2c00010c7983 */ /* 0x002ee80000100800 */
[----:B------:R-:W3:Y:S01]  /*1e6e0*/  LDL R13, [R1+0xd30] ;  /* 0x000d3000010d7983 */ /* 0x000ee20000100800 */
[----:B0-----:R-:W-:-:S05]  /*1e6f0*/  LOP3.LUT R28, R28, 0x3f, RZ, 0xc0, !PT ;  /* 0x0000003f1c1c7812 */ /* 0x001fca00078ec0ff */
[----:B------:R-:W-:-:S05]  /*1e700*/  IMAD.SHL.U32 R28, R28, 0x2, RZ ;  /* 0x000000021c1c7824 */ /* 0x000fca00078e00ff */
[----:B------:R-:W-:Y:S04]  /*1e710*/  STS.U16 [R28+0x8000], R11 ;  /* 0x0080000b1c007388 */ /* 0x000fe80000000400 */
[----:B------:R0:W-:Y:S02]  /*1e720*/  STS.U16 [R28+0x8200], R14 ;  /* 0x0082000e1c007388 */ /* 0x0001e40000000400 */
[----:B0-----:R-:W-:Y:S02]  /*1e730*/  PRMT R28, RZ, 0x7610, R28 ;  /* 0x00007610ff1c7816 */ /* 0x001fe4000000001c */
[----:B---3--:R-:W-:-:S04]  /*1e740*/  @!P0 LOP3.LUT R13, R13, R12, RZ, 0x3c, !PT ;  /* 0x0000000c0d0d8212 */ /* 0x008fc800078e3cff */
[----:B------:R-:W-:-:S04]  /*1e750*/  @!P0 LOP3.LUT R12, R13, R12, RZ, 0x3c, !PT ;  /* 0x0000000c0d0c8212 */ /* 0x000fc800078e3cff */
[----:B------:R-:W-:-:S05]  /*1e760*/  @!P0 LOP3.LUT R13, R13, R12, RZ, 0x3c, !PT ;  /* 0x0000000c0d0d8212 */ /* 0x000fca00078e3cff */
[----:B------:R-:W3:Y:S04]  /*1e770*/  @!P0 LDG.E.U16 R28, [R12.64] ;  /* 0x0000000a0c1c8981 */ /* 0x000ee8000c1e1500 */
[----:B--2---:R0:W-:Y:S04]  /*1e780*/  STL [R1+0x24c], R8 ;  /* 0x00024c0801007387 */ /* 0x0041e80000100800 */
[----:B0-----:R-:W2:Y:S04]  /*1e790*/  LDL R8, [R1+0xcb0] ;  /* 0x000cb00001087983 */ /* 0x001ea80000100800 */
[----:B------:R-:W-:Y:S04]  /*1e7a0*/  STL [R1+0x1a20], R14 ;  /* 0x001a200e01007387 */ /* 0x000fe80000100800 */
[----:B------:R-:W-:Y:S04]  /*1e7b0*/  STL [R1+0x1a24], R14 ;  /* 0x001a240e01007387 */ /* 0x000fe80000100800 */
[----:B---3--:R0:W-:Y:S04]  /*1e7c0*/  STL [R1+0x248], R28 ;  /* 0x0002481c01007387 */ /* 0x0081e80000100800 */
[----:B------:R-:W3:Y:S04]  /*1e7d0*/  LDL R12, [R1+0xcec] ;  /* 0x000cec00010c7983 */ /* 0x000ee80000100800 */
[----:B------:R-:W3:Y:S04]  /*1e7e0*/  LDL R13, [R1+0xcf0] ;  /* 0x000cf000010d7983 */ /* 0x000ee80000100800 */
[----:B0-----:R-:W0:Y:S02]  /*1e7f0*/  S2R R28, SR_TID.X ;  /* 0x00000000001c7919 */ /* 0x001e240000002100 */
[----:B0-----:R-:W-:-:S05]  /*1e800*/  LOP3.LUT R28, R28, 0x3f, RZ, 0xc0, !PT ;  /* 0x0000003f1c1c7812 */ /* 0x001fca00078ec0ff */
[----:B------:R-:W-:-:S05]  /*1e810*/  IMAD.SHL.U32 R28, R28, 0x2, RZ ;  /* 0x000000021c1c7824 */ /* 0x000fca00078e00ff */
[----:B------:R0:W-:Y:S02]  /*1e820*/  STS.U16 [R28+0x8400], R15 ;  /* 0x0084000f1c007388 */ /* 0x0001e40000000400 */
[----:B0-----:R-:W-:Y:S02]  /*1e830*/  PRMT R28, RZ, 0x7610, R28 ;  /* 0x00007610ff1c7816 */ /* 0x001fe4000000001c */
[----:B---3--:R-:W-:-:S04]  /*1e840*/  @!P0 LOP3.LUT R13, R13, R12, RZ, 0x3c, !PT ;  /* 0x0000000c0d0d8212 */ /* 0x008fc800078e3cff */
[----:B------:R-:W-:-:S04]  /*1e850*/  @!P0 LOP3.LUT R12, R13, R12, RZ, 0x3c, !PT ;  /* 0x0000000c0d0c8212 */ /* 0x000fc800078e3cff */
[----:B------:R-:W-:-:S05]  /*1e860*/  @!P0 LOP3.LUT R13, R13, R12, RZ, 0x3c, !PT ;  /* 0x0000000c0d0d8212 */ /* 0x000fca00078e3cff */
[----:B------:R-:W3:Y:S04]  /*1e870*/  @!P0 LDG.E.U16 R28, [R12.64] ;  /* 0x0000000a0c1c8981 */ /* 0x000ee8000c1e1500 */
[----:B------:R-:W-:Y:S04]  /*1e880*/  STL [R1+0x19f4], R15 ;  /* 0x0019f40f01007387 */ /* 0x000fe80000100800 */
[----:B------:R-:W-:Y:S04]  /*1e890*/  STL [R1+0x1a18], R15 ;  /* 0x001a180f01007387 */ /* 0x000fe80000100800 */
[----:B------:R-:W-:Y:S04]  /*1e8a0*/  STL [R1+0x1a1c], R15 ;  /* 0x001a1c0f01007387 */ /* 0x000fe80000100800 */
[----:B---3--:R0:W-:Y:S04]  /*1e8b0*/  STL [R1+0x244], R28 ;  /* 0x0002441c01007387 */ /* 0x0081e80000100800 */
[----:B------:R-:W3:Y:S01]  /*1e8c0*/  LDL R13, [R1+0xcac] ;  /* 0x000cac00010d7983 */ /* 0x000ee20000100800 */
[----:B------:R-:W-:Y:S01]  /*1e8d0*/  PRMT R4, RZ, 0x7610, R4 ;  /* 0x00007610ff047816 */ /* 0x000fe20000000004 */
[----:B--2---:R-:W-:-:S02]  /*1e8e0*/  @!P0 IMAD.MOV.U32 R12, RZ, RZ, R8 ;  /* 0x000000ffff0c8224 */ /* 0x004fc400078e0008 */
[----:B------:R-:W-:Y:S04]  /*1e8f0*/  STL [R1+0x1a28], R16 ;  /* 0x001a281001007387 */ /* 0x000fe80000100800 */
[----:B0-----:R-:W0:Y:S04]  /*1e900*/  S2R R28, SR_TID.X ;  /* 0x00000000001c7919 */ /* 0x001e280000002100 */
[----:B------:R-:W2:Y:S04]  /*1e910*/  LDL R8, [R1+0xbec] ;  /* 0x000bec0001087983 */ /* 0x000ea80000100800 */
[----:B---3--:R1:W3:Y:S04]  /*1e920*/  @!P0 LDG.E.U16 R4, [R12.64] ;  /* 0x0000000a0c048981 */ /* 0x0082e8000c1e1500 */
[----:B-1----:R-:W4:Y:S04]  /*1e930*/  LDL R12, [R1+0xc6c] ;  /* 0x000c6c00010c7983 */ /* 0x002f280000100800 */
[----:B------:R-:W4:Y:S01]  /*1e940*/  LDL R13, [R1+0xc70] ;  /* 0x000c7000010d7983 */ /* 0x000f220000100800 */
[----:B0-----:R-:W-:-:S05]  /*1e950*/  LOP3.LUT R28, R28, 0x3f, RZ, 0xc0, !PT ;  /* 0x0000003f1c1c7812 */ /* 0x001fca00078ec0ff */
[----:B------:R-:W-:-:S05]  /*1e960*/  IMAD.SHL.U32 R28, R28, 0x2, RZ ;  /* 0x000000021c1c7824 */ /* 0x000fca00078e00ff */
[----:B------:R-:W-:Y:S04]  /*1e970*/  STS.U16 [R28+0x8600], R16 ;  /* 0x008600101c007388 */ /* 0x000fe80000000400 */
[----:B------:R0:W-:Y:S02]  /*1e980*/  STS.U16 [R28+0x8800], R17 ;  /* 0x008800111c007388 */ /* 0x0001e40000000400 */
[----:B0-----:R-:W-:Y:S02]  /*1e990*/  PRMT R28, RZ, 0x7610, R28 ;  /* 0x00007610ff1c7816 */ /* 0x001fe4000000001c */
[----:B----4-:R-:W-:-:S04]  /*1e9a0*/  @!P0 LOP3.LUT R13, R13, R12, RZ, 0x3c, !PT ;  /* 0x0000000c0d0d8212 */ /* 0x010fc800078e3cff */
[----:B------:R-:W-:-:S04]  /*1e9b0*/  @!P0 LOP3.LUT R12, R13, R12, RZ, 0x3c, !PT ;  /* 0x0000000c0d0c8212 */ /* 0x000fc800078e3cff */
[----:B------:R-:W-:-:S05]  /*1e9c0*/  @!P0 LOP3.LUT R13, R13, R12, RZ, 0x3c, !PT ;  /* 0x0000000c0d0d8212 */ /* 0x000fca00078e3cff */
[----:B------:R-:W4:Y:S04]  /*1e9d0*/  @!P0 LDG.E.U16 R28, [R12.64] ;  /* 0x0000000a0c1c8981 */ /* 0x000f28000c1e1500 */
[----:B---3--:R0:W-:Y:S04]  /*1e9e0*/  STL [R1+0x240], R4 ;  /* 0x0002400401007387 */ /* 0x0081e80000100800 */
[----:B0-----:R-:W3:Y:S04]  /*1e9f0*/  LDL R4, [R1+0xbf0] ;  /* 0x000bf00001047983 */ /* 0x001ee80000100800 */
[----:B------:R-:W-:Y:S04]  /*1ea00*/  STL [R1+0x19f0], R17 ;  /* 0x0019f01101007387 */ /* 0x000fe80000100800 */
[----:B------:R-:W-:Y:S04]  /*1ea10*/  STL [R1+0x19f8], R17 ;  /* 0x0019f81101007387 */ /* 0x000fe80000100800 */
[----:B------:R-:W-:Y:S04]  /*1ea20*/  STL [R1+0x19fc], R17 ;  /* 0x0019fc1101007387 */ /* 0x000fe80000100800 */
[----:B----4-:R0:W-:Y:S04]  /*1ea30*/  STL [R1+0x23c], R28 ;  /* 0x00023c1c01007387 */ /* 0x0101e80000100800 */
[----:B------:R-:W4:Y:S04]  /*1ea40*/  LDL R12, [R1+0xc2c] ;  /* 0x000c2c00010c7983 */ /* 0x000f280000100800 */
[----:B------:R-:W4:Y:S04]  /*1ea50*/  LDL R13, [R1+0xc30] ;  /* 0x000c3000010d7983 */ /* 0x000f280000100800 */
[----:B0-----:R-:W0:Y:S02]  /*1ea60*/  S2R R28, SR_TID.X ;  /* 0x00000000001c7919 */ /* 0x001e240000002100 */
[----:B0-----:R-:W-:-:S05]  /*1ea70*/  LOP3.LUT R28, R28, 0x3f, RZ, 0xc0, !PT ;  /* 0x0000003f1c1c7812 */ /* 0x001fca00078ec0ff */
[----:B------:R-:W-:-:S05]  /*1ea80*/  IMAD.SHL.U32 R28, R28, 0x2, RZ ;  /* 0x000000021c1c7824 */ /* 0x000fca00078e00ff */
[----:B------:R0:W-:Y:S02]  /*1ea90*/  STS.U16 [R28+0x8a00], R18 ;  /* 0x008a00121c007388 */ /* 0x0001e40000000400 */
[----:B0-----:R-:W-:Y:S02]  /*1eaa0*/  PRMT R28, RZ, 0x7610, R28 ;  /* 0x00007610ff1c7816 */ /* 0x001fe4000000001c */
[----:B----4-:R-:W-:-:S04]  /*1eab0*/  @!P0 LOP3.LUT R13, R13, R12, RZ, 0x3c, !PT ;  /* 0x0000000c0d0d8212 */ /* 0x010fc800078e3cff */
[----:B------:R-:W-:-:S04]  /*1eac0*/  @!P0 LOP3.LUT R12, R13, R12, RZ, 0x3c, !PT ;  /* 0x0000000c0d0c8212 */ /* 0x000fc800078e3cff */
[----:B------:R-:W-:-:S05]  /*1ead0*/  @!P0 LOP3.LUT R13, R13, R12, RZ, 0x3c, !PT ;  /* 0x0000000c0d0d8212 */ /* 0x000fca00078e3cff */
[----:B------:R3:W4:Y:S01]  /*1eae0*/  @!P0 LDG.E.U16 R28, [R12.64] ;  /* 0x0000000a0c1c8981 */ /* 0x000722000c1e1500 */
[----:B------:R-:W-:-:S03]  /*1eaf0*/  PRMT R2, RZ, 0x7610, R2 ;  /* 0x00007610ff027816 */ /* 0x000fc60000000002 */
[----:B------:R-:W-:Y:S04]  /*1eb00*/  STL [R1+0x1a00], R18 ;  /* 0x001a001201007387 */ /* 0x000fe80000100800 */
[----:B------:R-:W-:Y:S01]  /*1eb10*/  STL [R1+0x1a04], R18 ;  /* 0x001a041201007387 */ /* 0x000fe20000100800 */
[----:B---3--:R-:W-:Y:S02]  /*1eb20*/  @!P0 IMAD.MOV.U32 R12, RZ, RZ, R4 ;  /* 0x000000ffff0c8224 */ /* 0x008fe400078e0004 */
[----:B--2---:R-:W-:Y:S01]  /*1eb30*/  @!P0 IMAD.MOV.U32 R13, RZ, RZ, R8 ;  /* 0x000000ffff0d8224 */ /* 0x004fe200078e0008 */
[----:B------:R-:W-:Y:S04]  /*1eb40*/  STL [R1+0x1a08], R18 ;  /* 0x001a081201007387 */ /* 0x000fe80000100800 */
[----:B------:R0:W2:Y:S04]  /*1eb50*/  @!P0 LDG.E.U16 R2, [R12.64] ;  /* 0x0000000a0c028981 */ /* 0x0000a8000c1e1500 */
[----:B----4-:R-:W-:Y:S04]  /*1eb60*/  STL [R1+0x238], R28 ;  /* 0x0002381c01007387 */ /* 0x010fe80000100800 */
[----:B------:R-:W-:Y:S04]  /*1eb70*/  STL [R1+0x1a0c], R19 ;  /* 0x001a0c1301007387 */ /* 0x000fe80000100800 */
[----:B------:R-:W-:Y:S04]  /*1eb80*/  STL [R1+0x1a10], R19 ;  /* 0x001a101301007387 */ /* 0x000fe80000100800 */
[----:B0-----:R-:W3:Y:S04]  /*1eb90*/  LDL R12, [R1+0xbac] ;  /* 0x000bac00010c7983 */ /* 0x001ee80000100800 */
[----:B------:R-:W3:Y:S01]  /*1eba0*/  LDL R13, [R1+0xbb0] ;  /* 0x000bb000010d7983 */ /* 0x000ee20000100800 */
[----:B------:R-:W-:-:S03]  /*1ebb0*/  PRMT R21, RZ, 0x7610, R21 ;  /* 0x00007610ff157816 */ /* 0x000fc60000000015 */
[----:B------:R-:W4:Y:S04]  /*1ebc0*/  LDL R8, [R1+0xaec] ;  /* 0x000aec0001087983 */ /* 0x000f280000100800 */
[----:B------:R-:W2:Y:S01]  /*1ebd0*/  LDL R4, [R1+0xaf0] ;  /* 0x000af00001047983 */ /* 0x000ea20000100800 */
[----:B---3--:R-:W-:-:S04]  /*1ebe0*/  @!P0 LOP3.LUT R13, R13, R12, RZ, 0x3c, !PT ;  /* 0x0000000c0d0d8212 */ /* 0x008fc800078e3cff */
[----:B------:R-:W-:-:S04]  /*1ebf0*/  @!P0 LOP3.LUT R12, R13, R12, RZ, 0x3c, !PT ;  /* 0x0000000c0d0c8212 */ /* 0x000fc800078e3cff */
[----:B------:R-:W-:-:S05]  /*1ec00*/  @!P0 LOP3.LUT R13, R13, R12, RZ, 0x3c, !PT ;  /* 0x0000000c0d0d8212 */ /* 0x000fca00078e3cff */
[----:B------:R-:W3:Y:S04]  /*1ec10*/  @!P0 LDG.E.U16 R21, [R12.64] ;  /* 0x0000000a0c158981 */ /* 0x000ee8000c1e1500 */
[----:B------:R-:W-:Y:S04]  /*1ec20*/  STL [R1+0x1a14], R20 ;  /* 0x001a141401007387 */ /* 0x000fe80000100800 */
[----:B------:R-:W-:Y:S04]  /*1ec30*/  STL [R1+0x1a2c], R20 ;  /* 0x001a2c1401007387 */ /* 0x000fe80000100800 */
[----:B--2---:R-:W-:Y:S04]  /*1ec40*/  STL [R1+0x234], R2 ;  /* 0x0002340201007387 */ /* 0x004fe80000100800 */
[----:B---3--:R0:W-:Y:S04]  /*1ec50*/  STL [R1+0x230], R21 ;  /* 0x0002301501007387 */ /* 0x0081e80000100800 */
[----:B0-----:R-:W2:Y:S04]  /*1ec60*/  LDL.LU R21, [R1+0x1a8c] ;  /* 0x001a8c0001157983 */ /* 0x001ea80000300800 */
[----:B------:R-:W3:Y:S04]  /*1ec70*/  LDL R12, [R1+0xb6c] ;  /* 0x000b6c00010c7983 */ /* 0x000ee80000100800 */
[----:B------:R-:W3:Y:S01]  /*1ec80*/  LDL R13, [R1+0xb70] ;  /* 0x000b7000010d7983 */ /* 0x000ee20000100800 */
[----:B------:R-:W-:-:S02]  /*1ec90*/  PRMT R22, RZ, 0x7610, R22 ;  /* 0x00007610ff167816 */ /* 0x000fc40000000016 */
[----:B---3--:R-:W-:-:S04]  /*1eca0*/  @!P0 LOP3.LUT R13, R13, R12, RZ, 0x3c, !PT ;  /* 0x0000000c0d0d8212 */ /* 0x008fc800078e3cff */
[----:B------:R-:W-:-:S04]  /*1ecb0*/  @!P0 LOP3.LUT R12, R13, R12, RZ, 0x3c, !PT ;  /* 0x0000000c0d0c8212 */ /* 0x000fc800078e3cff */
[----:B------:R-:W-:-:S05]  /*1ecc0*/  @!P0 LOP3.LUT R13, R13, R12, RZ, 0x3c, !PT ;  /* 0x0000000c0d0d8212 */ /* 0x000fca00078e3cff */
[----:B------:R-:W3:Y:S04]  /*1ecd0*/  @!P0 LDG.E.U16 R22, [R12.64] ;  /* 0x0000000a0c168981 */ /* 0x000ee8000c1e1500 */
        /* <DEDUP_REMOVED lines=9> */
[----:B------:R0:W3:Y:S01]  /*1ed70*/  @!P0 LDG.E.U16 R5, [R12.64] ;  /* 0x0000000a0c058981 */ /* 0x0000e2000c1e1500 */
[----:B------:R-:W-:Y:S01]  /*1ed80*/  PRMT R0, RZ, 0x7610, R0 ;  /* 0x00007610ff007816 */ /* 0x000fe20000000000 */
[----:B0-----:R-:W-:Y:S02]  /*1ed90*/  @!P0 IMAD.MOV.U32 R12, RZ, RZ, R4 ;  /* 0x000000ffff0c8224 */ /* 0x001fe400078e0004 */
[----:B----4-:R-:W-:-:S05]  /*1eda0*/  @!P0 IMAD.MOV.U32 R13, RZ, RZ, R8 ;  /* 0x000000ffff0d8224 */ /* 0x010fca00078e0008 */
[----:B------:R0:W4:Y:S04]  /*1edb0*/  @!P0 LDG.E.U16 R0, [R12.64] ;  /* 0x0000000a0c008981 */ /* 0x000128000c1e1500 */
[----:B---3--:R1:W-:Y:S04]  /*1edc0*/  STL [R1+0x210], R5 ;  /* 0x0002100501007387 */ /* 0x0083e80000100800 */
[----:B-1----:R-:W3:Y:S04]  /*1edd0*/  LDL.LU R5, [R1+0xc] ;  /* 0x00000c0001057983 */ /* 0x002ee80000300800 */
[----:B0-----:R-:W2:Y:S04]  /*1ede0*/  LDL R12, [R1+0xaac] ;  /* 0x000aac00010c7983 */ /* 0x001ea80000100800 */
[----:B------:R-:W2:Y:S01]  /*1edf0*/  LDL R13, [R1+0xab0] ;  /* 0x000ab000010d7983 */ /* 0x000ea20000100800 */
[----:B------:R-:W-:-:S03]  /*1ee00*/  PRMT R29, RZ, 0x7610, R29 ;  /* 0x00007610ff1d7816 */ /* 0x000fc6000000001d */
[----:B------:R-:W3:Y:S04]  /*1ee10*/  LDL R8, [R1+0x9ec] ;  /* 0x0009ec0001087983 */ /* 0x000ee80000100800 */
[----:B------:R-:W3:Y:S01]  /*1ee20*/  LDL R4, [R1+0x9f0] ;  /* 0x0009f00001047983 */ /* 0x000ee20000100800 */
[----:B--2---:R-:W-:-:S04]  /*1ee30*/  @!P0 LOP3.LUT R13, R13, R12, RZ, 0x3c, !PT ;  /* 0x0000000c0d0d8212 */ /* 0x004fc800078e3cff */
[----:B------:R-:W-:-:S04]  /*1ee40*/  @!P0 LOP3.LUT R12, R13, R12, RZ, 0x3c, !PT ;  /* 0x0000000c0d0c8212 */ /* 0x000fc800078e3cff */
[----:B------:R-:W-:-:S05]  /*1ee50*/  @!P0 LOP3.LUT R13, R13, R12, RZ, 0x3c, !PT ;  /* 0x0000000c0d0d8212 */ /* 0x000fca00078e3cff */
[----:B------:R-:W2:Y:S04]  /*1ee60*/  @!P0 LDG.E.U16 R29, [R12.64] ;  /* 0x0000000a0c1d8981 */ /* 0x000ea8000c1e1500 */
[----:B----4-:R0:W-:Y:S04]  /*1ee70*/  STL [R1+0x200], R0 ;  /* 0x0002000001007387 */ /* 0x0101e80000100800 */
[----:B0-----:R-:W4:Y:S04]  /*1ee80*/  LDL.LU R0, [R1+0x10] ;  /* 0x0000100001007983 */ /* 0x001f280000300800 */
[----:B--2---:R0:W-:Y:S04]  /*1ee90*/  STL [R1+0x1f0], R29 ;  /* 0x0001f01d01007387 */ /* 0x0041e80000100800 */
[----:B0-----:R-:W2:Y:S04]  /*1eea0*/  LDL.LU R29, [R1+0x1a84] ;  /* 0x001a8400011d7983 */ /* 0x001ea80000300800 */
[----:B------:R-:W2:Y:S04]  /*1eeb0*/  LDL R12, [R1+0xa6c] ;  /* 0x000a6c00010c7983 */ /* 0x000ea80000100800 */
[----:B------:R-:W2:Y:S01]  /*1eec0*/  LDL R13, [R1+0xa70] ;  /* 0x000a7000010d7983 */ /* 0x000ea20000100800 */
[----:B------:R-:W-:-:S03]  /*1eed0*/  PRMT R3, RZ, 0x7610, R3 ;  /* 0x00007610ff037816 */ /* 0x000fc60000000003 */
[----:B------:R-:W0:Y:S01]  /*1eee0*/  S2R R28, SR_TID.X ;  /* 0x00000000001c7919 */ /* 0x000e220000002100 */
[----:B--2---:R-:W-:-:S04]  /*1eef0*/  @!P0 LOP3.LUT R13, R13, R12, RZ, 0x3c, !PT ;  /* 0x0000000c0d0d8212 */ /* 0x004fc800078e3cff */
[----:B------:R-:W-:-:S04]  /*1ef00*/  @!P0 LOP3.LUT R12, R13, R12, RZ, 0x3c, !PT ;  /* 0x0000000c0d0c8212 */ /* 0x000fc800078e3cff */
[----:B------:R-:W-:-:S05]  /*1ef10*/  @!P0 LOP3.LUT R13, R13, R12, RZ, 0x3c, !PT ;  /* 0x0000000c0d0d8212 */ /* 0x000fca00078e3cff */
[----:B------:R1:W2:Y:S04]  /*1ef20*/  @!P0 LDG.E.U16 R3, [R12.64] ;  /* 0x0000000a0c038981 */ /* 0x0002a8000c1e1500 */
[----:B-1----:R-:W2:Y:S04]  /*1ef30*/  LDL R12, [R1+0xa2c] ;  /* 0x000a2c00010c7983 */ /* 0x002ea80000100800 */
[----:B------:R-:W2:Y:S01]  /*1ef40*/  LDL R13, [R1+0xa30] ;  /* 0x000a3000010d7983 */ /* 0x000ea20000100800 */
[----:B0-----:R-:W-:Y:S02]  /*1ef50*/  LOP3.LUT R28, R28, 0x3f, RZ, 0xc0, !PT ;  /* 0x0000003f1c1c7812 */ /* 0x001fe400078ec0ff */
[----:B------:R-:W-:-:S03]  /*1ef60*/  PRMT R6, RZ, 0x7610, R6 ;  /* 0x00007610ff067816 */ /* 0x000fc60000000006 */
[----:B------:R-:W-:-:S05]  /*1ef70*/  IMAD.SHL.U32 R28, R28, 0x2, RZ ;  /* 0x000000021c1c7824 */ /* 0x000fca00078e00ff */
[----:B------:R-:W-:Y:S01]  /*1ef80*/  STS.U16 [R28+0x8c00], R19 ;  /* 0x008c00131c007388 */ /* 0x000fe20000000400 */
[----:B------:R-:W-:-:S03]  /*1ef90*/  LOP3.LUT R2, R28, 0x10, RZ, 0x3c, !PT ;  /* 0x000000101c027812 */ /* 0x000fc600078e3cff */
[----:B------:R0:W-:Y:S02]  /*1efa0*/  STS.U16 [R28+0x8e00], R20 ;  /* 0x008e00141c007388 */ /* 0x0001e40000000400 */
[----:B0-----:R-:W-:Y:S02]  /*1efb0*/  PRMT R28, RZ, 0x7610, R28 ;  /* 0x00007610ff1c7816 */ /* 0x001fe4000000001c */
[----:B--2---:R-:W-:-:S04]  /*1efc0*/  @!P0 LOP3.LUT R13, R13, R12, RZ, 0x3c, !PT ;  /* 0x0000000c0d0d8212 */ /* 0x004fc800078e3cff */
[----:B------:R-:W-:-:S04]  /*1efd0*/  @!P0 LOP3.LUT R12, R13, R12, RZ, 0x3c, !PT ;  /* 0x0000000c0d0c8212 */ /* 0x000fc800078e3cff */
[----:B------:R-:W-:-:S05]  /*1efe0*/  @!P0 LOP3.LUT R13, R13, R12, RZ, 0x3c, !PT ;  /* 0x0000000c0d0d8212 */ /* 0x000fca00078e3cff */
[----:B------:R3:W2:Y:S02]  /*1eff0*/  @!P0 LDG.E.U16 R6, [R12.64] ;  /* 0x0000000a0c068981 */ /* 0x0006a4000c1e1500 */
[----:B---3--:R-:W-:Y:S02]  /*1f000*/  @!P0 IMAD.MOV.U32 R12, RZ, RZ, R4 ;  /* 0x000000ffff0c8224 */ /* 0x008fe400078e0004 */
[----:B------:R-:W-:-:S05]  /*1f010*/  @!P0 IMAD.MOV.U32 R13, RZ, RZ, R8 ;  /* 0x000000ffff0d8224 */ /* 0x000fca00078e0008 */
[----:B------:R-:W3:Y:S04]  /*1f020*/  @!P0 LDG.E.U16 R28, [R12.64] ;  /* 0x0000000a0c1c8981 */ /* 0x000ee8000c1e1500 */
[----:B------:R0:W-:Y:S04]  /*1f030*/  STL [R1+0x1e0], R3 ;  /* 0x0001e00301007387 */ /* 0x0001e80000100800 */
[----:B0-----:R-:W4:Y:S04]  /*1f040*/  LDL.LU R3, [R1+0x18] ;  /* 0x0000180001037983 */ /* 0x001f280000300800 */
[----:B--2---:R0:W-:Y:S04]  /*1f050*/  STL [R1+0x15c], R6 ;  /* 0x00015c0601007387 */ /* 0x0041e80000100800 */
[----:B0-----:R-:W2:Y:S04]  /*1f060*/  LDL.LU R6, [R1+0x14] ;  /* 0x0000140001067983 */ /* 0x001ea80000300800 */
[----:B------:R-:W2:Y:S04]  /*1f070*/  LDL R8, [R1+0x8ec] ;  /* 0x0008ec0001087983 */ /* 0x000ea80000100800 */
[----:B------:R-:W2:Y:S04]  /*1f080*/  LDL R4, [R1+0x8f0] ;  /* 0x0008f00001047983 */ /* 0x000ea80000100800 */
[----:B---3--:R0:W-:Y:S04]  /*1f090*/  STL [R1+0x14c], R28 ;  /* 0x00014c1c01007387 */ /* 0x0081e80000100800 */
[----:B------:R-:W3:Y:S04]  /*1f0a0*/  LDL R12, [R1+0x9ac] ;  /* 0x0009ac00010c7983 */ /* 0x000ee80000100800 */
[----:B------:R-:W3:Y:S01]  /*1f0b0*/  LDL R13, [R1+0x9b0] ;  /* 0x0009b000010d7983 */ /* 0x000ee20000100800 */
[----:B------:R-:W-:-:S03]  /*1f0c0*/  PRMT R7, RZ, 0x7610, R7 ;  /* 0x00007610ff077816 */ /* 0x000fc60000000007 */
[----:B0-----:R-:W0:Y:S01]  /*1f0d0*/  S2R R28, SR_TID.X ;  /* 0x00000000001c7919 */ /* 0x001e220000002100 */
[----:B---3--:R-:W-:-:S04]  /*1f0e0*/  @!P0 LOP3.LUT R13, R13, R12, RZ, 0x3c, !PT ;  /* 0x0000000c0d0d8212 */ /* 0x008fc800078e3cff */
[----:B------:R-:W-:-:S04]  /*1f0f0*/  @!P0 LOP3.LUT R12, R13, R12, RZ, 0x3c, !PT ;  /* 0x0000000c0d0c8212 */ /* 0x000fc800078e3cff */
[----:B------:R-:W-:-:S05]  /*1f100*/  @!P0 LOP3.LUT R13, R13, R12, RZ, 0x3c, !PT ;  /* 0x0000000c0d0d8212 */ /* 0x000fca00078e3cff */
[----:B------:R-:W3:Y:S01]  /*1f110*/  @!P0 LDG.E.U16 R7, [R12.64] ;  /* 0x0000000a0c078981 */ /* 0x000ee2000c1e1500 */
[----:B0-----:R-:W-:-:S03]  /*1f120*/  LOP3.LUT R28, R28, 0x3f, RZ, 0xc0, !PT ;  /* 0x0000003f1c1c7812 */ /* 0x001fc600078ec0ff */
[----:B------:R-:W-:Y:S02]  /*1f130*/  STS.U16 [R2+0x8080], R21 ;  /* 0x0080801502007388 */ /* 0x000fe40000000400 */
[----:B------:R-:W-:Y:S02]  /*1f140*/  IMAD.SHL.U32 R28, R28, 0x2, RZ ;  /* 0x000000021c1c7824 */ /* 0x000fe400078e00ff */
[----:B------:R-:W-:Y:S04]  /*1f150*/  STS.U16 [R2+0x8280], R22 ;  /* 0x0082801602007388 */ /* 0x000fe80000000400 */
[----:B------:R-:W-:Y:S04]  /*1f160*/  STS.U16 [R2+0x8480], R23 ;  /* 0x0084801702007388 */ /* 0x000fe80000000400 */
[----:B------:R-:W-:Y:S04]  /*1f170*/  STS.U16 [R2+0x8680], R25 ;  /* 0x0086801902007388 */ /* 0x000fe80000000400 */
[----:B------:R-:W-:Y:S04]  /*1f180*/  STS.U16 [R2+0x8880], R29 ;  /* 0x0088801d02007388 */ /* 0x000fe80000000400 */
[----:B------:R-:W-:Y:S04]  /*1f190*/  STS.U16 [R2+0x8a80], R27 ;  /* 0x008a801b02007388 */ /* 0x000fe80000000400 */
[----:B------:R-:W-:Y:S04]  /*1f1a0*/  STS.U16 [R2+0x8c80], R26 ;  /* 0x008c801a02007388 */ /* 0x000fe80000000400 */
[----:B------:R0:W-:Y:S02]  /*1f1b0*/  STS.U16 [R2+0x8e80], R24 ;  /* 0x008e801802007388 */ /* 0x0001e40000000400 */
[----:B0-----:R-:W-:-:S05]  /*1f1c0*/  LOP3.LUT R2, R28, 0x20, RZ, 0x3c, !PT ;  /* 0x000000201c027812 */ /* 0x001fca00078e3cff */
[----:B------:R-:W-:Y:S04]  /*1f1d0*/  STS.U16 [R2+0x8100], R5 ;  /* 0x0081000502007388 */ /* 0x000fe80000000400 */
[----:B---3--:R0:W-:Y:S04]  /*1f1e0*/  STL [R1+0x13c], R7 ;  /* 0x00013c0701007387 */ /* 0x0081e80000100800 */
[----:B0-----:R-:W3:Y:S04]  /*1f1f0*/  LDL.LU R7, [R1+0x1a80] ;  /* 0x001a800001077983 */ /* 0x001ee80000300800 */
[----:B------:R-:W2:Y:S04]  /*1f200*/  LDL R12, [R1+0x96c] ;  /* 0x00096c00010c7983 */ /* 0x000ea80000100800 */
[----:B------:R-:W2:Y:S04]  /*1f210*/  LDL R13, [R1+0x970] ;  /* 0x00097000010d7983 */ /* 0x000ea80000100800 */
[----:B------:R-:W3:Y:S01]  /*1f220*/  LDL.LU R5, [R1+0x1a7c] ;  /* 0x001a7c0001057983 */ /* 0x000ee20000300800 */
[----:B--2---:R-:W-:-:S04]  /*1f230*/  @!P0 LOP3.LUT R13, R13, R12, RZ, 0x3c, !PT ;  /* 0x0000000c0d0d8212 */ /* 0x004fc800078e3cff */
[C---:B------:R-:W-:Y:S02]  /*1f240*/  @!P0 LOP3.LUT R12, R13.reuse, R12, RZ, 0x3c, !PT ;  /* 0x0000000c0d0c8212 */ /* 0x040fe400078e3cff */
[----:B---3--:R-:W-:Y:S02]  /*1f250*/  PRMT R5, RZ, 0x7610, R5 ;  /* 0x00007610ff057816 */ /* 0x008fe40000000005 */
[----:B------:R-:W-:-:S05]  /*1f260*/  @!P0 LOP3.LUT R13, R13, R12, RZ, 0x3c, !PT ;  /* 0x0000000c0d0d8212 */ /* 0x000fca00078e3cff */
[----:B------:R-:W2:Y:S04]  /*1f270*/  @!P0 LDG.E.U16 R5, [R12.64] ;  /* 0x0000000a0c058981 */ /* 0x000ea8000c1e1500 */
[----:B----4-:R-:W-:Y:S04]  /*1f280*/  STS.U16 [R2+0x8300], R0 ;  /* 0x0083000002007388 */ /* 0x010fe80000000400 */
[----:B--2---:R0:W-:Y:S04]  /*1f290*/  STL [R1+0x12c], R5 ;  /* 0x00012c0501007387 */ /* 0x0041e80000100800 */
[----:B0-----:R-:W2:Y:S04]  /*1f2a0*/  LDL.LU R5, [R1+0x1a78] ;  /* 0x001a780001057983 */ /* 0x001ea80000300800 */
[----:B------:R-:W3:Y:S04]  /*1f2b0*/  LDL R12, [R1+0x92c] ;  /* 0x00092c00010c7983 */ /* 0x000ee80000100800 */
[----:B------:R-:W3:Y:S04]  /*1f2c0*/  LDL R13, [R1+0x930] ;  /* 0x00093000010d7983 */ /* 0x000ee80000100800 */
[----:B------:R-:W4:Y:S01]  /*1f2d0*/  LDL.LU R0, [R1+0x1a74] ;  /* 0x001a740001007983 */ /* 0x000f220000300800 */
[----:B---3--:R-:W-:-:S04]  /*1f2e0*/  @!P0 LOP3.LUT R13, R13, R12, RZ, 0x3c, !PT ;  /* 0x0000000c0d0d8212 */ /* 0x008fc800078e3cff */
[C---:B------:R-:W-:Y:S02]  /*1f2f0*/  @!P0 LOP3.LUT R12, R13.reuse, R12, RZ, 0x3c, !PT ;  /* 0x0000000c0d0c8212 */ /* 0x040fe400078e3cff */
[----:B----4-:R-:W-:Y:S02]  /*1f300*/  PRMT R0, RZ, 0x7610, R0 ;  /* 0x00007610ff007816 */ /* 0x010fe40000000000 */
[----:B------:R-:W-:-:S05]  /*1f310*/  @!P0 LOP3.LUT R13, R13, R12, RZ, 0x3c, !PT ;  /* 0x0000000c0d0d8212 */ /* 0x000fca00078e3cff */
[----:B------:R-:W3:Y:S04]  /*1f320*/  @!P0 LDG.E.U16 R0, [R12.64] ;  /* 0x0000000a0c008981 */ /* 0x000ee8000c1e1500 */
[----:B---3--:R0:W-:Y:S04]  /*1f330*/  STL [R1+0x11c], R0 ;  /* 0x00011c0001007387 */ /* 0x0081e80000100800 */
[----:B0-----:R-:W3:Y:S04]  /*1f340*/  LDL.LU R0, [R1+0x1a70] ;  /* 0x001a700001007983 */ /* 0x001ee80000300800 */
[----:B------:R-:W4:Y:S01]  /*1f350*/  LDL.LU R13, [R1+0x1c] ;  /* 0x00001c00010d7983 */ /* 0x000f220000300800 */
[----:B------:R-:W-:Y:S01]  /*1f360*/  PRMT R7, RZ, 0x7610, R7 ;  /* 0x00007610ff077816 */ /* 0x000fe20000000007 */
[----:B------:R-:W-:-:S02]  /*1f370*/  @!P0 IMAD.MOV.U32 R12, RZ, RZ, R4 ;  /* 0x000000ffff0c8224 */ /* 0x000fc400078e0004 */
[----:B------:R-:W2:Y:S04]  /*1f380*/  LDL R4, [R1+0x830] ;  /* 0x0008300001047983 */ /* 0x000ea80000100800 */
[----:B----4-:R0:W-:Y:S02]  /*1f390*/  STS.U16 [R2+0x8500], R13 ;  /* 0x0085000d02007388 */ /* 0x0101e40000000400 */
[----:B0-----:R-:W-:Y:S02]  /*1f3a0*/  @!P0 IMAD.MOV.U32 R13, RZ, RZ, R8 ;  /* 0x000000ffff0d8224 */ /* 0x001fe400078e0008 */
[----:B------:R-:W4:Y:S04]  /*1f3b0*/  LDL.LU R8, [R1+0x54] ;  /* 0x0000540001087983 */ /* 0x000f280000300800 */
[----:B------:R0:W2:Y:S04]  /*1f3c0*/  @!P0 LDG.E.U16 R7, [R12.64] ;  /* 0x0000000a0c078981 */ /* 0x0000a8000c1e1500 */
[----:B0-----:R-:W2:Y:S04]  /*1f3d0*/  LDL R12, [R1+0x8ac] ;  /* 0x0008ac00010c7983 */ /* 0x001ea80000100800 */
[----:B------:R-:W2:Y:S01]  /*1f3e0*/  LDL R13, [R1+0x8b0] ;  /* 0x0008b000010d7983 */ /* 0x000ea20000100800 */
[----:B---3--:R-:W-:-:S02]  /*1f3f0*/  PRMT R0, RZ, 0x7610, R0 ;  /* 0x00007610ff007816 */ /* 0x008fc40000000000 */
[----:B--2---:R-:W-:-:S04]  /*1f400*/  @!P0 LOP3.LUT R13, R13, R12, RZ, 0x3c, !PT ;  /* 0x0000000c0d0d8212 */ /* 0x004fc800078e3cff */
[----:B------:R-:W-:-:S04]  /*1f410*/  @!P0 LOP3.LUT R12, R13, R12, RZ, 0x3c, !PT ;  /* 0x0000000c0d0c8212 */ /* 0x000fc800078e3cff */
[----:B------:R-:W-:-:S05]  /*1f420*/  @!P0 LOP3.LUT R13, R13, R12, RZ, 0x3c, !PT ;  /* 0x0000000c0d0d8212 */ /* 0x000fca00078e3cff */
[----:B------:R-:W2:Y:S04]  /*1f430*/  @!P0 LDG.E.U16 R0, [R12.64] ;  /* 0x0000000a0c008981 */ /* 0x000ea8000c1e1500 */
[----:B------:R0:W-:Y:S04]  /*1f440*/  STS.U16 [R2+0x8700], R3 ;  /* 0x0087000302007388 */ /* 0x0001e80000000400 */
[----:B0-----:R-:W3:Y:S04]  /*1f450*/  LDL R3, [R1+0x7f0] ;  /* 0x0007f00001037983 */ /* 0x001ee80000100800 */
[----:B------:R0:W-:Y:S04]  /*1f460*/  STL [R1+0x110], R7 ;  /* 0x0001100701007387 */ /* 0x0001e80000100800 */
[----:B0-----:R-:W3:Y:S04]  /*1f470*/  LDL.LU R7, [R1+0x64] ;  /* 0x0000640001077983 */ /* 0x001ee80000300800 */
[----:B--2---:R0:W-:Y:S04]  /*1f480*/  STL [R1+0x100], R0 ;  /* 0x0001000001007387 */ /* 0x0041e80000100800 */
[----:B0-----:R-:W2:Y:S04]  /*1f490*/  LDL.LU R0, [R1+0x1a6c] ;  /* 0x001a6c0001007983 */ /* 0x001ea80000300800 */
[----:B------:R-:W2:Y:S04]  /*1f4a0*/  LDL R12, [R1+0x86c] ;  /* 0x00086c00010c7983 */ /* 0x000ea80000100800 */
[----:B------:R-:W2:Y:S01]  /*1f4b0*/  LDL R13, [R1+0x870] ;  /* 0x00087000010d7983 */ /* 0x000ea20000100800 */
[----:B------:R-:W-:-:S03]  /*1f4c0*/  PRMT R5, RZ, 0x7610, R5 ;  /* 0x00007610ff057816 */ /* 0x000fc60000000005 */
[----:B------:R0:W-:Y:S04]  /*1f4d0*/  STS.U16 [R2+0x8900], R6 ;  /* 0x0089000602007388 */ /* 0x0001e80000000400 */
[----:B0-----:R-:W3:Y:S01]  /*1f4e0*/  LDL.LU R6, [R1+0x68] ;  /* 0x0000680001067983 */ /* 0x001ee20000300800 */
[----:B--2---:R-:W-:-:S04]  /*1f4f0*/  @!P0 LOP3.LUT R13, R13, R12, RZ, 0x3c, !PT ;  /* 0x0000000c0d0d8212 */ /* 0x004fc800078e3cff */
[----:B------:R-:W-:-:S04]  /*1f500*/  @!P0 LOP3.LUT R12, R13, R12, RZ, 0x3c, !PT ;  /* 0x0000000c0d0c8212 */ /* 0x000fc800078e3cff */
[----:B------:R-:W-:-:S05]  /*1f510*/  @!P0 LOP3.LUT R13, R13, R12, RZ, 0x3c, !PT ;  /* 0x0000000c0d0d8212 */ /* 0x000fca00078e3cff */
[----:B------:R0:W2:Y:S04]  /*1f520*/  @!P0 LDG.E.U16 R5, [R12.64] ;  /* 0x0000000a0c058981 */ /* 0x0000a8000c1e1500 */
[----:B0-----:R-:W2:Y:S04]  /*1f530*/  LDL.LU R12, [R1+0x8] ;  /* 0x00000800010c7983 */ /* 0x001ea80000300800 */
[----:B------:R-:W3:Y:S01]  /*1f540*/  LDL R13, [R1+0x82c] ;  /* 0x00082c00010d7983 */ /* 0x000ee20000100800 */
[----:B------:R-:W-:-:S03]  /*1f550*/  PRMT R28, RZ, 0x7610, R28 ;  /* 0x00007610ff1c7816 */ /* 0x000fc6000000001c */
[----:B--2---:R0:W-:Y:S02]  /*1f560*/  STS.U16 [R2+0x8b00], R12 ;  /* 0x008b000c02007388 */ /* 0x0041e40000000400 */
[----:B0-----:R-:W-:-:S05]  /*1f570*/  @!P0 IMAD.MOV.U32 R12, RZ, RZ, R4 ;  /* 0x000000ffff0c8224 */ /* 0x001fca00078e0004 */
[----:B---3--:R-:W2:Y:S04]  /*1f580*/  @!P0 LDG.E.U16 R28, [R12.64] ;  /* 0x0000000a0c1c8981 */ /* 0x008ea8000c1e1500 */
[----:B------:R0:W-:Y:S04]  /*1f590*/  STL [R1+0xf0], R5 ;  /* 0x0000f00501007387 */ /* 0x0001e80000100800 */
[----:B0-----:R-:W3:Y:S04]  /*1f5a0*/  LDL.LU R5, [R1+0x60] ;  /* 0x0000600001057983 */ /* 0x001ee80000300800 */
[----:B------:R-:W3:Y:S04]  /*1f5b0*/  LDL.LU R4, [R1+0x48] ;  /* 0x0000480001047983 */ /* 0x000ee80000300800 */
[----:B--2---:R-:W-:Y:S04]  /*1f5c0*/  STL [R1+0xdc], R28 ;  /* 0x0000dc1c01007387 */ /* 0x004fe80000100800 */
[----:B------:R-:W2:Y:S04]  /*1f5d0*/  LDL.LU R12, [R1+0x4] ;  /* 0x00000400010c7983 */ /* 0x000ea80000300800 */
[----:B------:R-:W3:Y:S01]  /*1f5e0*/  LDL R13, [R1+0x7ec] ;  /* 0x0007ec00010d7983 */ /* 0x000ee20000100800 */
[----:B------:R-:W-:-:S03]  /*1f5f0*/  PRMT R19, RZ, 0x7610, R19 ;  /* 0x00007610ff137816 */ /* 0x000fc60000000013 */
[----:B--2---:R0:W-:Y:S02]  /*1f600*/  STS.U16 [R2+0x8d00], R12 ;  /* 0x008d000c02007388 */ /* 0x0041e40000000400 */
[----:B0-----:R-:W-:Y:S02]  /*1f610*/  @!P0 IMAD.MOV.U32 R12, RZ, RZ, R3 ;  /* 0x000000ffff0c8224 */ /* 0x001fe400078e0003 */
[----:B------:R-:W2:Y:S04]  /*1f620*/  LDL.LU R3, [R1+0x28] ;  /* 0x0000280001037983 */ /* 0x000ea80000300800 */
[----:B---3--:R0:W3:Y:S04]  /*1f630*/  @!P0 LDG.E.U16 R19, [R12.64] ;  /* 0x0000000a0c138981 */ /* 0x0080e8000c1e1500 */
[----:B0-----:R-:W2:Y:S04]  /*1f640*/  LDL R12, [R1+0x7ac] ;  /* 0x0007ac00010c7983 */ /* 0x001ea80000100800 */
[----:B------:R-:W2:Y:S01]  /*1f650*/  LDL R13, [R1+0x7b0] ;  /* 0x0007b000010d7983 */ /* 0x000ea20000100800 */
[----:B------:R-:W-:-:S03]  /*1f660*/  PRMT R9, RZ, 0x7610, R9 ;  /* 0x00007610ff097816 */ /* 0x000fc60000000009 */
[----:B------:R-:W0:Y:S01]  /*1f670*/  S2R R28, SR_TID.X ;  /* 0x00000000001c7919 */ /* 0x000e220000002100 */
[----:B--2---:R-:W-:-:S04]  /*1f680*/  @!P0 LOP3.LUT R13, R13, R12, RZ, 0x3c, !PT ;  /* 0x0000000c0d0d8212 */ /* 0x004fc800078e3cff */
[----:B------:R-:W-:-:S04]  /*1f690*/  @!P0 LOP3.LUT R12, R13, R12, RZ, 0x3c, !PT ;  /* 0x0000000c0d0c8212 */ /* 0x000fc800078e3cff */
[----:B------:R-:W-:-:S05]  /*1f6a0*/  @!P0 LOP3.LUT R13, R13, R12, RZ, 0x3c, !PT ;  /* 0x0000000c0d0d8212 */ /* 0x000fca00078e3cff */
[----:B------:R-:W2:Y:S01]  /*1f6b0*/  @!P0 LDG.E.U16 R9, [R12.64] ;  /* 0x0000000a0c098981 */ /* 0x000ea2000c1e1500 */
[----:B0-----:R-:W-:-:S03]  /*1f6c0*/  LOP3.LUT R28, R28, 0x3f, RZ, 0xc0, !PT ;  /* 0x0000003f1c1c7812 */ /* 0x001fc600078ec0ff */
[----:B------:R0:W-:Y:S02]  /*1f6d0*/  STS.U16 [R2+0x8f00], R0 ;  /* 0x008f000002007388 */ /* 0x0001e40000000400 */
[----:B------:R-:W-:Y:S02]  /*1f6e0*/  IMAD.SHL.U32 R28, R28, 0x2, RZ ;  /* 0x000000021c1c7824 */ /* 0x000fe400078e00ff */
[----:B0-----:R-:W2:Y:S04]  /*1f6f0*/  LDL.LU R2, [R1] ;  /* 0x0000000001027983 */ /* 0x001ea80000300800 */
[----:B---3--:R0:W-:Y:S02]  /*1f700*/  STL [R1+0xd8], R19 ;  /* 0x0000d81301007387 */ /* 0x0081e40000100800 */
[----:B0-----:R-:W-:-:S05]  /*1f710*/  LOP3.LUT R19, R28, 0x30, RZ, 0x3c, !PT ;  /* 0x000000301c137812 */ /* 0x001fca00078e3cff */
        /* <DEDUP_REMOVED lines=11> */
[----:B------:R-:W-:Y:S04]  /*1f7d0*/  STS.U16 [R19+0x8380], R7 ;  /* 0x0083800713007388 */ /* 0x000fe80000000400 */
[----:B---3--:R0:W-:Y:S04]  /*1f7e0*/  STL [R1+0xd0], R8 ;  /* 0x0000d00801007387 */ /* 0x0081e80000100800 */
[----:B0-----:R-:W3:Y:S04]  /*1f7f0*/  LDL.LU R8, [R1+0x1a60] ;  /* 0x001a600001087983 */ /* 0x001ee80000300800 */
[----:B------:R-:W4:Y:S04]  /*1f800*/  LDL R12, [R1+0x72c] ;  /* 0x00072c00010c7983 */ /* 0x000f280000100800 */
[----:B------:R-:W4:Y:S04]  /*1f810*/  LDL R13, [R1+0x730] ;  /* 0x00073000010d7983 */ /* 0x000f280000100800 */
[----:B------:R-:W2:Y:S01]  /*1f820*/  LDL.LU R7, [R1+0x1a5c] ;  /* 0x001a5c0001077983 */ /* 0x000ea20000300800 */
[----:B----4-:R-:W-:-:S04]  /*1f830*/  @!P0 LOP3.LUT R13, R13, R12, RZ, 0x3c, !PT ;  /* 0x0000000c0d0d8212 */ /* 0x010fc800078e3cff */
[C---:B------:R-:W-:Y:S02]  /*1f840*/  @!P0 LOP3.LUT R12, R13.reuse, R12, RZ, 0x3c, !PT ;  /* 0x0000000c0d0c8212 */ /* 0x040fe400078e3cff */
[----:B--2---:R-:W-:Y:S02]  /*1f850*/  PRMT R7, RZ, 0x7610, R7 ;  /* 0x00007610ff077816 */ /* 0x004fe40000000007 */
[----:B------:R-:W-:-:S05]  /*1f860*/  @!P0 LOP3.LUT R13, R13, R12, RZ, 0x3c, !PT ;  /* 0x0000000c0d0d8212 */ /* 0x000fca00078e3cff */
[----:B------:R-:W2:Y:S04]  /*1f870*/  @!P0 LDG.E.U16 R7, [R12.64] ;  /* 0x0000000a0c078981 */ /* 0x000ea8000c1e1500 */
[----:B------:R-:W-:Y:S04]  /*1f880*/  STS.U16 [R19+0x8580], R6 ;  /* 0x0085800613007388 */ /* 0x000fe80000000400 */
[----:B--2---:R0:W-:Y:S04]  /*1f890*/  STL [R1+0xcc], R7 ;  /* 0x0000cc0701007387 */ /* 0x0041e80000100800 */
[----:B0-----:R-:W2:Y:S04]  /*1f8a0*/  LDL.LU R7, [R1+0x1a58] ;  /* 0x001a580001077983 */ /* 0x001ea80000300800 */
        /* <DEDUP_REMOVED lines=19> */
[----:B--2---:R0:W-:Y:S04]  /*1f9e0*/  STL [R1+0xc4], R5 ;  /* 0x0000c40501007387 */ /* 0x0041e80000100800 */
[----:B0-----:R-:W2:Y:S04]  /*1f9f0*/  LDL.LU R5, [R1+0x1a48] ;  /* 0x001a480001057983 */ /* 0x001ea80000300800 */
[----:B------:R-:W4:Y:S04]  /*1fa00*/  LDL R12, [R1+0x66c] ;  /* 0x00066c00010c7983 */ /* 0x000f280000100800 */
[----:B------:R-:W4:Y:S01]  /*1fa10*/  LDL R13, [R1+0x670] ;  /* 0x00067000010d7983 */ /* 0x000f220000100800 */
[----:B------:R-:W-:-:S02]  /*1fa20*/  PRMT R21, RZ, 0x7610, R21 ;  /* 0x00007610ff157816 */ /* 0x000fc40000000015 */
[----:B----4-:R-:W-:-:S04]  /*1fa30*/  @!P0 LOP3.LUT R13, R13, R12, RZ, 0x3c, !PT ;  /* 0x0000000c0d0d8212 */ /* 0x010fc800078e3cff */
[----:B------:R-:W-:-:S04]  /*1fa40*/  @!P0 LOP3.LUT R12, R13, R12, RZ, 0x3c, !PT ;  /* 0x0000000c0d0c8212 */ /* 0x000fc800078e3cff */
[----:B------:R-:W-:-:S05]  /*1fa50*/  @!P0 LOP3.LUT R13, R13, R12, RZ, 0x3c, !PT ;  /* 0x0000000c0d0d8212 */ /* 0x000fca00078e3cff */
[----:B------:R0:W4:Y:S04]  /*1fa60*/  @!P0 LDG.E.U16 R21, [R12.64] ;  /* 0x0000000a0c158981 */ /* 0x000128000c1e1500 */
[----:B------:R1:W-:Y:S04]  /*1fa70*/  STS.U16 [R19+0x8980], R4 ;  /* 0x0089800413007388 */ /* 0x0003e80000000400 */
[----:B-1----:R-:W2:Y:S04]  /*1fa80*/  LDL.LU R4, [R1+0x1a44] ;  /* 0x001a440001047983 */ /* 0x002ea80000300800 */
[----:B0-----:R-:W2:Y:S04]  /*1fa90*/  LDL R12, [R1+0x62c] ;  /* 0x00062c00010c7983 */ /* 0x001ea80000100800 */
[----:B------:R-:W2:Y:S04]  /*1faa0*/  LDL R13, [R1+0x630] ;  /* 0x00063000010d7983 */ /* 0x000ea80000100800 */
[----:B------:R-:W-:Y:S04]  /*1fab0*/  STS.U16 [R19+0x8b80], R3 ;  /* 0x008b800313007388 */ /* 0x000fe80000000400 */
[----:B----4-:R0:W-:Y:S04]  /*1fac0*/  STL [R1+0xc0], R21 ;  /* 0x0000c01501007387 */ /* 0x0101e80000100800 */
[----:B0-----:R-:W4:Y:S04]  /*1fad0*/  LDL R21, [R1+0xd54] ;  /* 0x000d540001157983 */ /* 0x001f280000100800 */
[----:B------:R-:W3:Y:S01]  /*1fae0*/  LDL.LU R3, [R1+0x1a40] ;  /* 0x001a400001037983 */ /* 0x000ee20000300800 */
[----:B--2---:R-:W-:-:S04]  /*1faf0*/  @!P0 LOP3.LUT R13, R13, R12, RZ, 0x3c, !PT ;  /* 0x0000000c0d0d8212 */ /* 0x004fc800078e3cff */
[----:B------:R-:W-:-:S04]  /*1fb00*/  @!P0 LOP3.LUT R12, R13, R12, RZ, 0x3c, !PT ;  /* 0x0000000c0d0c8212 */ /* 0x000fc800078e3cff */
[----:B------:R-:W-:Y:S02]  /*1fb10*/  @!P0 LOP3.LUT R13, R13, R12, RZ, 0x3c, !PT ;  /* 0x0000000c0d0d8212 */ /* 0x000fe400078e3cff */
[----:B---3--:R-:W-:-:S06]  /*1fb20*/  PRMT R3, RZ, 0x7610, R3 ;  /* 0x00007610ff037816 */ /* 0x008fcc0000000003 */
[----:B------:R-:W2:Y:S04]  /*1fb30*/  @!P0 LDG.E.U16 R3, [R12.64] ;  /* 0x0000000a0c038981 */ /* 0x000ea8000c1e1500 */
[----:B--2---:R0:W-:Y:S04]  /*1fb40*/  STL [R1+0xbc], R3 ;  /* 0x0000bc0301007387 */ /* 0x0041e80000100800 */
        /* <DEDUP_REMOVED lines=8> */
[----:B------:R0:W-:Y:S04]  /*1fbd0*/  STS.U16 [R19+0x8d80], R2 ;  /* 0x008d800213007388 */ /* 0x0001e80000000400 */
[----:B0-----:R-:W2:Y:S04]  /*1fbe0*/  LDL.LU R2, [R1+0x1a38] ;  /* 0x001a380001027983 */ /* 0x001ea80000300800 */
[----:B---3--:R-:W-:Y:S04]  /*1fbf0*/  STL [R1+0xb8], R28 ;  /* 0x0000b81c01007387 */ /* 0x008fe80000100800 */
[----:B------:R-:W3:Y:S04]  /*1fc00*/  LDL R12, [R1+0x5ac] ;  /* 0x0005ac00010c7983 */ /* 0x000ee80000100800 */
[----:B------:R-:W3:Y:S01]  /*1fc10*/  LDL R13, [R1+0x5b0] ;  /* 0x0005b000010d7983 */ /* 0x000ee20000100800 */
[----:B------:R-:W-:-:S03]  /*1fc20*/  PRMT R20, RZ, 0x7610, R20 ;  /* 0x00007610ff147816 */ /* 0x000fc60000000014 */
[----:B--2---:R0:W-:Y:S04]  /*1fc30*/  STS.U16 [R19+0x8f80], R2 ;  /* 0x008f800213007388 */ /* 0x0041e80000000400 */
[----:B0-----:R-:W2:Y:S04]  /*1fc40*/  LDL R2, [R1+0x578] ;  /* 0x0005780001027983 */ /* 0x001ea80000100800 */
[----:B------:R-:W0:Y:S01]  /*1fc50*/  S2R R28, SR_TID.X ;  /* 0x00000000001c7919 */ /* 0x000e220000002100 */
[----:B------:R-:W-:-:S03]  /*1fc60*/  PRMT R18, RZ, 0x7610, R18 ;  /* 0x00007610ff127816 */ /* 0x000fc60000000012 */
[----:B------:R-:W2:Y:S01]  /*1fc70*/  LDL R19, [R1+0xce8] ;  /* 0x000ce80001137983 */ /* 0x000ea20000100800 */
[----:B---3--:R-:W-:-:S04]  /*1fc80*/  @!P0 LOP3.LUT R13, R13, R12, RZ, 0x3c, !PT ;  /* 0x0000000c0d0d8212 */ /* 0x008fc800078e3cff */
[----:B------:R-:W-:-:S04]  /*1fc90*/  @!P0 LOP3.LUT R12, R13, R12, RZ, 0x3c, !PT ;  /* 0x0000000c0d0c8212 */ /* 0x000fc800078e3cff */
[----:B------:R-:W-:-:S05]  /*1fca0*/  @!P0 LOP3.LUT R13, R13, R12, RZ, 0x3c, !PT ;  /* 0x0000000c0d0d8212 */ /* 0x000fca00078e3cff */
[----:B------:R-:W3:Y:S01]  /*1fcb0*/  @!P0 LDG.E.U16 R20, [R12.64] ;  /* 0x0000000a0c148981 */ /* 0x000ee2000c1e1500 */
[----:B0-----:R-:W-:-:S05]  /*1fcc0*/  LOP3.LUT R28, R28, 0x3f, RZ, 0xc0, !PT ;  /* 0x0000003f1c1c7812 */ /* 0x001fca00078ec0ff */
[----:B------:R-:W-:-:S05]  /*1fcd0*/  IMAD.SHL.U32 R28, R28, 0x2, RZ ;  /* 0x000000021c1c7824 */ /* 0x000fca00078e00ff */
[----:B------:R2:W-:Y:S02]  /*1fce0*/  STS.U16 [R28], R3 ;  /* 0x000000031c007388 */ /* 0x0005e40000000400 */
[----:B--2---:R-:W-:Y:S02]  /*1fcf0*/  @!P0 IMAD.MOV.U32 R3, RZ, RZ, R2 ;  /* 0x000000ffff038224 */ /* 0x004fe400078e0002 */
[----:B----4-:R-:W-:-:S05]  /*1fd00*/  @!P0 IMAD.MOV.U32 R2, RZ, RZ, R21 ;  /* 0x000000ffff028224 */ /* 0x010fca00078e0015 */
[----:B------:R0:W2:Y:S04]  /*1fd10*/  @!P0 LDG.E.U16 R18, [R2.64] ;  /* 0x0000000a02128981 */ /* 0x0000a8000c1e1500 */
[----:B---3--:R1:W-:Y:S04]  /*1fd20*/  STL [R1+0xb4], R20 ;  /* 0x0000b41401007387 */ /* 0x0083e80000100800 */
[----:B0-----:R-:W3:Y:S04]  /*1fd30*/  LDL R2, [R1+0xd24] ;  /* 0x000d240001027983 */ /* 0x001ee80000100800 */
[----:B------:R-:W3:Y:S01]  /*1fd40*/  LDL R3, [R1+0xd28] ;  /* 0x000d280001037983 */ /* 0x000ee20000100800 */
[----:B------:R-:W-:-:S03]  /*1fd50*/  PRMT R14, RZ, 0x7610, R14 ;  /* 0x00007610ff0e7816 */ /* 0x000fc6000000000e */
[----:B-1----:R-:W4:Y:S04]  /*1fd60*/  LDL R20, [R1+0xca8] ;  /* 0x000ca80001147983 */ /* 0x002f280000100800 */
[----:B------:R-:W4:Y:S04]  /*1fd70*/  LDL R21, [R1+0xc64] ;  /* 0x000c640001157983 */ /* 0x000f280000100800 */
[----:B--2---:R0:W-:Y:S04]  /*1fd80*/  STL [R1+0xb0], R18 ;  /* 0x0000b01201007387 */ /* 0x0041e80000100800 */
[----:B------:R-:W-:Y:S04]  /*1fd90*/  STS.U16 [R28+0x400], R4 ;  /* 0x000400041c007388 */ /* 0x000fe80000000400 */
[----:B------:R1:W-:Y:S04]  /*1fda0*/  STS.U16 [R28+0x800], R5 ;  /* 0x000800051c007388 */ /* 0x0003e80000000400 */
[----:B0-----:R-:W2:Y:S01]  /*1fdb0*/  LDL R18, [R1+0xc68] ;  /* 0x000c680001127983 */ /* 0x001ea20000100800 */
[----:B---3--:R-:W-:-:S04]  /*1fdc0*/  @!P0 LOP3.LUT R3, R3, R2, RZ, 0x3c, !PT ;  /* 0x0000000203038212 */ /* 0x008fc800078e3cff */
[----:B------:R-:W-:-:S04]  /*1fdd0*/  @!P0 LOP3.LUT R2, R3, R2, RZ, 0x3c, !PT ;  /* 0x0000000203028212 */ /* 0x000fc800078e3cff */
[----:B------:R-:W-:-:S05]  /*1fde0*/  @!P0 LOP3.LUT R3, R3, R2, RZ, 0x3c, !PT ;  /* 0x0000000203038212 */ /* 0x000fca00078e3cff */
[----:B------:R0:W3:Y:S04]  /*1fdf0*/  @!P0 LDG.E.U16 R14, [R2.64] ;  /* 0x0000000a020e8981 */ /* 0x0000e8000c1e1500 */
[----:B0-----:R-:W2:Y:S01]  /*1fe00*/  LDL R3, [R1+0xce4] ;  /* 0x000ce40001037983 */ /* 0x001ea20000100800 */
[----:B-1----:R-:W-:Y:S01]  /*1fe10*/  PRMT R28, RZ, 0x7610, R28 ;  /* 0x00007610ff1c7816 */ /* 0x002fe2000000001c */
[----:B------:R-:W-:-:S05]  /*1fe20*/  @!P0 IMAD.MOV.U32 R2, RZ, RZ, R19 ;  /* 0x000000ffff028224 */ /* 0x000fca00078e0013 */
[----:B--2---:R-:W2:Y:S04]  /*1fe30*/  @!P0 LDG.E.U16 R28, [R2.64] ;  /* 0x0000000a021c8981 */ /* 0x004ea8000c1e1500 */
[----:B---3--:R0:W-:Y:S04]  /*1fe40*/  STL [R1+0xac], R14 ;  /* 0x0000ac0e01007387 */ /* 0x0081e80000100800 */
[----:B0-----:R-:W3:Y:S04]  /*1fe50*/  LDL.LU R14, [R1+0x20] ;  /* 0x00002000010e7983 */ /* 0x001ee80000300800 */
[----:B------:R-:W3:Y:S04]  /*1fe60*/  LDL R19, [R1+0xc28] ;  /* 0x000c280001137983 */ /* 0x000ee80000100800 */
[----:B--2---:R0:W-:Y:S04]  /*1fe70*/  STL [R1+0xa8], R28 ;  /* 0x0000a81c01007387 */ /* 0x0041e80000100800 */
[----:B------:R-:W2:Y:S01]  /*1fe80*/  LDL R3, [R1+0xca4] ;  /* 0x000ca40001037983 */ /* 0x000ea20000100800 */
[----:B------:R-:W-:Y:S01]  /*1fe90*/  PRMT R11, RZ, 0x7610, R11 ;  /* 0x00007610ff0b7816 */ /* 0x000fe2000000000b */
[----:B----4-:R-:W-:Y:S01]  /*1fea0*/  @!P0 IMAD.MOV.U32 R2, RZ, RZ, R20 ;  /* 0x000000ffff028224 */ /* 0x010fe200078e0014 */
[----:B------:R-:W-:Y:S01]  /*1feb0*/  PRMT R17, RZ, 0x7610, R17 ;  /* 0x00007610ff117816 */ /* 0x000fe20000000011 */
[----:B------:R-:W4:Y:S04]  /*1fec0*/  LDL R20, [R1+0xbe8] ;  /* 0x000be80001147983 */ /* 0x000f280000100800 */
[----:B--2---:R1:W2:Y:S02]  /*1fed0*/  @!P0 LDG.E.U16 R11, [R2.64] ;  /* 0x0000000a020b8981 */ /* 0x0042a4000c1e1500 */
[----:B-1----:R-:W-:-:S02]  /*1fee0*/  @!P0 IMAD.MOV.U32 R2, RZ, RZ, R18 ;  /* 0x000000ffff028224 */ /* 0x002fc400078e0012 */
[----:B------:R-:W-:-:S05]  /*1fef0*/  @!P0 IMAD.MOV.U32 R3, RZ, RZ, R21 ;  /* 0x000000ffff038224 */ /* 0x000fca00078e0015 */
[----:B------:R1:W4:Y:S04]  /*1ff00*/  @!P0 LDG.E.U16 R17, [R2.64] ;  /* 0x0000000a02118981 */ /* 0x000328000c1e1500 */
[----:B0-----:R-:W0:Y:S04]  /*1ff10*/  S2R R28, SR_TID.X ;  /* 0x00000000001c7919 */ /* 0x001e280000002100 */
[----:B--2---:R2:W-:Y:S04]  /*1ff20*/  STL [R1+0xa4], R11 ;  /* 0x0000a40b01007387 */ /* 0x0045e80000100800 */
[----:B--2---:R-:W2:Y:S04]  /*1ff30*/  LDL.LU R11, [R1+0x24] ;  /* 0x00002400010b7983 */ /* 0x004ea80000300800 */
[----:B-1----:R-:W2:Y:S01]  /*1ff40*/  LDL R3, [R1+0xc24] ;  /* 0x000c240001037983 */ /* 0x002ea20000100800 */
[----:B0-----:R-:W-:Y:S01]  /*1ff50*/  LOP3.LUT R28, R28, 0x3f, RZ, 0xc0, !PT ;  /* 0x0000003f1c1c7812 */ /* 0x001fe200078ec0ff */
[----:B---3--:R-:W-:-:S02]  /*1ff60*/  @!P0 IMAD.MOV.U32 R2, RZ, RZ, R19 ;  /* 0x000000ffff028224 */ /* 0x008fc400078e0013 */
[----:B------:R-:W3:Y:S02]  /*1ff70*/  LDL R18, [R1+0xba8] ;  /* 0x000ba80001127983 */ /* 0x000ee40000100800 */
[----:B------:R-:W-:Y:S02]  /*1ff80*/  IMAD.SHL.U32 R28, R28, 0x2, RZ ;  /* 0x000000021c1c7824 */ /* 0x000fe400078e00ff */
[----:B------:R-:W3:Y:S04]  /*1ff90*/  LDL.LU R21, [R1+0x30] ;  /* 0x0000300001157983 */ /* 0x000ee80000300800 */
[----:B------:R-:W-:Y:S04]  /*1ffa0*/  STS.U16 [R28+0xc00], R6 ;  /* 0x000c00061c007388 */ /* 0x000fe80000000400 */
[----:B------:R-:W-:Y:S04]  /*1ffb0*/  STS.U16 [R28+0x1000], R7 ;  /* 0x001000071c007388 */ /* 0x000fe80000000400 */
[----:B------:R0:W-:Y:S02]  /*1ffc0*/  STS.U16 [R28+0x1400], R8 ;  /* 0x001400081c007388 */ /* 0x0001e40000000400 */
[----:B0-----:R-:W-:-:S06]  /*1ffd0*/  PRMT R28, RZ, 0x7610, R28 ;  /* 0x00007610ff1c7816 */ /* 0x001fcc000000001c */
[----:B--2---:R-:W2:Y:S04]  /*1ffe0*/  @!P0 LDG.E.U16 R28, [R2.64] ;  /* 0x0000000a021c8981 */ /* 0x004ea8000c1e1500 */
[----:B----4-:R0:W-:Y:S04]  /*1fff0*/  STL [R1+0xa0], R17 ;  /* 0x0000a01101007387 */ /* 0x0101e80000100800 */
[----:B0-----:R-:W4:Y:S04]  /*20000*/  LDL.LU R17, [R1+0x38] ;  /* 0x0000380001117983 */ /* 0x001f280000300800 */
[----:B------:R-:W3:Y:S04]  /*20010*/  LDL R19, [R1+0xb68] ;  /* 0x000b680001137983 */ /* 0x000ee80000100800 */
[----:B--2---:R0:W-:Y:S04]  /*20020*/  STL [R1+0x9c], R28 ;  /* 0x00009c1c01007387 */ /* 0x0041e80000100800 */
[----:B------:R-:W2:Y:S01]  /*20030*/  LDL R3, [R1+0xbe4] ;  /* 0x000be40001037983 */ /* 0x000ea20000100800 */
[----:B------:R-:W-:Y:S01]  /*20040*/  PRMT R16, RZ, 0x7610, R16 ;  /* 0x00007610ff107816 */ /* 0x000fe20000000010 */
[----:B------:R-:W-:-:S02]  /*20050*/  @!P0 IMAD.MOV.U32 R2, RZ, RZ, R20 ;  /* 0x000000ffff028224 */ /* 0x000fc400078e0014 */
[----:B------:R-:W3:Y:S01]  /*20060*/  LDL.LU R20, [R1+0x2c] ;  /* 0x00002c0001147983 */ /* 0x000ee20000300800 */
[----:B------:R-:W-:-:S03]  /*20070*/  PRMT R15, RZ, 0x7610, R15 ;  /* 0x00007610ff0f7816 */ /* 0x000fc6000000000f */
[----:B--2---:R1:W2:Y:S04]  /*20080*/  @!P0 LDG.E.U16 R16, [R2.64] ;  /* 0x0000000a02108981 */ /* 0x0042a8000c1e1500 */
[----:B-1----:R-:W4:Y:S01]  /*20090*/  LDL R3, [R1+0xba4] ;  /* 0x000ba40001037983 */ /* 0x002f220000100800 */
[----:B---3--:R-:W-:-:S03]  /*200a0*/  @!P0 IMAD.MOV.U32 R2, RZ, RZ, R18 ;  /* 0x000000ffff028224 */ /* 0x008fc600078e0012 */
[----:B0-----:R-:W0:Y:S04]  /*200b0*/  S2R R28, SR_TID.X ;  /* 0x00000000001c7919 */ /* 0x001e280000002100 */
[----:B--2---:R1:W-:Y:S04]  /*200c0*/  STL [R1+0x98], R16 ;  /* 0x0000981001007387 */ /* 0x0043e80000100800 */
[----:B-1----:R-:W2:Y:S04]  /*200d0*/  LDL.LU R16, [R1+0x34] ;  /* 0x0000340001107983 */ /* 0x002ea80000300800 */
[----:B----4-:R1:W3:Y:S01]  /*200e0*/  @!P0 LDG.E.U16 R15, [R2.64] ;  /* 0x0000000a020f8981 */ /* 0x0102e2000c1e1500 */
[----:B0-----:R-:W-:-:S03]  /*200f0*/  LOP3.LUT R28, R28, 0x3f, RZ, 0xc0, !PT ;  /* 0x0000003f1c1c7812 */ /* 0x001fc600078ec0ff */
[----:B------:R-:W4:Y:S04]  /*20100*/  LDL R18, [R1+0xaa4] ;  /* 0x000aa40001127983 */ /* 0x000f280000100800 */
[----:B-1----:R-:W2:Y:S01]  /*20110*/  LDL R3, [R1+0xb64] ;  /* 0x000b640001037983 */ /* 0x002ea20000100800 */
[----:B------:R-:W-:Y:S02]  /*20120*/  IMAD.SHL.U32 R28, R28, 0x2, RZ ;  /* 0x000000021c1c7824 */ /* 0x000fe400078e00ff */
[----:B------:R-:W-:-:S03]  /*20130*/  @!P0 IMAD.MOV.U32 R2, RZ, RZ, R19 ;  /* 0x000000ffff028224 */ /* 0x000fc600078e0013 */
[----:B------:R-:W-:Y:S04]  /*20140*/  STS.U16 [R28+0x1800], R9 ;  /* 0x001800091c007388 */ /* 0x000fe80000000400 */
[----:B------:R-:W-:Y:S04]  /*20150*/  STS.U16 [R28+0x1c00], R10 ;  /* 0x001c000a1c007388 */ /* 0x000fe80000000400 */
[----:B------:R0:W-:Y:S02]  /*20160*/  STS.U16 [R28+0x2000], R14 ;  /* 0x0020000e1c007388 */ /* 0x0001e40000000400 */
[----:B0-----:R-:W-:-:S06]  /*20170*/  PRMT R28, RZ, 0x7610, R28 ;  /* 0x00007610ff1c7816 */ /* 0x001fcc000000001c */
[----:B--2---:R-:W2:Y:S04]  /*20180*/  @!P0 LDG.E.U16 R28, [R2.64] ;  /* 0x0000000a021c8981 */ /* 0x004ea8000c1e1500 */
[----:B---3--:R0:W-:Y:S04]  /*20190*/  STL [R1+0x94], R15 ;  /* 0x0000940f01007387 */ /* 0x0081e80000100800 */
[----:B0-----:R-:W3:Y:S04]  /*201a0*/  LDL R15, [R1+0xaa8] ;  /* 0x000aa800010f7983 */ /* 0x001ee80000100800 */
[----:B------:R-:W3:Y:S04]  /*201b0*/  LDL.LU R14, [R1+0x3c] ;  /* 0x00003c00010e7983 */ /* 0x000ee80000300800 */
[----:B------:R-:W3:Y:S04]  /*201c0*/  LDL.LU R19, [R1+0x40] ;  /* 0x0000400001137983 */ /* 0x000ee80000300800 */
[----:B--2---:R0:W-:Y:S04]  /*201d0*/  STL [R1+0x90], R28 ;  /* 0x0000901c01007387 */ /* 0x0041e80000100800 */
[----:B------:R-:W2:Y:S04]  /*201e0*/  LDL R2, [R1+0xb24] ;  /* 0x000b240001027983 */ /* 0x000ea80000100800 */
[----:B------:R-:W2:Y:S04]  /*201f0*/  LDL R3, [R1+0xb28] ;  /* 0x000b280001037983 */ /* 0x000ea80000100800 */
[----:B0-----:R-:W0:Y:S02]  /*20200*/  S2R R28, SR_TID.X ;  /* 0x00000000001c7919 */ /* 0x001e240000002100 */
[----:B0-----:R-:W-:-:S05]  /*20210*/  LOP3.LUT R28, R28, 0x3f, RZ, 0xc0, !PT ;  /* 0x0000003f1c1c7812 */ /* 0x001fca00078ec0ff */
[----:B------:R-:W-:-:S05]  /*20220*/  IMAD.SHL.U32 R28, R28, 0x2, RZ ;  /* 0x000000021c1c7824 */ /* 0x000fca00078e00ff */
[----:B------:R0:W-:Y:S04]  /*20230*/  STS.U16 [R28+0x2400], R11 ;  /* 0x0024000b1c007388 */ /* 0x0001e80000000400 */
[----:B0-----:R-:W3:Y:S01]  /*20240*/  LDL.LU R11, [R1+0x1a34] ;  /* 0x001a3400010b7983 */ /* 0x001ee20000300800 */
[----:B--2---:R-:W-:-:S04]  /*20250*/  @!P0 LOP3.LUT R3, R3, R2, RZ, 0x3c, !PT ;  /* 0x0000000203038212 */ /* 0x004fc800078e3cff */
[----:B------:R-:W-:-:S04]  /*20260*/  @!P0 LOP3.LUT R2, R3, R2, RZ, 0x3c, !PT ;  /* 0x0000000203028212 */ /* 0x000fc800078e3cff */
[----:B------:R-:W-:Y:S02]  /*20270*/  @!P0 LOP3.LUT R3, R3, R2, RZ, 0x3c, !PT ;  /* 0x0000000203038212 */ /* 0x000fe400078e3cff */
[----:B---3--:R-:W-:-:S06]  /*20280*/  PRMT R11, RZ, 0x7610, R11 ;  /* 0x00007610ff0b7816 */ /* 0x008fcc000000000b */
[----:B------:R0:W2:Y:S04]  /*20290*/  @!P0 LDG.E.U16 R11, [R2.64] ;  /* 0x0000000a020b8981 */ /* 0x0000a8000c1e1500 */
[----:B0-----:R-:W3:Y:S04]  /*202a0*/  LDL R2, [R1+0xae4] ;  /* 0x000ae40001027983 */ /* 0x001ee80000100800 */
[----:B------:R-:W3:Y:S04]  /*202b0*/  LDL R3, [R1+0xae8] ;  /* 0x000ae80001037983 */ /* 0x000ee80000100800 */
[----:B------:R0:W-:Y:S02]  /*202c0*/  STS.U16 [R28+0x2800], R21 ;  /* 0x002800151c007388 */ /* 0x0001e40000000400 */
[----:B0-----:R-:W-:-:S02]  /*202d0*/  PRMT R28, RZ, 0x7610, R28 ;  /* 0x00007610ff1c7816 */ /* 0x001fc4000000001c */
[----:B---3--:R-:W-:-:S04]  /*202e0*/  @!P0 LOP3.LUT R3, R3, R2, RZ, 0x3c, !PT ;  /* 0x0000000203038212 */ /* 0x008fc800078e3cff */
[----:B------:R-:W-:-:S04]  /*202f0*/  @!P0 LOP3.LUT R2, R3, R2, RZ, 0x3c, !PT ;  /* 0x0000000203028212 */ /* 0x000fc800078e3cff */
[----:B------:R-:W-:-:S05]  /*20300*/  @!P0 LOP3.LUT R3, R3, R2, RZ, 0x3c, !PT ;  /* 0x0000000203038212 */ /* 0x000fca00078e3cff */
[----:B------:R0:W3:Y:S04]  /*20310*/  @!P0 LDG.E.U16 R28, [R2.64] ;  /* 0x0000000a021c8981 */ /* 0x0000e8000c1e1500 */
[----:B--2---:R1:W-:Y:S04]  /*20320*/  STL [R1+0x8c], R11 ;  /* 0x00008c0b01007387 */ /* 0x0043e80000100800 */
[----:B-1----:R-:W2:Y:S04]  /*20330*/  LDL.LU R11, [R1+0x44] ;  /* 0x00004400010b7983 */ /* 0x002ea80000300800 */
[----:B------:R-:W2:Y:S01]  /*20340*/  LDL.LU R21, [R1+0x1a30] ;  /* 0x001a300001157983 */ /* 0x000ea20000300800 */
[----:B0-----:R-:W-:-:S02]  /*20350*/  @!P0 IMAD.MOV.U32 R2, RZ, RZ, R15 ;  /* 0x000000ffff028224 */ /* 0x001fc400078e000f */
[----:B----4-:R-:W-:Y:S01]  /*20360*/  @!P0 IMAD.MOV.U32 R3, RZ, RZ, R18 ;  /* 0x000000ffff038224 */ /* 0x010fe200078e0012 */
[----:B---3--:R0:W-:Y:S04]  /*20370*/  STL [R1+0x88], R28 ;  /* 0x0000881c01007387 */ /* 0x0081e80000100800 */
[----:B0-----:R-:W0:Y:S02]  /*20380*/  S2R R28, SR_TID.X ;  /* 0x00000000001c7919 */ /* 0x001e240000002100 */
[----:B0-----:R-:W-:-:S05]  /*20390*/  LOP3.LUT R28, R28, 0x3f, RZ, 0xc0, !PT ;  /* 0x0000003f1c1c7812 */ /* 0x001fca00078ec0ff */
[----:B------:R-:W-:-:S05]  /*203a0*/  IMAD.SHL.U32 R28, R28, 0x2, RZ ;  /* 0x000000021c1c7824 */ /* 0x000fca00078e00ff */
[----:B------:R0:W-:Y:S02]  /*203b0*/  STS.U16 [R28+0x2c00], R17 ;  /* 0x002c00111c007388 */ /* 0x0001e40000000400 */
[----:B0-----:R-:W-:Y:S02]  /*203c0*/  PRMT R28, RZ, 0x7610, R28 ;  /* 0x00007610ff1c7816 */ /* 0x001fe4000000001c */
[----:B------:R-:W3:Y:S04]  /*203d0*/  LDL.LU R17, [R1+0x4c] ;  /* 0x00004c0001117983 */ /* 0x000ee80000300800 */
[----:B------:R-:W4:Y:S04]  /*203e0*/  LDL R18, [R1+0x9a4] ;  /* 0x0009a40001127983 */ /* 0x000f280000100800 */
[----:B------:R-:W2:Y:S04]  /*203f0*/  @!P0 LDG.E.U16 R28, [R2.64] ;  /* 0x0000000a021c8981 */ /* 0x000ea8000c1e1500 */
[----:B------:R-:W3:Y:S04]  /*20400*/  LDL R15, [R1+0x9a8] ;  /* 0x0009a800010f7983 */ /* 0x000ee80000100800 */
[----:B--2---:R0:W-:Y:S04]  /*20410*/  STL [R1+0x84], R28 ;  /* 0x0000841c01007387 */ /* 0x0041e80000100800 */
[----:B------:R-:W2:Y:S04]  /*20420*/  LDL R2, [R1+0xa64] ;  /* 0x000a640001027983 */ /* 0x000ea80000100800 */
[----:B------:R-:W2:Y:S04]  /*20430*/  LDL R3, [R1+0xa68] ;  /* 0x000a680001037983 */ /* 0x000ea80000100800 */
[----:B0-----:R-:W0:Y:S02]  /*20440*/  S2R R28, SR_TID.X ;  /* 0x00000000001c7919 */ /* 0x001e240000002100 */
[----:B0-----:R-:W-:-:S05]  /*20450*/  LOP3.LUT R28, R28, 0x3f, RZ, 0xc0, !PT ;  /* 0x0000003f1c1c7812 */ /* 0x001fca00078ec0ff */
[----:B------:R-:W-:-:S05]  /*20460*/  IMAD.SHL.U32 R28, R28, 0x2, RZ ;  /* 0x000000021c1c7824 */ /* 0x000fca00078e00ff */
[----:B------:R0:W-:Y:S02]  /*20470*/  STS.U16 [R28+0x3000], R20 ;  /* 0x003000141c007388 */ /* 0x0001e40000000400 */
[----:B0-----:R-:W-:Y:S02]  /*20480*/  PRMT R28, RZ, 0x7610, R28 ;  /* 0x00007610ff1c7816 */ /* 0x001fe4000000001c */
[----:B------:R-:W3:Y:S01]  /*20490*/  LDL.LU R20, [R1+0x1a2c] ;  /* 0x001a2c0001147983 */ /* 0x000ee20000300800 */
[----:B--2---:R-:W-:-:S04]  /*204a0*/  @!P0 LOP3.LUT R3, R3, R2, RZ, 0x3c, !PT ;  /* 0x0000000203038212 */ /* 0x004fc800078e3cff */
[----:B------:R-:W-:-:S04]  /*204b0*/  @!P0 LOP3.LUT R2, R3, R2, RZ, 0x3c, !PT ;  /* 0x0000000203028212 */ /* 0x000fc800078e3cff */
[----:B------:R-:W-:-:S05]  /*204c0*/  @!P0 LOP3.LUT R3, R3, R2, RZ, 0x3c, !PT ;  /* 0x0000000203038212 */ /* 0x000fca00078e3cff */
[----:B------:R-:W2:Y:S04]  /*204d0*/  @!P0 LDG.E.U16 R28, [R2.64] ;  /* 0x0000000a021c8981 */ /* 0x000ea8000c1e1500 */
        /* <DEDUP_REMOVED lines=15> */
[----:B------:R-:W2:Y:S01]  /*205d0*/  LDL R3, [R1+0x9e8] ;  /* 0x0009e80001037983 */ /* 0x000ea20000100800 */
[----:B------:R-:W-:-:S03]  /*205e0*/  PRMT R7, RZ, 0x7610, R7 ;  /* 0x00007610ff077816 */ /* 0x000fc60000000007 */
[----:B0-----:R-:W0:Y:S01]  /*205f0*/  S2R R28, SR_TID.X ;  /* 0x00000000001c7919 */ /* 0x001e220000002100 */
[----:B--2---:R-:W-:-:S04]  /*20600*/  @!P0 LOP3.LUT R3, R3, R2, RZ, 0x3c, !PT ;  /* 0x0000000203038212 */ /* 0x004fc800078e3cff */
[----:B------:R-:W-:-:S04]  /*20610*/  @!P0 LOP3.LUT R2, R3, R2, RZ, 0x3c, !PT ;  /* 0x0000000203028212 */ /* 0x000fc800078e3cff */
[----:B------:R-:W-:-:S05]  /*20620*/  @!P0 LOP3.LUT R3, R3, R2, RZ, 0x3c, !PT ;  /* 0x0000000203038212 */ /* 0x000fca00078e3cff */
[----:B------:R3:W2:Y:S01]  /*20630*/  @!P0 LDG.E.U16 R7, [R2.64] ;  /* 0x0000000a02078981 */ /* 0x0006a2000c1e1500 */
[----:B0-----:R-:W-:Y:S02]  /*20640*/  LOP3.LUT R28, R28, 0x3f, RZ, 0xc0, !PT ;  /* 0x0000003f1c1c7812 */ /* 0x001fe400078ec0ff */
[----:B------:R-:W-:-:S03]  /*20650*/  PRMT R12, RZ, 0x7610, R12 ;  /* 0x00007610ff0c7816 */ /* 0x000fc6000000000c */
[----:B------:R-:W-:Y:S02]  /*20660*/  IMAD.SHL.U32 R28, R28, 0x2, RZ ;  /* 0x000000021c1c7824 */ /* 0x000fe400078e00ff */
[----:B---3--:R-:W-:Y:S02]  /*20670*/  @!P0 IMAD.MOV.U32 R2, RZ, RZ, R15 ;  /* 0x000000ffff028224 */ /* 0x008fe400078e000f */
[----:B----4-:R-:W-:Y:S01]  /*20680*/  @!P0 IMAD.MOV.U32 R3, RZ, RZ, R18 ;  /* 0x000000ffff038224 */ /* 0x010fe200078e0012 */
[----:B------:R0:W-:Y:S04]  /*20690*/  STS.U16 [R28+0x3800], R14 ;  /* 0x0038000e1c007388 */ /* 0x0001e80000000400 */
[----:B------:R1:W3:Y:S04]  /*206a0*/  @!P0 LDG.E.U16 R12, [R2.64] ;  /* 0x0000000a020c8981 */ /* 0x0002e8000c1e1500 */
[----:B0-----:R-:W4:Y:S04]  /*206b0*/  LDL.LU R14, [R1+0x1a24] ;  /* 0x001a2400010e7983 */ /* 0x001f280000300800 */
[----:B--2---:R0:W-:Y:S04]  /*206c0*/  STL [R1+0x78], R7 ;  /* 0x0000780701007387 */ /* 0x0041e80000100800 */
[----:B-1----:R-:W2:Y:S04]  /*206d0*/  LDL R2, [R1+0x964] ;  /* 0x0009640001027983 */ /* 0x002ea80000100800 */
[----:B------:R-:W2:Y:S04]  /*206e0*/  LDL R3, [R1+0x968] ;  /* 0x0009680001037983 */ /* 0x000ea80000100800 */
[----:B------:R-:W-:Y:S04]  /*206f0*/  STS.U16 [R28+0x3c00], R19 ;  /* 0x003c00131c007388 */ /* 0x000fe80000000400 */
[----:B------:R1:W-:Y:S04]  /*20700*/  STS.U16 [R28+0x4000], R11 ;  /* 0x0040000b1c007388 */ /* 0x0003e80000000400 */
[----:B0-----:R-:W3:Y:S04]  /*20710*/  LDL R7, [R1+0x928] ;  /* 0x0009280001077983 */ /* 0x001ee80000100800 */
[----:B------:R-:W3:Y:S01]  /*20720*/  LDL R15, [R1+0x8e8] ;  /* 0x0008e800010f7983 */ /* 0x000ee20000100800 */
[----:B-1----:R-:W-:-:S03]  /*20730*/  PRMT R28, RZ, 0x7610, R28 ;  /* 0x00007610ff1c7816 */ /* 0x002fc6000000001c */
[----:B------:R-:W4:Y:S01]  /*20740*/  LDL.LU R19, [R1+0xe0] ;  /* 0x0000e00001137983 */ /* 0x000f220000300800 */
[----:B--2---:R-:W-:-:S04]  /*20750*/  @!P0 LOP3.LUT R3, R3, R2, RZ, 0x3c, !PT ;  /* 0x0000000203038212 */ /* 0x004fc800078e3cff */
[----:B------:R-:W-:-:S04]  /*20760*/  @!P0 LOP3.LUT R2, R3, R2, RZ, 0x3c, !PT ;  /* 0x0000000203028212 */ /* 0x000fc800078e3cff */
[----:B------:R-:W-:-:S05]  /*20770*/  @!P0 LOP3.LUT R3, R3, R2, RZ, 0x3c, !PT ;  /* 0x0000000203038212 */ /* 0x000fca00078e3cff */
[----:B------:R-:W2:Y:S04]  /*20780*/  @!P0 LDG.E.U16 R28, [R2.64] ;  /* 0x0000000a021c8981 */ /* 0x000ea8000c1e1500 */
[----:B---3--:R0:W-:Y:S04]  /*20790*/  STL [R1+0x74], R12 ;  /* 0x0000740c01007387 */ /* 0x0081e80000100800 */
[----:B------:R-:W3:Y:S04]  /*207a0*/  LDL R11, [R1+0x8a8] ;  /* 0x0008a800010b7983 */ /* 0x000ee80000100800 */
[----:B0-----:R-:W3:Y:S04]  /*207b0*/  LDL R12, [R1+0x8a4] ;  /* 0x0008a400010c7983 */ /* 0x001ee80000100800 */
[----:B------:R-:W3:Y:S04]  /*207c0*/  LDL.LU R18, [R1+0xe4] ;  /* 0x0000e40001127983 */ /* 0x000ee80000300800 */
[----:B--2---:R0:W-:Y:S04]  /*207d0*/  STL [R1+0x70], R28 ;  /* 0x0000701c01007387 */ /* 0x0041e80000100800 */
[----:B------:R-:W2:Y:S04]  /*207e0*/  LDL R3, [R1+0x924] ;  /* 0x0009240001037983 */ /* 0x000ea80000100800 */
[----:B0-----:R-:W0:Y:S01]  /*207f0*/  S2R R28, SR_TID.X ;  /* 0x00000000001c7919 */ /* 0x001e220000002100 */
[----:B------:R-:W-:Y:S01]  /*20800*/  @!P0 IMAD.MOV.U32 R2, RZ, RZ, R7 ;  /* 0x000000ffff028224 */ /* 0x000fe200078e0007 */
[----:B0-----:R-:W-:-:S05]  /*20810*/  LOP3.LUT R28, R28, 0x3f, RZ, 0xc0, !PT ;  /* 0x0000003f1c1c7812 */ /* 0x001fca00078ec0ff */
[----:B------:R-:W-:-:S05]  /*20820*/  IMAD.SHL.U32 R28, R28, 0x2, RZ ;  /* 0x000000021c1c7824 */ /* 0x000fca00078e00ff */
[----:B------:R0:W-:Y:S02]  /*20830*/  STS.U16 [R28+0x4400], R17 ;  /* 0x004400111c007388 */ /* 0x0001e40000000400 */
[----:B0-----:R-:W-:Y:S02]  /*20840*/  PRMT R28, RZ, 0x7610, R28 ;  /* 0x00007610ff1c7816 */ /* 0x001fe4000000001c */
[----:B------:R-:W3:Y:S04]  /*20850*/  LDL.LU R17, [R1+0xe8] ;  /* 0x0000e80001117983 */ /* 0x000ee80000300800 */
[----:B------:R-:W3:Y:S04]  /*20860*/  LDL R7, [R1+0x868] ;  /* 0x0008680001077983 */ /* 0x000ee80000100800 */
[----:B--2---:R-:W2:Y:S04]  /*20870*/  @!P0 LDG.E.U16 R28, [R2.64] ;  /* 0x0000000a021c8981 */ /* 0x004ea8000c1e1500 */
[----:B--2---:R0:W-:Y:S04]  /*20880*/  STL [R1+0x6c], R28 ;  /* 0x00006c1c01007387 */ /* 0x0041e80000100800 */
[----:B------:R-:W2:Y:S04]  /*20890*/  LDL.LU R2, [R1+0x50] ;  /* 0x0000500001027983 */ /* 0x000ea80000300800 */
[----:B------:R-:W3:Y:S04]  /*208a0*/  LDL R3, [R1+0x8e4] ;  /* 0x0008e40001037983 */ /* 0x000ee80000100800 */
[----:B0-----:R-:W0:Y:S01]  /*208b0*/  S2R R28, SR_TID.X ;  /* 0x00000000001c7919 */ /* 0x001e220000002100 */
[----:B------:R-:W-:-:S02]  /*208c0*/  PRMT R5, RZ, 0x7610, R5 ;  /* 0x00007610ff057816 */ /* 0x000fc40000000005 */
[----:B0-----:R-:W-:-:S05]  /*208d0*/  LOP3.LUT R28, R28, 0x3f, RZ, 0xc0, !PT ;  /* 0x0000003f1c1c7812 */ /* 0x001fca00078ec0ff */
[----:B------:R-:W-:-:S05]  /*208e0*/  IMAD.SHL.U32 R28, R28, 0x2, RZ ;  /* 0x000000021c1c7824 */ /* 0x000fca00078e00ff */
[----:B--2---:R0:W-:Y:S02]  /*208f0*/  STS.U16 [R28+0x4800], R2 ;  /* 0x004800021c007388 */ /* 0x0041e40000000400 */
[----:B0-----:R-:W-:Y:S02]  /*20900*/  @!P0 IMAD.MOV.U32 R2, RZ, RZ, R15 ;  /* 0x000000ffff028224 */ /* 0x001fe400078e000f */
[----:B------:R-:W2:Y:S04]  /*20910*/  LDL.LU R15, [R1+0xec] ;  /* 0x0000ec00010f7983 */ /* 0x000ea80000300800 */
[----:B---3--:R0:W3:Y:S04]  /*20920*/  @!P0 LDG.E.U16 R5, [R2.64] ;  /* 0x0000000a02058981 */ /* 0x0080e8000c1e1500 */
[----:B0-----:R-:W2:Y:S01]  /*20930*/  LDL.LU R3, [R1+0x58] ;  /* 0x0000580001037983 */ /* 0x001ea20000300800 */
[----:B------:R-:W-:Y:S01]  /*20940*/  PRMT R9, RZ, 0x7610, R9 ;  /* 0x00007610ff097816 */ /* 0x000fe20000000009 */
[----:B------:R-:W-:-:S02]  /*20950*/  @!P0 IMAD.MOV.U32 R2, RZ, RZ, R11 ;  /* 0x000000ffff028224 */ /* 0x000fc400078e000b */
[----:B---3--:R0:W-:Y:S04]  /*20960*/  STL [R1+0x68], R5 ;  /* 0x0000680501007387 */ /* 0x0081e80000100800 */
[----:B--2---:R1:W-:Y:S04]  /*20970*/  STS.U16 [R28+0x4c00], R3 ;  /* 0x004c00031c007388 */ /* 0x0043e80000000400 */
[----:B0-----:R-:W2:Y:S01]  /*20980*/  LDL R5, [R1+0x828] ;  /* 0x0008280001057983 */ /* 0x001ea20000100800 */
[----:B-1----:R-:W-:-:S05]  /*20990*/  @!P0 IMAD.MOV.U32 R3, RZ, RZ, R12 ;  /* 0x000000ffff038224 */ /* 0x002fca00078e000c */
[----:B------:R0:W3:Y:S04]  /*209a0*/  @!P0 LDG.E.U16 R9, [R2.64] ;  /* 0x0000000a02098981 */ /* 0x0000e8000c1e1500 */
[----:B0-----:R-:W2:Y:S04]  /*209b0*/  LDL.LU R2, [R1+0x5c] ;  /* 0x00005c0001027983 */ /* 0x001ea80000300800 */
[----:B------:R-:W4:Y:S01]  /*209c0*/  LDL R3, [R1+0x864] ;  /* 0x0008640001037983 */ /* 0x000f220000100800 */
[----:B------:R-:W-:-:S03]  /*209d0*/  PRMT R6, RZ, 0x7610, R6 ;  /* 0x00007610ff067816 */ /* 0x000fc60000000006 */
[----:B------:R-:W4:Y:S04]  /*209e0*/  LDL R12, [R1+0x7e4] ;  /* 0x0007e400010c7983 */ /* 0x000f280000100800 */
[----:B---3--:R0:W-:Y:S04]  /*209f0*/  STL [R1+0x64], R9 ;  /* 0x0000640901007387 */ /* 0x0081e80000100800 */
[----:B--2---:R1:W-:Y:S04]  /*20a00*/  STS.U16 [R28+0x5000], R2 ;  /* 0x005000021c007388 */ /* 0x0043e80000000400 */
[----:B0-----:R-:W2:Y:S04]  /*20a10*/  LDL R9, [R1+0x7e8] ;  /* 0x0007e80001097983 */ /* 0x001ea80000100800 */
[----:B------:R-:W3:Y:S01]  /*20a20*/  LDL.LU R11, [R1+0xf4] ;  /* 0x0000f400010b7983 */ /* 0x000ee20000300800 */
[----:B-1----:R-:W-:Y:S01]  /*20a30*/  @!P0 IMAD.MOV.U32 R2, RZ, RZ, R7 ;  /* 0x000000ffff028224 */ /* 0x002fe200078e0007 */
[----:B------:R-:W-:-:S02]  /*20a40*/  PRMT R4, RZ, 0x7610, R4 ;  /* 0x00007610ff047816 */ /* 0x000fc40000000004 */
[----:B------:R-:W2:Y:S04]  /*20a50*/  LDL R7, [R1+0x7a4] ;  /* 0x0007a40001077983 */ /* 0x000ea80000100800 */
[----:B----4-:R0:W4:Y:S04]  /*20a60*/  @!P0 LDG.E.U16 R6, [R2.64] ;  /* 0x0000000a02068981 */ /* 0x010128000c1e1500 */
[----:B0-----:R-:W2:Y:S01]  /*20a70*/  LDL R3, [R1+0x824] ;  /* 0x0008240001037983 */ /* 0x001ea20000100800 */
[----:B------:R-:W-:Y:S01]  /*20a80*/  @!P0 IMAD.MOV.U32 R2, RZ, RZ, R5 ;  /* 0x000000ffff028224 */ /* 0x000fe200078e0005 */
[----:B------:R-:W-:-:S02]  /*20a90*/  PRMT R8, RZ, 0x7610, R8 ;  /* 0x00007610ff087816 */ /* 0x000fc40000000008 */
[----:B----4-:R0:W-:Y:S04]  /*20aa0*/  STL [R1+0x60], R6 ;  /* 0x0000600601007387 */ /* 0x0101e80000100800 */
[----:B--2---:R1:W2:Y:S04]  /*20ab0*/  @!P0 LDG.E.U16 R4, [R2.64] ;  /* 0x0000000a02048981 */ /* 0x0042a8000c1e1500 */
[----:B0-----:R-:W4:Y:S01]  /*20ac0*/  LDL R6, [R1+0x7a8] ;  /* 0x0007a80001067983 */ /* 0x001f220000100800 */
[----:B-1----:R-:W-:Y:S02]  /*20ad0*/  @!P0 IMAD.MOV.U32 R2, RZ, RZ, R9 ;  /* 0x000000ffff028224 */ /* 0x002fe400078e0009 */
[----:B------:R-:W-:-:S05]  /*20ae0*/  @!P0 IMAD.MOV.U32 R3, RZ, RZ, R12 ;  /* 0x000000ffff038224 */ /* 0x000fca00078e000c */
[----:B------:R0:W3:Y:S04]  /*20af0*/  @!P0 LDG.E.U16 R8, [R2.64] ;  /* 0x0000000a02088981 */ /* 0x0000e8000c1e1500 */
[----:B------:R1:W-:Y:S04]  /*20b00*/  STS.U16 [R28+0x5400], R19 ;  /* 0x005400131c007388 */ /* 0x0003e80000000400 */
[----:B------:R-:W-:Y:S04]  /*20b10*/  STS.U16 [R28+0x5800], R18 ;  /* 0x005800121c007388 */ /* 0x000fe80000000400 */
[----:B-1----:R-:W3:Y:S04]  /*20b20*/  LDL.LU R19, [R1+0xf8] ;  /* 0x0000f80001137983 */ /* 0x002ee80000300800 */
[----:B------:R-:W3:Y:S01]  /*20b30*/  LDL R5, [R1+0x764] ;  /* 0x0007640001057983 */ /* 0x000ee20000100800 */
[----:B------:R-:W-:Y:S01]  /*20b40*/  PRMT R25, RZ, 0x7610, R25 ;  /* 0x00007610ff197816 */ /* 0x000fe20000000019 */
[----:B0-----:R-:W-:-:S02]  /*20b50*/  @!P0 IMAD.MOV.U32 R3, RZ, RZ, R7 ;  /* 0x000000ffff038224 */ /* 0x001fc400078e0007 */
[----:B--2---:R0:W-:Y:S04]  /*20b60*/  STL [R1+0x5c], R4 ;  /* 0x00005c0401007387 */ /* 0x0041e80000100800 */
[----:B0-----:R-:W2:Y:S04]  /*20b70*/  LDL R4, [R1+0x768] ;  /* 0x0007680001047983 */ /* 0x001ea80000100800 */
[----:B------:R-:W2:Y:S01]  /*20b80*/  LDL.LU R18, [R1+0xfc] ;  /* 0x0000fc0001127983 */ /* 0x000ea20000300800 */
[----:B----4-:R-:W-:-:S03]  /*20b90*/  @!P0 IMAD.MOV.U32 R2, RZ, RZ, R6 ;  /* 0x000000ffff028224 */ /* 0x010fc600078e0006 */
[----:B------:R-:W4:Y:S04]  /*20ba0*/  LDL R9, [R1+0x724] ;  /* 0x0007240001097983 */ /* 0x000f280000100800 */
[----:B---3--:R0:W-:Y:S04]  /*20bb0*/  STL [R1], R8 ;  /* 0x0000000801007387 */ /* 0x0081e80000100800 */
[----:B------:R1:W3:Y:S04]  /*20bc0*/  @!P0 LDG.E.U16 R25, [R2.64] ;  /* 0x0000000a02198981 */ /* 0x0002e8000c1e1500 */
[----:B0-----:R-:W3:Y:S01]  /*20bd0*/  LDL R8, [R1+0x728] ;  /* 0x0007280001087983 */ /* 0x001ee20000100800 */
[----:B------:R-:W-:Y:S01]  /*20be0*/  PRMT R21, RZ, 0x7610, R21 ;  /* 0x00007610ff157816 */ /* 0x000fe20000000015 */
[----:B-1----:R-:W-:Y:S01]  /*20bf0*/  @!P0 IMAD.MOV.U32 R3, RZ, RZ, R5 ;  /* 0x000000ffff038224 */ /* 0x002fe200078e0005 */
[----:B------:R-:W-:Y:S01]  /*20c00*/  PRMT R16, RZ, 0x7610, R16 ;  /* 0x00007610ff107816 */ /* 0x000fe20000000010 */
[----:B------:R0:W-:Y:S04]  /*20c10*/  STS.U16 [R28+0x5c00], R17 ;  /* 0x005c00111c007388 */ /* 0x0001e80000000400 */
[----:B0-----:R-:W3:Y:S01]  /*20c20*/  LDL.LU R17, [R1+0x104] ;  /* 0x0001040001117983 */ /* 0x001ee20000300800 */
[----:B--2---:R-:W-:-:S05]  /*20c30*/  @!P0 IMAD.MOV.U32 R2, RZ, RZ, R4 ;  /* 0x000000ffff028224 */ /* 0x004fca00078e0004 */
[----:B------:R4:W2:Y:S02]  /*20c40*/  @!P0 LDG.E.U16 R21, [R2.64] ;  /* 0x0000000a02158981 */ /* 0x0008a4000c1e1500 */
[----:B----4-:R-:W-:Y:S02]  /*20c50*/  @!P0 IMAD.MOV.U32 R3, RZ, RZ, R9 ;  /* 0x000000ffff038224 */ /* 0x010fe400078e0009 */
[----:B---3--:R-:W-:Y:S04]  /*20c60*/  STL [R1+0x19c0], R25 ;  /* 0x0019c01901007387 */ /* 0x008fe80000100800 */
[----:B------:R-:W3:Y:S01]  /*20c70*/  LDL R7, [R1+0x6e4] ;  /* 0x0006e40001077983 */ /* 0x000ee20000100800 */
[----:B------:R-:W-:-:S03]  /*20c80*/  @!P0 IMAD.MOV.U32 R2, RZ, RZ, R8 ;  /* 0x000000ffff028224 */ /* 0x000fc600078e0008 */
[----:B------:R-:W4:Y:S04]  /*20c90*/  LDL R6, [R1+0x6e8] ;  /* 0x0006e80001067983 */ /* 0x000f280000100800 */
[----:B------:R3:W4:Y:S04]  /*20ca0*/  @!P0 LDG.E.U16 R16, [R2.64] ;  /* 0x0000000a02108981 */ /* 0x000728000c1e1500 */
[----:B------:R0:W-:Y:S01]  /*20cb0*/  STS.U16 [R28+0x6000], R15 ;  /* 0x0060000f1c007388 */ /* 0x0001e20000000400 */
[----:B------:R-:W-:-:S03]  /*20cc0*/  PRMT R0, RZ, 0x7610, R0 ;  /* 0x00007610ff007816 */ /* 0x000fc60000000000 */
[----:B------:R1:W-:Y:S04]  /*20cd0*/  STS.U16 [R28+0x6400], R11 ;  /* 0x0064000b1c007388 */ /* 0x0003e80000000400 */
[----:B0-----:R-:W4:Y:S04]  /*20ce0*/  LDL.LU R15, [R1+0x108] ;  /* 0x00010800010f7983 */ /* 0x001f280000300800 */
[----:B--2---:R-:W-:Y:S04]  /*20cf0*/  STL [R1+0x19c4], R21 ;  /* 0x0019c41501007387 */ /* 0x004fe80000100800 */
[----:B------:R-:W2:Y:S04]  /*20d00*/  LDL R5, [R1+0x6a4] ;  /* 0x0006a40001057983 */ /* 0x000ea80000100800 */
[----:B------:R-:W2:Y:S04]  /*20d10*/  LDL R4, [R1+0x6a8] ;  /* 0x0006a80001047983 */ /* 0x000ea80000100800 */
[----:B-1----:R-:W2:Y:S01]  /*20d20*/  LDL.LU R11, [R1+0x10c] ;  /* 0x00010c00010b7983 */ /* 0x002ea20000300800 */
[----:B---3--:R-:W-:-:S02]  /*20d30*/  @!P0 IMAD.MOV.U32 R3, RZ, RZ, R7 ;  /* 0x000000ffff038224 */ /* 0x008fc400078e0007 */
[----:B----4-:R-:W-:Y:S01]  /*20d40*/  @!P0 IMAD.MOV.U32 R2, RZ, RZ, R6 ;  /* 0x000000ffff028224 */ /* 0x010fe200078e0006 */
[----:B------:R0:W-:Y:S04]  /*20d50*/  STL [R1+0x19c8], R16 ;  /* 0x0019c81001007387 */ /* 0x0001e80000100800 */
[----:B------:R-:W3:Y:S04]  /*20d60*/  LDL R9, [R1+0x664] ;  /* 0x0006640001097983 */ /* 0x000ee80000100800 */
[----:B------:R-:W4:Y:S04]  /*20d70*/  LDL R8, [R1+0x668] ;  /* 0x0006680001087983 */ /* 0x000f280000100800 */
[----:B------:R1:W4:Y:S04]  /*20d80*/  @!P0 LDG.E.U16 R0, [R2.64] ;  /* 0x0000000a02008981 */ /* 0x000328000c1e1500 */
[----:B0-----:R-:W4:Y:S01]  /*20d90*/  LDL.LU R16, [R1+0x114] ;  /* 0x0001140001107983 */ /* 0x001f220000300800 */
[----:B-1----:R-:W-:-:S02]  /*20da0*/  PRMT R2, RZ, 0x7610, R2 ;  /* 0x00007610ff027816 */ /* 0x002fc40000000002 */
[----:B------:R-:W-:-:S04]  /*20db0*/  PRMT R3, RZ, 0x7610, R3 ;  /* 0x00007610ff037816 */ /* 0x000fc80000000003 */
[----:B--2---:R3:W2:Y:S02]  /*20dc0*/  @!P0 LDG.E.U16 R2, [R4.64] ;  /* 0x0000000a04028981 */ /* 0x0046a4000c1e1500 */
[----:B---3--:R-:W-:Y:S02]  /*20dd0*/  @!P0 IMAD.MOV.U32 R5, RZ, RZ, R9 ;  /* 0x000000ffff058224 */ /* 0x008fe400078e0009 */
[----:B----4-:R-:W-:Y:S01]  /*20de0*/  @!P0 IMAD.MOV.U32 R4, RZ, RZ, R8 ;  /* 0x000000ffff048224 */ /* 0x010fe200078e0008 */
[----:B------:R-:W-:Y:S04]  /*20df0*/  STL [R1+0x19cc], R0 ;  /* 0x0019cc0001007387 */ /* 0x000fe80000100800 */
[----:B------:R0:W3:Y:S04]  /*20e00*/  @!P0 LDG.E.U16 R3, [R4.64] ;  /* 0x0000000a04038981 */ /* 0x0000e8000c1e1500 */
[----:B------:R-:W4:Y:S04]  /*20e10*/  LDL R7, [R1+0x624] ;  /* 0x0006240001077983 */ /* 0x000f280000100800 */
[----:B------:R-:W4:Y:S01]  /*20e20*/  LDL R6, [R1+0x628] ;  /* 0x0006280001067983 */ /* 0x000f220000100800 */
[----:B0-----:R-:W-:-:S03]  /*20e30*/  PRMT R4, RZ, 0x7610, R4 ;  /* 0x00007610ff047816 */ /* 0x001fc60000000004 */
[----:B------:R0:W-:Y:S04]  /*20e40*/  STS.U16 [R28+0x6c00], R18 ;  /* 0x006c00121c007388 */ /* 0x0001e80000000400 */
[----:B------:R1:W-:Y:S04]  /*20e50*/  STS.U16 [R28+0x7000], R17 ;  /* 0x007000111c007388 */ /* 0x0003e80000000400 */
[----:B0-----:R-:W4:Y:S04]  /*20e60*/  LDL.LU R18, [R1+0x118] ;  /* 0x0001180001127983 */ /* 0x001f280000300800 */
[----:B------:R0:W-:Y:S04]  /*20e70*/  STS.U16 [R28+0x7400], R15 ;  /* 0x0074000f1c007388 */ /* 0x0001e80000000400 */
[----:B--2---:R-:W-:Y:S04]  /*20e80*/  STL [R1+0x19d0], R2 ;  /* 0x0019d00201007387 */ /* 0x004fe80000100800 */
[----:B-1----:R-:W2:Y:S04]  /*20e90*/  LDL R17, [R1+0x5e8] ;  /* 0x0005e80001117983 */ /* 0x002ea80000100800 */
[----:B------:R-:W2:Y:S04]  /*20ea0*/  LDL.LU R12, [R1+0x120] ;  /* 0x00012000010c7983 */ /* 0x000ea80000300800 */
[----:B---3--:R-:W-:Y:S04]  /*20eb0*/  STL [R1+0x19d4], R3 ;  /* 0x0019d40301007387 */ /* 0x008fe80000100800 */
[----:B------:R-:W3:Y:S04]  /*20ec0*/  LDL R9, [R1+0x5a4] ;  /* 0x0005a40001097983 */ /* 0x000ee80000100800 */
[----:B------:R-:W3:Y:S04]  /*20ed0*/  LDL R8, [R1+0x5a8] ;  /* 0x0005a80001087983 */ /* 0x000ee80000100800 */
[----:B0-----:R-:W3:Y:S04]  /*20ee0*/  LDL.LU R15, [R1+0x124] ;  /* 0x00012400010f7983 */ /* 0x001ee80000300800 */
[----:B----4-:R0:W4:Y:S04]  /*20ef0*/  @!P0 LDG.E.U16 R4, [R6.64] ;  /* 0x0000000a06048981 */ /* 0x010128000c1e1500 */
[----:B0-----:R-:W3:Y:S01]  /*20f00*/  LDL R7, [R1+0x5e4] ;  /* 0x0005e40001077983 */ /* 0x001ee20000100800 */
[----:B------:R-:W-:Y:S01]  /*20f10*/  PRMT R5, RZ, 0x7610, R5 ;  /* 0x00007610ff057816 */ /* 0x000fe20000000005 */
[----:B--2---:R-:W-:-:S05]  /*20f20*/  @!P0 IMAD.MOV.U32 R6, RZ, RZ, R17 ;  /* 0x000000ffff068224 */ /* 0x004fca00078e0011 */
[----:B---3--:R0:W2:Y:S04]  /*20f30*/  @!P0 LDG.E.U16 R5, [R6.64] ;  /* 0x0000000a06058981 */ /* 0x0080a8000c1e1500 */
[----:B------:R1:W-:Y:S04]  /*20f40*/  STS.U16 [R28+0x6800], R19 ;  /* 0x006800131c007388 */ /* 0x0003e80000000400 */
[----:B-1----:R-:W1:Y:S01]  /*20f50*/  S2R R19, SR_TID.X ;  /* 0x0000000000137919 */ /* 0x002e620000002100 */
[----:B0-----:R-:W-:-:S03]  /*20f60*/  PRMT R6, RZ, 0x7610, R6 ;  /* 0x00007610ff067816 */ /* 0x001fc60000000006 */
[----:B----4-:R-:W-:Y:S04]  /*20f70*/  STL [R1+0x19d8], R4 ;  /* 0x0019d80401007387 */ /* 0x010fe80000100800 */
[----:B------:R0:W-:Y:S04]  /*20f80*/  STS.U16 [R28+0x7800], R11 ;  /* 0x0078000b1c007388 */ /* 0x0001e80000000400 */
[----:B------:R3:W-:Y:S04]  /*20f90*/  STS.U16 [R28+0x7c00], R16 ;  /* 0x007c00101c007388 */ /* 0x0007e80000000400 */
[----:B------:R4:W4:Y:S04]  /*20fa0*/  @!P0 LDG.E.U16 R6, [R8.64] ;  /* 0x0000000a08068981 */ /* 0x000928000c1e1500 */
[----:B0-----:R-:W4:Y:S01]  /*20fb0*/  LDL.LU R11, [R1+0x128] ;  /* 0x00012800010b7983 */ /* 0x001f220000300800 */
[----:B-1----:R-:W-:-:S03]  /*20fc0*/  LOP3.LUT R19, R19, 0x3f, RZ, 0xc0, !PT ;  /* 0x0000003f13137812 */ /* 0x002fc600078ec0ff */
[----:B------:R-:W4:Y:S02]  /*20fd0*/  LDL.LU R17, [R1+0x130] ;  /* 0x0001300001117983 */ /* 0x000f240000300800 */
[----:B---3--:R-:W-:Y:S02]  /*20fe0*/  IMAD.SHL.U32 R16, R19, 0x2, RZ ;  /* 0x0000000213107824 */ /* 0x008fe400078e00ff */
[----:B--2---:R-:W-:Y:S04]  /*20ff0*/  STL [R1+0x19dc], R5 ;  /* 0x0019dc0501007387 */ /* 0x004fe80000100800 */
[----:B------:R-:W2:Y:S04]  /*21000*/  LDL.LU R19, [R1+0x134] ;  /* 0x0001340001137983 */ /* 0x000ea80000300800 */
[----:B----4-:R-:W3:Y:S04]  /*21010*/  LDL R8, [R1+0x574] ;  /* 0x0005740001087983 */ /* 0x010ee80000100800 */
[----:B------:R-:W3:Y:S01]  /*21020*/  LDL R9, [R1+0xd50] ;  /* 0x000d500001097983 */ /* 0x000ee20000100800 */
[----:B------:R-:W-:-:S02]  /*21030*/  PRMT R14, RZ, 0x7610, R14 ;  /* 0x00007610ff0e7816 */ /* 0x000fc4000000000e */
[----:B---3--:R-:W-:-:S04]  /*21040*/  @!P0 LOP3.LUT R9, R9, R8, RZ, 0x3c, !PT ;  /* 0x0000000809098212 */ /* 0x008fc800078e3cff */
[----:B------:R-:W-:-:S04]  /*21050*/  @!P0 LOP3.LUT R8, R9, R8, RZ, 0x3c, !PT ;  /* 0x0000000809088212 */ /* 0x000fc800078e3cff */
[----:B------:R-:W-:-:S05]  /*21060*/  @!P0 LOP3.LUT R9, R9, R8, RZ, 0x3c, !PT ;  /* 0x0000000809098212 */ /* 0x000fca00078e3cff */
[----:B------:R-:W3:Y:S01]  /*21070*/  @!P0 LDG.E.U16 R14, [R8.64] ;  /* 0x0000000a080e8981 */ /* 0x000ee2000c1e1500 */
[----:B------:R-:W-:-:S03]  /*21080*/  LOP3.LUT R16, R16, 0x10, RZ, 0x3c, !PT ;  /* 0x0000001010107812 */ /* 0x000fc600078e3cff */
[----:B------:R-:W-:Y:S04]  /*21090*/  STL [R1+0x19e0], R6 ;  /* 0x0019e00601007387 */ /* 0x000fe80000100800 */
[----:B------:R0:W-:Y:S04]  /*210a0*/  STS.U16 [R16+0x80], R18 ;  /* 0x0000801210007388 */ /* 0x0001e80000000400 */
[----:B0-----:R-:W4:Y:S04]  /*210b0*/  LDL.LU R18, [R1+0x138] ;  /* 0x0001380001127983 */ /* 0x001f280000300800 */
[----:B---3--:R0:W-:Y:S04]  /*210c0*/  STL [R1+0x58], R14 ;  /* 0x0000580e01007387 */ /* 0x0081e80000100800 */
[----:B0-----:R-:W3:Y:S04]  /*210d0*/  LDL.LU R14, [R1+0x1a20] ;  /* 0x001a2000010e7983 */ /* 0x001ee80000300800 */
[----:B------:R-:W2:Y:S04]  /*210e0*/  LDL R8, [R1+0xd1c] ;  /* 0x000d1c0001087983 */ /* 0x000ea80000100800 */
[----:B------:R-:W2:Y:S01]  /*210f0*/  LDL R9, [R1+0xd20] ;  /* 0x000d200001097983 */ /* 0x000ea20000100800 */
[----:B---3--:R-:W-:-:S02]  /*21100*/  PRMT R14, RZ, 0x7610, R14 ;  /* 0x00007610ff0e7816 */ /* 0x008fc4000000000e */
[----:B--2---:R-:W-:-:S04]  /*21110*/  @!P0 LOP3.LUT R9, R9, R8, RZ, 0x3c, !PT ;  /* 0x0000000809098212 */ /* 0x004fc800078e3cff */
[----:B------:R-:W-:-:S04]  /*21120*/  @!P0 LOP3.LUT R8, R9, R8, RZ, 0x3c, !PT ;  /* 0x0000000809088212 */ /* 0x000fc800078e3cff */
[----:B------:R-:W-:-:S05]  /*21130*/  @!P0 LOP3.LUT R9, R9, R8, RZ, 0x3c, !PT ;  /* 0x0000000809098212 */ /* 0x000fca00078e3cff */
[----:B------:R0:W2:Y:S04]  /*21140*/  @!P0 LDG.E.U16 R14, [R8.64] ;  /* 0x0000000a080e8981 */ /* 0x0000a8000c1e1500 */
[----:B------:R1:W-:Y:S04]  /*21150*/  STS.U16 [R16+0x480], R12 ;  /* 0x0004800c10007388 */ /* 0x0003e80000000400 */
[----:B0-----:R-:W3:Y:S04]  /*21160*/  LDL R8, [R1+0xcdc] ;  /* 0x000cdc0001087983 */ /* 0x001ee80000100800 */
[----:B------:R-:W3:Y:S04]  /*21170*/  LDL R9, [R1+0xce0] ;  /* 0x000ce00001097983 */ /* 0x000ee80000100800 */
[----:B-1----:R-:W4:Y:S04]  /*21180*/  LDL R12, [R1+0xc60] ;  /* 0x000c6000010c7983 */ /* 0x002f280000100800 */
[----:B------:R-:W-:Y:S04]  /*21190*/  STS.U16 [R16+0x880], R15 ;  /* 0x0008800f10007388 */ /* 0x000fe80000000400 */
[----:B--2---:R0:W-:Y:S04]  /*211a0*/  STL [R1+0x54], R14 ;  /* 0x0000540e01007387 */ /* 0x0041e80000100800 */
[----:B0-----:R-:W2:Y:S04]  /*211b0*/  LDL.LU R14, [R1+0x144] ;  /* 0x00014400010e7983 */ /* 0x001ea80000300800 */
[----:B------:R-:W2:Y:S01]  /*211c0*/  LDL.LU R15, [R1+0x1a1c] ;  /* 0x001a1c00010f7983 */ /* 0x000ea20000300800 */
[----:B---3--:R-:W-:-:S04]  /*211d0*/  @!P0 LOP3.LUT R9, R9, R8, RZ, 0x3c, !PT ;  /* 0x0000000809098212 */ /* 0x008fc800078e3cff */
[----:B------:R-:W-:-:S04]  /*211e0*/  @!P0 LOP3.LUT R8, R9, R8, RZ, 0x3c, !PT ;  /* 0x0000000809088212 */ /* 0x000fc800078e3cff */
[----:B------:R-:W-:Y:S02]  /*211f0*/  @!P0 LOP3.LUT R9, R9, R8, RZ, 0x3c, !PT ;  /* 0x0000000809098212 */ /* 0x000fe400078e3cff */
[----:B--2---:R-:W-:-:S06]  /*21200*/  PRMT R15, RZ, 0x7610, R15 ;  /* 0x00007610ff0f7816 */ /* 0x004fcc000000000f */
[----:B------:R-:W2:Y:S04]  /*21210*/  @!P0 LDG.E.U16 R15, [R8.64] ;  /* 0x0000000a080f8981 */ /* 0x000ea8000c1e1500 */
[----:B--2---:R0:W-:Y:S04]  /*21220*/  STL [R1+0x50], R15 ;  /* 0x0000500f01007387 */ /* 0x0041e80000100800 */
[----:B0-----:R-:W2:Y:S04]  /*21230*/  LDL.LU R15, [R1+0x1a18] ;  /* 0x001a1800010f7983 */ /* 0x001ea80000300800 */
[----:B------:R-:W3:Y:S04]  /*21240*/  LDL R8, [R1+0xc9c] ;  /* 0x000c9c0001087983 */ /* 0x000ee80000100800 */
[----:B------:R-:W3:Y:S04]  /*21250*/  LDL R9, [R1+0xca0] ;  /* 0x000ca00001097983 */ /* 0x000ee80000100800 */
[----:B------:R0:W-:Y:S04]  /*21260*/  STS.U16 [R16+0xc80], R11 ;  /* 0x000c800b10007388 */ /* 0x0001e80000000400 */
[----:B0-----:R-:W4:Y:S01]  /*21270*/  LDL.LU R11, [R1+0x148] ;  /* 0x00014800010b7983 */ /* 0x001f220000300800 */
[----:B--2---:R-:W-:-:S02]  /*21280*/  PRMT R15, RZ, 0x7610, R15 ;  /* 0x00007610ff0f7816 */ /* 0x004fc4000000000f */
[----:B---3--:R-:W-:-:S04]  /*21290*/  @!P0 LOP3.LUT R9, R9, R8, RZ, 0x3c, !PT ;  /* 0x0000000809098212 */ /* 0x008fc800078e3cff */
[----:B------:R-:W-:-:S04]  /*212a0*/  @!P0 LOP3.LUT R8, R9, R8, RZ, 0x3c, !PT ;  /* 0x0000000809088212 */ /* 0x000fc800078e3cff */
[----:B------:R-:W-:-:S05]  /*212b0*/  @!P0 LOP3.LUT R9, R9, R8, RZ, 0x3c, !PT ;  /* 0x0000000809098212 */ /* 0x000fca00078e3cff */
[----:B------:R0:W2:Y:S04]  /*212c0*/  @!P0 LDG.E.U16 R15, [R8.64] ;  /* 0x0000000a080f8981 */ /* 0x0000a8000c1e1500 */
[----:B0-----:R-:W3:Y:S01]  /*212d0*/  LDL R9, [R1+0xc5c] ;  /* 0x000c5c0001097983 */ /* 0x001ee20000100800 */
[----:B------:R-:W-:Y:S01]  /*212e0*/  PRMT R20, RZ, 0x7610, R20 ;  /* 0x00007610ff147816 */ /* 0x000fe20000000014 */
[----:B----4-:R-:W-:-:S05]  /*212f0*/  @!P0 IMAD.MOV.U32 R8, RZ, RZ, R12 ;  /* 0x000000ffff088224 */ /* 0x010fca00078e000c */
[----:B---3--:R-:W3:Y:S04]  /*21300*/  @!P0 LDG.E.U16 R20, [R8.64] ;  /* 0x0000000a08148981 */ /* 0x008ee8000c1e1500 */
[----:B--2---:R0:W-:Y:S04]  /*21310*/  STL [R1+0x4c], R15 ;  /* 0x00004c0f01007387 */ /* 0x0041e80000100800 */
[----:B------:R1:W-:Y:S04]  /*21320*/  STS.U16 [R16+0x1080], R17 ;  /* 0x0010801110007388 */ /* 0x0003e80000000400 */
[----:B0-----:R-:W2:Y:S04]  /*21330*/  LDL R15, [R1+0xba0] ;  /* 0x000ba000010f7983 */ /* 0x001ea80000100800 */
[----:B-1----:R-:W4:Y:S04]  /*21340*/  LDL.LU R17, [R1+0x150] ;  /* 0x0001500001117983 */ /* 0x002f280000300800 */
[----:B------:R-:W2:Y:S04]  /*21350*/  LDL.LU R12, [R1+0x154] ;  /* 0x00015400010c7983 */ /* 0x000ea80000300800 */
        /* <DEDUP_REMOVED lines=11> */
[----:B------:R-:W-:Y:S04]  /*21410*/  STS.U16 [R16+0x1880], R18 ;  /* 0x0018801210007388 */ /* 0x000fe80000000400 */
[----:B--2---:R0:W-:Y:S04]  /*21420*/  STL [R1+0x44], R19 ;  /* 0x0000441301007387 */ /* 0x0041e80000100800 */
[----:B0-----:R-:W2:Y:S04]  /*21430*/  LDL.LU R19, [R1+0x1a0c] ;  /* 0x001a0c0001137983 */ /* 0x001ea80000300800 */
[----:B------:R-:W3:Y:S04]  /*21440*/  LDL R8, [R1+0xbdc] ;  /* 0x000bdc0001087983 */ /* 0x000ee80000100800 */
[----:B------:R-:W3:Y:S04]  /*21450*/  LDL R9, [R1+0xbe0] ;  /* 0x000be00001097983 */ /* 0x000ee80000100800 */
[----:B------:R-:W2:Y:S01]  /*21460*/  LDL.LU R18, [R1+0x1a08] ;  /* 0x001a080001127983 */ /* 0x000ea20000300800 */
[----:B---3--:R-:W-:-:S04]  /*21470*/  @!P0 LOP3.LUT R9, R9, R8, RZ, 0x3c, !PT ;  /* 0x0000000809098212 */ /* 0x008fc800078e3cff */
[C---:B------:R-:W-:Y:S02]  /*21480*/  @!P0 LOP3.LUT R8, R9.reuse, R8, RZ, 0x3c, !PT ;  /* 0x0000000809088212 */ /* 0x040fe400078e3cff */
[----:B--2---:R-:W-:Y:S02]  /*21490*/  PRMT R18, RZ, 0x7610, R18 ;  /* 0x00007610ff127816 */ /* 0x004fe40000000012 */
[----:B------:R-:W-:-:S05]  /*214a0*/  @!P0 LOP3.LUT R9, R9, R8, RZ, 0x3c, !PT ;  /* 0x0000000809098212 */ /* 0x000fca00078e3cff */
[----:B------:R-:W2:Y:S04]  /*214b0*/  @!P0 LDG.E.U16 R18, [R8.64] ;  /* 0x0000000a08128981 */ /* 0x000ea8000c1e1500 */
[----:B--2---:R0:W-:Y:S04]  /*214c0*/  STL [R1+0x40], R18 ;  /* 0x0000401201007387 */ /* 0x0041e80000100800 */
[----:B0-----:R-:W2:Y:S04]  /*214d0*/  LDL.LU R18, [R1+0x1a04] ;  /* 0x001a040001127983 */ /* 0x001ea80000300800 */
[----:B------:R-:W3:Y:S04]  /*214e0*/  LDL.LU R8, [R1+0x140] ;  /* 0x0001400001087983 */ /* 0x000ee80000300800 */
[----:B------:R-:W2:Y:S01]  /*214f0*/  LDL R9, [R1+0xb9c] ;  /* 0x000b9c0001097983 */ /* 0x000ea20000100800 */
[----:B------:R-:W-:-:S03]  /*21500*/  PRMT R13, RZ, 0x7610, R13 ;  /* 0x00007610ff0d7816 */ /* 0x000fc6000000000d */
[----:B---3--:R0:W-:Y:S02]  /*21510*/  STS.U16 [R16+0x1c80], R8 ;  /* 0x001c800810007388 */ /* 0x0081e40000000400 */
[----:B0-----:R-:W-:Y:S02]  /*21520*/  @!P0 IMAD.MOV.U32 R8, RZ, RZ, R15 ;  /* 0x000000ffff088224 */ /* 0x001fe400078e000f */
[----:B------:R-:W3:Y:S04]  /*21530*/  LDL.LU R15, [R1+0x160] ;  /* 0x00016000010f7983 */ /* 0x000ee80000300800 */
[----:B--2---:R0:W2:Y:S04]  /*21540*/  @!P0 LDG.E.U16 R13, [R8.64] ;  /* 0x0000000a080d8981 */ /* 0x0040a8000c1e1500 */
[----:B0-----:R-:W3:Y:S04]  /*21550*/  LDL R8, [R1+0xb5c] ;  /* 0x000b5c0001087983 */ /* 0x001ee80000100800 */
[----:B------:R-:W3:Y:S01]  /*21560*/  LDL R9, [R1+0xb60] ;  /* 0x000b600001097983 */ /* 0x000ee20000100800 */
[----:B------:R-:W-:-:S03]  /*21570*/  PRMT R6, RZ, 0x7610, R6 ;  /* 0x00007610ff067816 */ /* 0x000fc60000000006 */
[----:B------:R0:W-:Y:S04]  /*21580*/  STS.U16 [R16+0x2080], R14 ;  /* 0x0020800e10007388 */ /* 0x0001e80000000400 */
[----:B0-----:R-:W4:Y:S04]  /*21590*/  LDL R14, [R1+0xa9c] ;  /* 0x000a9c00010e7983 */ /* 0x001f280000100800 */
[----:B--2---:R0:W-:Y:S01]  /*215a0*/  STL [R1+0x3c], R13 ;  /* 0x00003c0d01007387 */ /* 0x0041e20000100800 */
[-C--:B---3--:R-:W-:Y:S02]  /*215b0*/  @!P0 LOP3.LUT R9, R9, R8.reuse, RZ, 0x3c, !PT ;  /* 0x0000000809098212 */ /* 0x088fe400078e3cff */
[----:B------:R-:W-:Y:S01]  /*215c0*/  PRMT R18, RZ, 0x7610, R18 ;  /* 0x00007610ff127816 */ /* 0x000fe20000000012 */
[----:B------:R1:W-:Y:S01]  /*215d0*/  STS.U16 [R16+0x2480], R11 ;  /* 0x0024800b10007388 */ /* 0x0003e20000000400 */
[----:B------:R-:W-:-:S03]  /*215e0*/  @!P0 LOP3.LUT R8, R9, R8, RZ, 0x3c, !PT ;  /* 0x0000000809088212 */ /* 0x000fc600078e3cff */
[----:B0-----:R-:W2:Y:S01]  /*215f0*/  LDL R13, [R1+0xaa0] ;  /* 0x000aa000010d7983 */ /* 0x001ea20000100800 */
[----:B------:R-:W-:-:S05]  /*21600*/  @!P0 LOP3.LUT R9, R9, R8, RZ, 0x3c, !PT ;  /* 0x0000000809098212 */ /* 0x000fca00078e3cff */
[----:B------:R0:W3:Y:S04]  /*21610*/  @!P0 LDG.E.U16 R6, [R8.64] ;  /* 0x0000000a08068981 */ /* 0x0000e8000c1e1500 */
[----:B-1----:R-:W2:Y:S04]  /*21620*/  LDL R11, [R1+0xa5c] ;  /* 0x000a5c00010b7983 */ /* 0x002ea80000100800 */
[----:B0-----:R-:W2:Y:S04]  /*21630*/  LDL R8, [R1+0xb1c] ;  /* 0x000b1c0001087983 */ /* 0x001ea80000100800 */
[----:B------:R-:W2:Y:S02]  /*21640*/  LDL R9, [R1+0xb20] ;  /* 0x000b200001097983 */ /* 0x000ea40000100800 */
[----:B--2---:R-:W-:-:S04]  /*21650*/  @!P0 LOP3.LUT R9, R9, R8, RZ, 0x3c, !PT ;  /* 0x0000000809098212 */ /* 0x004fc800078e3cff */
[----:B------:R-:W-:-:S04]  /*21660*/  @!P0 LOP3.LUT R8, R9, R8, RZ, 0x3c, !PT ;  /* 0x0000000809088212 */ /* 0x000fc800078e3cff */
[----:B------:R-:W-:-:S05]  /*21670*/  @!P0 LOP3.LUT R9, R9, R8, RZ, 0x3c, !PT ;  /* 0x0000000809098212 */ /* 0x000fca00078e3cff */
[----:B------:R-:W2:Y:S04]  /*21680*/  @!P0 LDG.E.U16 R18, [R8.64] ;  /* 0x0000000a08128981 */ /* 0x000ea8000c1e1500 */
[----:B---3--:R0:W-:Y:S04]  /*21690*/  STL [R1+0x38], R6 ;  /* 0x0000380601007387 */ /* 0x0081e80000100800 */
[----:B0-----:R-:W3:Y:S04]  /*216a0*/  LDL R6, [R1+0xa60] ;  /* 0x000a600001067983 */ /* 0x001ee80000100800 */
[----:B----4-:R-:W-:Y:S04]  /*216b0*/  STS.U16 [R16+0x2880], R17 ;  /* 0x0028801110007388 */ /* 0x010fe80000000400 */
[----:B--2---:R0:W-:Y:S04]  /*216c0*/  STL [R1+0x34], R18 ;  /* 0x0000341201007387 */ /* 0x0041e80000100800 */
[----:B0-----:R-:W2:Y:S04]  /*216d0*/  LDL.LU R18, [R1+0x1a00] ;  /* 0x001a000001127983 */ /* 0x001ea80000300800 */
[----:B------:R-:W4:Y:S04]  /*216e0*/  LDL R8, [R1+0xadc] ;  /* 0x000adc0001087983 */ /* 0x000f280000100800 */
[----:B------:R-:W4:Y:S04]  /*216f0*/  LDL R9, [R1+0xae0] ;  /* 0x000ae00001097983 */ /* 0x000f280000100800 */
[----:B------:R-:W2:Y:S01]  /*21700*/  LDL.LU R17, [R1+0x19fc] ;  /* 0x0019fc0001117983 */ /* 0x000ea20000300800 */
[----:B------:R-:W-:-:S02]  /*21710*/  PRMT R28, RZ, 0x7610, R28 ;  /* 0x00007610ff1c7816 */ /* 0x000fc4000000001c */
[----:B----4-:R-:W-:-:S04]  /*21720*/  @!P0 LOP3.LUT R9, R9, R8, RZ, 0x3c, !PT ;  /* 0x0000000809098212 */ /* 0x010fc800078e3cff */
[----:B------:R-:W-:-:S04]  /*21730*/  @!P0 LOP3.LUT R8, R9, R8, RZ, 0x3c, !PT ;  /* 0x0000000809088212 */ /* 0x000fc800078e3cff */
[----:B------:R-:W-:Y:S02]  /*21740*/  @!P0 LOP3.LUT R9, R9, R8, RZ, 0x3c, !PT ;  /* 0x0000000809098212 */ /* 0x000fe400078e3cff */
[----:B--2---:R-:W-:-:S03]  /*21750*/  PRMT R17, RZ, 0x7610, R17 ;  /* 0x00007610ff117816 */ /* 0x004fc60000000011 */
[----:B------:R0:W2:Y:S02]  /*21760*/  @!P0 LDG.E.U16 R28, [R8.64] ;  /* 0x0000000a081c8981 */ /* 0x0000a4000c1e1500 */
[----:B0-----:R-:W-:Y:S02]  /*21770*/  @!P0 IMAD.MOV.U32 R8, RZ, RZ, R13 ;  /* 0x000000ffff088224 */ /* 0x001fe400078e000d */
[----:B------:R-:W-:-:S05]  /*21780*/  @!P0 IMAD.MOV.U32 R9, RZ, RZ, R14 ;  /* 0x000000ffff098224 */ /* 0x000fca00078e000e */
[----:B------:R-:W4:Y:S04]  /*21790*/  @!P0 LDG.E.U16 R17, [R8.64] ;  /* 0x0000000a08118981 */ /* 0x000f28000c1e1500 */
[----:B------:R0:W-:Y:S04]  /*217a0*/  STS.U16 [R16+0x2c80], R12 ;  /* 0x002c800c10007388 */ /* 0x0001e80000000400 */
[----:B0-----:R-:W3:Y:S04]  /*217b0*/  LDL.LU R12, [R1+0x16c] ;  /* 0x00016c00010c7983 */ /* 0x001ee80000300800 */
[----:B------:R-:W3:Y:S04]  /*217c0*/  LDL R14, [R1+0x9dc] ;  /* 0x0009dc00010e7983 */ /* 0x000ee80000100800 */
[----:B------:R-:W3:Y:S04]  /*217d0*/  LDL R13, [R1+0x9e0] ;  /* 0x0009e000010d7983 */ /* 0x000ee80000100800 */
[----:B--2---:R0:W-:Y:S04]  /*217e0*/  STL [R1+0x30], R28 ;  /* 0x0000301c01007387 */ /* 0x0041e80000100800 */
[----:B0-----:R-:W2:Y:S04]  /*217f0*/  LDL.LU R28, [R1+0x1e4] ;  /* 0x0001e400011c7983 */ /* 0x001ea80000300800 */
[----:B----4-:R0:W-:Y:S04]  /*21800*/  STL [R1+0x2c], R17 ;  /* 0x00002c1101007387 */ /* 0x0101e80000100800 */
[----:B0-----:R-:W4:Y:S04]  /*21810*/  LDL.LU R17, [R1+0x19f8] ;  /* 0x0019f80001117983 */ /* 0x001f280000300800 */
[----:B------:R-:W2:Y:S01]  /*21820*/  LDL.LU R9, [R1+0x158] ;  /* 0x0001580001097983 */ /* 0x000ea20000300800 */
[----:B------:R-:W-:Y:S01]  /*21830*/  PRMT R10, RZ, 0x7610, R10 ;  /* 0x00007610ff0a7816 */ /* 0x000fe2000000000a */
[----:B---3--:R-:W-:-:S02]  /*21840*/  @!P0 IMAD.MOV.U32 R8, RZ, RZ, R6 ;  /* 0x000000ffff088224 */ /* 0x008fc400078e0006 */
[----:B------:R-:W3:Y:S04]  /*21850*/  LDL R6, [R1+0x9a0] ;  /* 0x0009a00001067983 */ /* 0x000ee80000100800 */
[----:B--2---:R0:W-:Y:S02]  /*21860*/  STS.U16 [R16+0x3080], R9 ;  /* 0x0030800910007388 */ /* 0x0041e40000000400 */
[----:B0-----:R-:W-:Y:S02]  /*21870*/  @!P0 IMAD.MOV.U32 R9, RZ, RZ, R11 ;  /* 0x000000ffff098224 */ /* 0x001fe400078e000b */
[----:B------:R-:W2:Y:S04]  /*21880*/  LDL R11, [R1+0x99c] ;  /* 0x00099c00010b7983 */ /* 0x000ea80000100800 */
[----:B------:R0:W2:Y:S04]  /*21890*/  @!P0 LDG.E.U16 R10, [R8.64] ;  /* 0x0000000a080a8981 */ /* 0x0000a8000c1e1500 */
[----:B------:R-:W-:Y:S04]  /*218a0*/  STS.U16 [R16+0x3480], R15 ;  /* 0x0034800f10007388 */ /* 0x000fe80000000400 */
[----:B0-----:R-:W3:Y:S04]  /*218b0*/  LDL R8, [R1+0xa1c] ;  /* 0x000a1c0001087983 */ /* 0x001ee80000100800 */
[----:B------:R-:W3:Y:S04]  /*218c0*/  LDL R9, [R1+0xa20] ;  /* 0x000a200001097983 */ /* 0x000ee80000100800 */
[----:B--2---:R0:W-:Y:S04]  /*218d0*/  STL [R1+0x28], R10 ;  /* 0x0000280a01007387 */ /* 0x0041e80000100800 */
[----:B0-----:R-:W2:Y:S04]  /*218e0*/  LDL.LU R10, [R1+0x1e8] ;  /* 0x0001e800010a7983 */ /* 0x001ea80000300800 */
[----:B------:R-:W2:Y:S01]  /*218f0*/  LDL.LU R15, [R1+0x19f4] ;  /* 0x0019f400010f7983 */ /* 0x000ea20000300800 */
[----:B---3--:R-:W-:-:S04]  /*21900*/  @!P0 LOP3.LUT R9, R9, R8, RZ, 0x3c, !PT ;  /* 0x0000000809098212 */ /* 0x008fc800078e3cff */
[----:B------:R-:W-:-:S04]  /*21910*/  @!P0 LOP3.LUT R8, R9, R8, RZ, 0x3c, !PT ;  /* 0x0000000809088212 */ /* 0x000fc800078e3cff */
[----:B------:R-:W-:Y:S02]  /*21920*/  @!P0 LOP3.LUT R9, R9, R8, RZ, 0x3c, !PT ;  /* 0x0000000809098212 */ /* 0x000fe400078e3cff */
[----:B--2---:R-:W-:-:S06]  /*21930*/  PRMT R15, RZ, 0x7610, R15 ;  /* 0x00007610ff0f7816 */ /* 0x004fcc000000000f */
[----:B------:R0:W2:Y:S04]  /*21940*/  @!P0 LDG.E.U16 R15, [R8.64] ;  /* 0x0000000a080f8981 */ /* 0x0000a8000c1e1500 */
[----:B0-----:R-:W3:Y:S01]  /*21950*/  LDL.LU R9, [R1+0x164] ;  /* 0x0001640001097983 */ /* 0x001ee20000300800 */
[----:B------:R-:W-:Y:S01]  /*21960*/  PRMT R2, RZ, 0x7610, R2 ;  /* 0x00007610ff027816 */ /* 0x000fe20000000002 */
[----:B------:R-:W-:Y:S02]  /*21970*/  @!P0 IMAD.MOV.U32 R8, RZ, RZ, R13 ;  /* 0x000000ffff088224 */ /* 0x000fe400078e000d */
[----:B--2---:R0:W-:Y:S04]  /*21980*/  STL [R1+0x24], R15 ;  /* 0x0000240f01007387 */ /* 0x0041e80000100800 */
[----:B---3--:R1:W-:Y:S04]  /*21990*/  STS.U16 [R16+0x3880], R9 ;  /* 0x0038800910007388 */ /* 0x0083e80000000400 */
[----:B0-----:R-:W2:Y:S01]  /*219a0*/  LDL.LU R15, [R1+0x1ec] ;  /* 0x0001ec00010f7983 */ /* 0x001ea20000300800 */
[----:B-1----:R-:W-:-:S05]  /*219b0*/  @!P0 IMAD.MOV.U32 R9, RZ, RZ, R14 ;  /* 0x000000ffff098224 */ /* 0x002fca00078e000e */
[----:B------:R0:W3:Y:S04]  /*219c0*/  @!P0 LDG.E.U16 R2, [R8.64] ;  /* 0x0000000a08028981 */ /* 0x0000e8000c1e1500 */
[----:B0-----:R-:W2:Y:S01]  /*219d0*/  LDL.LU R9, [R1+0x168] ;  /* 0x0001680001097983 */ /* 0x001ea20000300800 */
[----:B------:R-:W-:Y:S01]  /*219e0*/  PRMT R4, RZ, 0x7610, R4 ;  /* 0x00007610ff047816 */ /* 0x000fe20000000004 */
[----:B------:R-:W-:Y:S02]  /*219f0*/  @!P0 IMAD.MOV.U32 R8, RZ, RZ, R6 ;  /* 0x000000ffff088224 */ /* 0x000fe400078e0006 */
[----:B------:R-:W4:Y:S04]  /*21a00*/  LDL R13, [R1+0x91c] ;  /* 0x00091c00010d7983 */ /* 0x000f280000100800 */
[----:B---3--:R0:W-:Y:S04]  /*21a10*/  STL [R1+0x20], R2 ;  /* 0x0000200201007387 */ /* 0x0081e80000100800 */
[----:B--2---:R1:W-:Y:S04]  /*21a20*/  STS.U16 [R16+0x3c80], R9 ;  /* 0x003c800910007388 */ /* 0x0043e80000000400 */
[----:B0-----:R-:W2:Y:S04]  /*21a30*/  LDL R2, [R1+0x920] ;  /* 0x0009200001027983 */ /* 0x001ea80000100800 */
[----:B------:R-:W3:Y:S01]  /*21a40*/  LDL.LU R14, [R1+0x1f4] ;  /* 0x0001f400010e7983 */ /* 0x000ee20000300800 */
[----:B-1----:R-:W-:Y:S01]  /*21a50*/  @!P0 IMAD.MOV.U32 R9, RZ, RZ, R11 ;  /* 0x000000ffff098224 */ /* 0x002fe200078e000b */
[----:B----4-:R-:W-:-:S02]  /*21a60*/  PRMT R17, RZ, 0x7610, R17 ;  /* 0x00007610ff117816 */ /* 0x010fc40000000011 */
[----:B------:R-:W4:Y:S04]  /*21a70*/  LDL R6, [R1+0x8dc] ;  /* 0x0008dc0001067983 */ /* 0x000f280000100800 */
[----:B------:R0:W2:Y:S04]  /*21a80*/  @!P0 LDG.E.U16 R4, [R8.64] ;  /* 0x0000000a08048981 */ /* 0x0000a8000c1e1500 */
[----:B0-----:R-:W3:Y:S04]  /*21a90*/  LDL R8, [R1+0x95c] ;  /* 0x00095c0001087983 */ /* 0x001ee80000100800 */
[----:B------:R-:W3:Y:S01]  /*21aa0*/  LDL R9, [R1+0x960] ;  /* 0x0009600001097983 */ /* 0x000ee20000100800 */
[----:B------:R-:W-:-:S03]  /*21ab0*/  PRMT R0, RZ, 0x7610, R0 ;  /* 0x00007610ff007816 */ /* 0x000fc60000000000 */
[----:B--2---:R0:W-:Y:S04]  /*21ac0*/  STL [R1+0x1c], R4 ;  /* 0x00001c0401007387 */ /* 0x0041e80000100800 */
[----:B0-----:R-:W2:Y:S01]  /*21ad0*/  LDL R4, [R1+0x8e0] ;  /* 0x0008e00001047983 */ /* 0x001ea20000100800 */
[----:B---3--:R-:W-:-:S03]  /*21ae0*/  @!P0 LOP3.LUT R9, R9, R8, RZ, 0x3c, !PT ;  /* 0x0000000809098212 */ /* 0x008fc600078e3cff */
[----:B------:R-:W3:Y:S01]  /*21af0*/  LDL.LU R11, [R1+0x1f8] ;  /* 0x0001f800010b7983 */ /* 0x000ee20000300800 */
[----:B------:R-:W-:-:S04]  /*21b00*/  @!P0 LOP3.LUT R8, R9, R8, RZ, 0x3c, !PT ;  /* 0x0000000809088212 */ /* 0x000fc800078e3cff */
[----:B------:R-:W-:-:S05]  /*21b10*/  @!P0 LOP3.LUT R9, R9, R8, RZ, 0x3c, !PT ;  /* 0x0000000809098212 */ /* 0x000fca00078e3cff */
[----:B------:R0:W3:Y:S02]  /*21b20*/  @!P0 LDG.E.U16 R17, [R8.64] ;  /* 0x0000000a08118981 */ /* 0x0000e4000c1e1500 */
[----:B0-----:R-:W-:Y:S02]  /*21b30*/  @!P0 IMAD.MOV.U32 R8, RZ, RZ, R2 ;  /* 0x000000ffff088224 */ /* 0x001fe400078e0002 */
[----:B------:R-:W-:-:S05]  /*21b40*/  @!P0 IMAD.MOV.U32 R9, RZ, RZ, R13 ;  /* 0x000000ffff098224 */ /* 0x000fca00078e000d */
[----:B------:R4:W3:Y:S01]  /*21b50*/  @!P0 LDG.E.U16 R0, [R8.64] ;  /* 0x0000000a08008981 */ /* 0x0008e2000c1e1500 */
[----:B------:R-:W-:-:S03]  /*21b60*/  PRMT R3, RZ, 0x7610, R3 ;  /* 0x00007610ff037816 */ /* 0x000fc60000000003 */
[----:B------:R0:W-:Y:S04]  /*21b70*/  STS.U16 [R16+0x4080], R12 ;  /* 0x0040800c10007388 */ /* 0x0001e80000000400 */
[----:B------:R-:W-:Y:S01]  /*21b80*/  STS.U16 [R16+0x4480], R28 ;  /* 0x0044801c10007388 */ /* 0x000fe20000000400 */
[----:B----4-:R-:W-:-:S03]  /*21b90*/  @!P0 IMAD.MOV.U32 R9, RZ, RZ, R6 ;  /* 0x000000ffff098224 */ /* 0x010fc600078e0006 */
[----:B0-----:R-:W4:Y:S04]  /*21ba0*/  LDL.LU R12, [R1+0x1fc] ;  /* 0x0001fc00010c7983 */ /* 0x001f280000300800 */
[----:B------:R-:W-:Y:S01]  /*21bb0*/  STS.U16 [R16+0x4880], R10 ;  /* 0x0048800a10007388 */ /* 0x000fe20000000400 */
[----:B--2---:R-:W-:-:S05]  /*21bc0*/  @!P0 IMAD.MOV.U32 R8, RZ, RZ, R4 ;  /* 0x000000ffff088224 */ /* 0x004fca00078e0004 */
[----:B------:R0:W2:Y:S04]  /*21bd0*/  @!P0 LDG.E.U16 R3, [R8.64] ;  /* 0x0000000a08038981 */ /* 0x0000a8000c1e1500 */
[----:B---3--:R1:W-:Y:S04]  /*21be0*/  STL [R1+0x18], R17 ;  /* 0x0000181101007387 */ /* 0x0083e80000100800 */
[----:B-1----:R-:W3:Y:S04]  /*21bf0*/  LDL.LU R17, [R1+0x19f0] ;  /* 0x0019f00001117983 */ /* 0x002ee80000300800 */
[----:B------:R-:W3:Y:S04]  /*21c00*/  LDL R28, [R1+0x8a0] ;  /* 0x0008a000011c7983 */ /* 0x000ee80000100800 */
[----:B------:R-:W4:Y:S04]  /*21c10*/  LDL.LU R13, [R1+0x204] ;  /* 0x00020400010d7983 */ /* 0x000f280000300800 */
[----:B------:R-:W4:Y:S04]  /*21c20*/  LDL R2, [R1+0x85c] ;  /* 0x00085c0001027983 */ /* 0x000f280000100800 */
[----:B------:R1:W-:Y:S04]  /*21c30*/  STL [R1+0x14], R0 ;  /* 0x0000140001007387 */ /* 0x0003e80000100800 */
[----:B0-----:R-:W4:Y:S04]  /*21c40*/  LDL R9, [R1+0x89c] ;  /* 0x00089c0001097983 */ /* 0x001f280000100800 */
[----:B------:R-:W4:Y:S04]  /*21c50*/  LDL R10, [R1+0x81c] ;  /* 0x00081c00010a7983 */ /* 0x000f280000100800 */
[----:B-1----:R-:W4:Y:S04]  /*21c60*/  LDL R0, [R1+0x860] ;  /* 0x0008600001007983 */ /* 0x002f280000100800 */
[----:B------:R-:W4:Y:S01]  /*21c70*/  LDL R6, [R1+0x820] ;  /* 0x0008200001067983 */ /* 0x000f220000100800 */
[----:B------:R-:W-:-:S02]  /*21c80*/  PRMT R25, RZ, 0x7610, R25 ;  /* 0x00007610ff197816 */ /* 0x000fc40000000019 */
[----:B------:R-:W-:Y:S01]  /*21c90*/  PRMT R21, RZ, 0x7610, R21 ;  /* 0x00007610ff157816 */ /* 0x000fe20000000015 */
[----:B------:R-:W4:Y:S01]  /*21ca0*/  LDL R4, [R1+0x7dc] ;  /* 0x0007dc0001047983 */ /* 0x000f220000100800 */
[----:B------:R-:W-:-:S03]  /*21cb0*/  PRMT R5, RZ, 0x7610, R5 ;  /* 0x00007610ff057816 */ /* 0x000fc60000000005 */
[----:B------:R-:W-:Y:S04]  /*21cc0*/  STS.U16 [R16+0x4c80], R15 ;  /* 0x004c800f10007388 */ /* 0x000fe80000000400 */
[----:B------:R-:W-:Y:S04]  /*21cd0*/  STS.U16 [R16+0x5080], R14 ;  /* 0x0050800e10007388 */ /* 0x000fe80000000400 */
[----:B--2---:R0:W-:Y:S04]  /*21ce0*/  STL [R1+0x10], R3 ;  /* 0x0000100301007387 */ /* 0x0041e80000100800 */
[----:B0-----:R-:W2:Y:S04]  /*21cf0*/  LDL R3, [R1+0x7e0] ;  /* 0x0007e00001037983 */ /* 0x001ea80000100800 */
[----:B------:R-:W2:Y:S04]  /*21d00*/  LDL.LU R15, [R1+0x208] ;  /* 0x00020800010f7983 */ /* 0x000ea80000300800 */
[----:B------:R-:W2:Y:S01]  /*21d10*/  LDL.LU R14, [R1+0x20c] ;  /* 0x00020c00010e7983 */ /* 0x000ea20000300800 */
[----:B---3--:R-:W-:-:S05]  /*21d20*/  @!P0 IMAD.MOV.U32 R8, RZ, RZ, R28 ;  /* 0x000000ffff088224 */ /* 0x008fca00078e001c */
[----:B----4-:R0:W3:Y:S02]  /*21d30*/  @!P0 LDG.E.U16 R25, [R8.64] ;  /* 0x0000000a08198981 */ /* 0x0100e4000c1e1500 */
[----:B0-----:R-:W-:Y:S02]  /*21d40*/  @!P0 IMAD.MOV.U32 R8, RZ, RZ, R0 ;  /* 0x000000ffff088224 */ /* 0x001fe400078e0000 */
[----:B------:R-:W-:Y:S01]  /*21d50*/  @!P0 IMAD.MOV.U32 R9, RZ, RZ, R2 ;  /* 0x000000ffff098224 */ /* 0x000fe200078e0002 */
[----:B------:R-:W4:Y:S04]  /*21d60*/  LDL R0, [R1+0x7a0] ;  /* 0x0007a00001007983 */ /* 0x000f280000100800 */
[----:B------:R0:W3:Y:S04]  /*21d70*/  @!P0 LDG.E.U16 R21, [R8.64] ;  /* 0x0000000a08158981 */ /* 0x0000e8000c1e1500 */
[----:B------:R-:W3:Y:S01]  /*21d80*/  LDL R2, [R1+0x79c] ;  /* 0x00079c0001027983 */ /* 0x000ee20000100800 */
[----:B0-----:R-:W-:-:S02]  /*21d90*/  @!P0 IMAD.MOV.U32 R8, RZ, RZ, R6 ;  /* 0x000000ffff088224 */ /* 0x001fc400078e0006 */
[----:B------:R-:W-:-:S05]  /*21da0*/  @!P0 IMAD.MOV.U32 R9, RZ, RZ, R10 ;  /* 0x000000ffff098224 */ /* 0x000fca00078e000a */
[----:B------:R0:W3:Y:S01]  /*21db0*/  @!P0 LDG.E.U16 R5, [R8.64] ;  /* 0x0000000a08058981 */ /* 0x0000e2000c1e1500 */
[----:B------:R-:W-:Y:S02]  /*21dc0*/  PRMT R27, RZ, 0x7610, R27 ;  /* 0x00007610ff1b7816 */ /* 0x000fe4000000001b */
[----:B------:R-:W-:Y:S01]  /*21dd0*/  PRMT R23, RZ, 0x7610, R23 ;  /* 0x00007610ff177816 */ /* 0x000fe20000000017 */
[----:B0-----:R-:W-:Y:S01]  /*21de0*/  @!P0 IMAD.MOV.U32 R9, RZ, RZ, R4 ;  /* 0x000000ffff098224 */ /* 0x001fe200078e0004 */
[----:B------:R0:W-:Y:S04]  /*21df0*/  STS.U16 [R16+0x5480], R11 ;  /* 0x0054800b10007388 */ /* 0x0001e80000000400 */
[----:B0-----:R-:W3:Y:S01]  /*21e00*/  LDL.LU R11, [R1+0x214] ;  /* 0x00021400010b7983 */ /* 0x001ee20000300800 */
[----:B--2---:R-:W-:-:S05]  /*21e10*/  @!P0 IMAD.MOV.U32 R8, RZ, RZ, R3 ;  /* 0x000000ffff088224 */ /* 0x004fca00078e0003 */
[----:B------:R4:W2:Y:S02]  /*21e20*/  @!P0 LDG.E.U16 R27, [R8.64] ;  /* 0x0000000a081b8981 */ /* 0x0008a4000c1e1500 */
[----:B----4-:R-:W-:Y:S02]  /*21e30*/  @!P0 IMAD.MOV.U32 R8, RZ, RZ, R0 ;  /* 0x000000ffff088224 */ /* 0x010fe400078e0000 */
[----:B---3--:R-:W-:-:S05]  /*21e40*/  @!P0 IMAD.MOV.U32 R9, RZ, RZ, R2 ;  /* 0x000000ffff098224 */ /* 0x008fca00078e0002 */
[----:B------:R-:W3:Y:S04]  /*21e50*/  @!P0 LDG.E.U16 R23, [R8.64] ;  /* 0x0000000a08178981 */ /* 0x000ee8000c1e1500 */
[----:B------:R0:W-:Y:S04]  /*21e60*/  STL [R1+0x4], R5 ;  /* 0x0000040501007387 */ /* 0x0001e80000100800 */
[----:B------:R-:W4:Y:S04]  /*21e70*/  LDL R4, [R1+0x760] ;  /* 0x0007600001047983 */ /* 0x000f280000100800 */
[----:B0-----:R-:W4:Y:S04]  /*21e80*/  LDL R5, [R1+0x75c] ;  /* 0x00075c0001057983 */ /* 0x001f280000100800 */
[----:B------:R0:W-:Y:S01]  /*21e90*/  STS.U16 [R16+0x5880], R12 ;  /* 0x0058800c10007388 */ /* 0x0001e20000000400 */
[----:B------:R-:W-:-:S03]  /*21ea0*/  PRMT R18, RZ, 0x7610, R18 ;  /* 0x00007610ff127816 */ /* 0x000fc60000000012 */
[----:B------:R1:W-:Y:S04]  /*21eb0*/  STS.U16 [R16+0x5c80], R13 ;  /* 0x005c800d10007388 */ /* 0x0003e80000000400 */
[----:B0-----:R-:W4:Y:S04]  /*21ec0*/  LDL.LU R12, [R1+0x218] ;  /* 0x00021800010c7983 */ /* 0x001f280000300800 */
[----:B--2---:R-:W-:Y:S04]  /*21ed0*/  STL [R1+0x196c], R27 ;  /* 0x00196c1b01007387 */ /* 0x004fe80000100800 */
[----:B------:R-:W2:Y:S04]  /*21ee0*/  LDL R6, [R1+0x71c] ;  /* 0x00071c0001067983 */ /* 0x000ea80000100800 */
[----:B------:R-:W2:Y:S04]  /*21ef0*/  LDL R3, [R1+0x720] ;  /* 0x0007200001037983 */ /* 0x000ea80000100800 */
[----:B------:R-:W2:Y:S04]  /*21f00*/  LDL R0, [R1+0x6e0] ;  /* 0x0006e00001007983 */ /* 0x000ea80000100800 */
[----:B-1----:R-:W2:Y:S04]  /*21f10*/  LDL.LU R13, [R1+0x21c] ;  /* 0x00021c00010d7983 */ /* 0x002ea80000300800 */
[----:B---3--:R-:W-:Y:S04]  /*21f20*/  STL [R1+0x1970], R23 ;  /* 0x0019701701007387 */ /* 0x008fe80000100800 */
[----:B------:R-:W-:Y:S04]  /*21f30*/  STL [R1+0xc], R25 ;  /* 0x00000c1901007387 */ /* 0x000fe80000100800 */
[----:B------:R-:W3:Y:S01]  /*21f40*/  LDL R2, [R1+0x6dc] ;  /* 0x0006dc0001027983 */ /* 0x000ee20000100800 */
[----:B----4-:R-:W-:-:S02]  /*21f50*/  @!P0 IMAD.MOV.U32 R8, RZ, RZ, R4 ;  /* 0x000000ffff088224 */ /* 0x010fc400078e0004 */
[----:B------:R-:W-:-:S05]  /*21f60*/  @!P0 IMAD.MOV.U32 R9, RZ, RZ, R5 ;  /* 0x000000ffff098224 */ /* 0x000fca00078e0005 */
[----:B------:R2:W4:Y:S01]  /*21f70*/  @!P0 LDG.E.U16 R18, [R8.64] ;  /* 0x0000000a08128981 */ /* 0x000522000c1e1500 */
[----:B------:R-:W-:-:S03]  /*21f80*/  PRMT R7, RZ, 0x7610, R7 ;  /* 0x00007610ff077816 */ /* 0x000fc60000000007 */
[----:B------:R0:W-:Y:S04]  /*21f90*/  STS.U16 [R16+0x6080], R15 ;  /* 0x0060800f10007388 */ /* 0x0001e80000000400 */
[----:B------:R-:W-:Y:S04]  /*21fa0*/  STS.U16 [R16+0x6480], R14 ;  /* 0x0064800e10007388 */ /* 0x000fe80000000400 */
[----:B------:R3:W-:Y:S04]  /*21fb0*/  STS.U16 [R16+0x6880], R11 ;  /* 0x0068800b10007388 */ /* 0x0007e80000000400 */
[----:B0-----:R-:W4:Y:S04]  /*21fc0*/  LDL.LU R15, [R1+0x224] ;  /* 0x00022400010f7983 */ /* 0x001f280000300800 */
[----:B------:R-:W4:Y:S01]  /*21fd0*/  LDL R4, [R1+0x6a0] ;  /* 0x0006a00001047983 */ /* 0x000f220000100800 */
[----:B--2---:R-:W-:-:S02]  /*21fe0*/  @!P0 IMAD.MOV.U32 R9, RZ, RZ, R6 ;  /* 0x000000ffff098224 */ /* 0x004fc400078e0006 */
[----:B------:R-:W-:-:S05]  /*21ff0*/  @!P0 IMAD.MOV.U32 R8, RZ, RZ, R3 ;  /* 0x000000ffff088224 */ /* 0x000fca00078e0003 */
[----:B------:R0:W2:Y:S01]  /*22000*/  @!P0 LDG.E.U16 R7, [R8.64] ;  /* 0x0000000a08078981 */ /* 0x0000a2000c1e1500 */
[----:B------:R-:W-:Y:S01]  /*22010*/  @!P0 IMAD.MOV.U32 R10, RZ, RZ, R0 ;  /* 0x000000ffff0a8224 */ /* 0x000fe200078e0000 */
[----:B0-----:R-:W-:Y:S01]  /*22020*/  PRMT R8, RZ, 0x7610, R8 ;  /* 0x00007610ff087816 */ /* 0x001fe20000000008 */
[----:B---3--:R-:W-:-:S05]  /*22030*/  @!P0 IMAD.MOV.U32 R11, RZ, RZ, R2 ;  /* 0x000000ffff0b8224 */ /* 0x008fca00078e0002 */
[----:B------:R0:W3:Y:S04]  /*22040*/  @!P0 LDG.E.U16 R8, [R10.64] ;  /* 0x0000000a0a088981 */ /* 0x0000e8000c1e1500 */
[----:B----4-:R-:W-:Y:S04]  /*22050*/  STL [R1+0x1974], R18 ;  /* 0x0019741201007387 */ /* 0x010fe80000100800 */
[----:B------:R1:W-:Y:S04]  /*22060*/  STL [R1+0x8], R21 ;  /* 0x0000081501007387 */ /* 0x0003e80000100800 */
[----:B------:R-:W4:Y:S04]  /*22070*/  LDL R5, [R1+0x69c] ;  /* 0x00069c0001057983 */ /* 0x000f280000100800 */
[----:B------:R-:W4:Y:S04]  /*22080*/  LDL.LU R14, [R1+0x228] ;  /* 0x00022800010e7983 */ /* 0x000f280000300800 */
[----:B------:R-:W4:Y:S04]  /*22090*/  LDL R6, [R1+0x65c] ;  /* 0x00065c0001067983 */ /* 0x000f280000100800 */
[----:B------:R-:W4:Y:S01]  /*220a0*/  LDL R3, [R1+0x660] ;  /* 0x0006600001037983 */ /* 0x000f220000100800 */
[----:B0-----:R-:W-:-:S03]  /*220b0*/  @!P0 IMAD.MOV.U32 R10, RZ, RZ, R4 ;  /* 0x000000ffff0a8224 */ /* 0x001fc600078e0004 */
[----:B--2---:R-:W-:Y:S04]  /*220c0*/  STL [R1+0x1978], R7 ;  /* 0x0019780701007387 */ /* 0x004fe80000100800 */
[----:B-1----:R-:W2:Y:S04]  /*220d0*/  LDL.LU R21, [R1+0x22c] ;  /* 0x00022c0001157983 */ /* 0x002ea80000300800 */
[----:B------:R-:W2:Y:S04]  /*220e0*/  LDL R2, [R1+0x61c] ;  /* 0x00061c0001027983 */ /* 0x000ea80000100800 */
[----:B------:R-:W2:Y:S04]  /*220f0*/  LDL R0, [R1+0x620] ;  /* 0x0006200001007983 */ /* 0x000ea80000100800 */
[----:B---3--:R-:W-:Y:S04]  /*22100*/  STL [R1+0x197c], R8 ;  /* 0x00197c0801007387 */ /* 0x008fe80000100800 */
[----:B------:R-:W3:Y:S01]  /*22110*/  LDL R4, [R1+0x5e0] ;  /* 0x0005e00001047983 */ /* 0x000ee20000100800 */
[----:B----4-:R-:W-:-:S03]  /*22120*/  @!P0 IMAD.MOV.U32 R11, RZ, RZ, R5 ;  /* 0x000000ffff0b8224 */ /* 0x010fc600078e0005 */
[----:B------:R-:W4:Y:S01]  /*22130*/  LDL R5, [R1+0x5dc] ;  /* 0x0005dc0001057983 */ /* 0x000f220000100800 */
[----:B------:R-:W-:-:S03]  /*22140*/  PRMT R9, RZ, 0x7610, R9 ;  /* 0x00007610ff097816 */ /* 0x000fc60000000009 */
[----:B------:R0:W-:Y:S04]  /*22150*/  STS.U16 [R16+0x6c80], R12 ;  /* 0x006c800c10007388 */ /* 0x0001e80000000400 */
[----:B------:R1:W4:Y:S04]  /*22160*/  @!P0 LDG.E.U16 R9, [R10.64] ;  /* 0x0000000a0a098981 */ /* 0x000328000c1e1500 */
[----:B------:R1:W-:Y:S01]  /*22170*/  STS.U16 [R16+0x7080], R13 ;  /* 0x0070800d10007388 */ /* 0x0003e20000000400 */
[----:B0-----:R-:W-:Y:S01]  /*22180*/  @!P0 IMAD.MOV.U32 R12, RZ, RZ, R3 ;  /* 0x000000ffff0c8224 */ /* 0x001fe200078e0003 */
[----:B-1----:R-:W-:Y:S01]  /*22190*/  PRMT R10, RZ, 0x7610, R10 ;  /* 0x00007610ff0a7816 */ /* 0x002fe2000000000a */
[----:B------:R-:W-:Y:S01]  /*221a0*/  @!P0 IMAD.MOV.U32 R13, RZ, RZ, R6 ;  /* 0x000000ffff0d8224 */ /* 0x000fe200078e0006 */
[----:B------:R-:W-:-:S04]  /*221b0*/  PRMT R11, RZ, 0x7610, R11 ;  /* 0x00007610ff0b7816 */ /* 0x000fc8000000000b */
[----:B------:R2:W4:Y:S04]  /*221c0*/  @!P0 LDG.E.U16 R10, [R12.64] ;  /* 0x0000000a0c0a8981 */ /* 0x000528000c1e1500 */
[----:B------:R-:W-:Y:S04]  /*221d0*/  STS.U16 [R16+0x7480], R15 ;  /* 0x0074800f10007388 */ /* 0x000fe80000000400 */
[----:B------:R3:W-:Y:S01]  /*221e0*/  STS.U16 [R16+0x7880], R14 ;  /* 0x0078800e10007388 */ /* 0x0007e20000000400 */
[----:B--2---:R-:W-:Y:S02]  /*221f0*/  @!P0 IMAD.MOV.U32 R13, RZ, RZ, R2 ;  /* 0x000000ffff0d8224 */ /* 0x004fe400078e0002 */
[----:B------:R-:W-:-:S05]  /*22200*/  @!P0 IMAD.MOV.U32 R12, RZ, RZ, R0 ;  /* 0x000000ffff0c8224 */ /* 0x000fca00078e0000 */
[----:B------:R0:W2:Y:S02]  /*22210*/  @!P0 LDG.E.U16 R11, [R12.64] ;  /* 0x0000000a0c0b8981 */ /* 0x0000a4000c1e1500 */
[----:B0-----:R-:W-:Y:S01]  /*22220*/  PRMT R12, RZ, 0x7610, R12 ;  /* 0x00007610ff0c7816 */ /* 0x001fe2000000000c */
[----:B---3--:R-:W-:Y:S02]  /*22230*/  @!P0 IMAD.MOV.U32 R14, RZ, RZ, R4 ;  /* 0x000000ffff0e8224 */ /* 0x008fe400078e0004 */
[----:B----4-:R-:W-:-:S05]  /*22240*/  @!P0 IMAD.MOV.U32 R15, RZ, RZ, R5 ;  /* 0x000000ffff0f8224 */ /* 0x010fca00078e0005 */
[----:B------:R-:W3:Y:S04]  /*22250*/  @!P0 LDG.E.U16 R12, [R14.64] ;  /* 0x0000000a0e0c8981 */ /* 0x000ee8000c1e1500 */
[----:B------:R-:W0:Y:S04]  /*22260*/  S2R R3, SR_TID.X ;  /* 0x0000000000037919 */ /* 0x000e280000002100 */
[----:B------:R-:W-:Y:S04]  /*22270*/  STL [R1+0x1980], R9 ;  /* 0x0019800901007387 */ /* 0x000fe80000100800 */
[----:B------:R-:W4:Y:S04]  /*22280*/  LDL.LU R25, [R1+0x24c] ;  /* 0x00024c0001197983 */ /* 0x000f280000300800 */
[----:B------:R-:W-:Y:S04]  /*22290*/  STL [R1+0x1984], R10 ;  /* 0x0019840a01007387 */ /* 0x000fe80000100800 */
[----:B------:R-:W4:Y:S04]  /*222a0*/  LDL R2, [R1+0x59c] ;  /* 0x00059c0001027983 */ /* 0x000f280000100800 */
[----:B------:R-:W4:Y:S04]  /*222b0*/  LDL R0, [R1+0x5a0] ;  /* 0x0005a00001007983 */ /* 0x000f280000100800 */
[----:B------:R-:W4:Y:S01]  /*222c0*/  LDL.LU R23, [R1+0x248] ;  /* 0x0002480001177983 */ /* 0x000f220000300800 */
[----:B0-----:R-:W-:-:S03]  /*222d0*/  LOP3.LUT R27, R3, 0x3f, RZ, 0xc0, !PT ;  /* 0x0000003f031b7812 */ /* 0x001fc600078ec0ff */
[----:B--2---:R-:W-:Y:S04]  /*222e0*/  STL [R1+0x1988], R11 ;  /* 0x0019880b01007387 */ /* 0x004fe80000100800 */
[----:B------:R-:W2:Y:S04]  /*222f0*/  LDL.LU R4, [R1+0x244] ;  /* 0x0002440001047983 */ /* 0x000ea80000300800 */
[----:B---3--:R-:W-:Y:S04]  /*22300*/  STL [R1+0x198c], R12 ;  /* 0x00198c0c01007387 */ /* 0x008fe80000100800 */
[----:B------:R-:W3:Y:S04]  /*22310*/  LDL R8, [R1+0x570] ;  /* 0x0005700001087983 */ /* 0x000ee80000100800 */
[----:B------:R-:W2:Y:S04]  /*22320*/  LDL R7, [R1+0xd4c] ;  /* 0x000d4c0001077983 */ /* 0x000ea80000100800 */
[----:B------:R-:W2:Y:S04]  /*22330*/  LDL.LU R28, [R1+0x240] ;  /* 0x00024000011c7983 */ /* 0x000ea80000300800 */
[----:B------:R-:W-:Y:S04]  /*22340*/  STL [R1+0x19e4], R27 ;  /* 0x0019e41b01007387 */ /* 0x000fe80000100800 */
[----:B------:R-:W2:Y:S04]  /*22350*/  LDL R6, [R1+0xd14] ;  /* 0x000d140001067983 */ /* 0x000ea80000100800 */
[----:B------:R-:W2:Y:S01]  /*22360*/  LDL R5, [R1+0xd18] ;  /* 0x000d180001057983 */ /* 0x000ea20000100800 */
[----:B------:R-:W-:Y:S01]  /*22370*/  PRMT R13, RZ, 0x7610, R13 ;  /* 0x00007610ff0d7816 */ /* 0x000fe2000000000d */
[----:B----4-:R-:W-:Y:S01]  /*22380*/  @!P0 IMAD.MOV.U32 R15, RZ, RZ, R2 ;  /* 0x000000ffff0f8224 */ /* 0x010fe200078e0002 */
[----:B------:R-:W-:Y:S01]  /*22390*/  PRMT R17, RZ, 0x7610, R17 ;  /* 0x00007610ff117816 */ /* 0x000fe20000000011 */
[----:B------:R-:W4:Y:S01]  /*223a0*/  LDL R2, [R1+0xcd4] ;  /* 0x000cd40001027983 */ /* 0x000f220000100800 */
[----:B------:R-:W-:Y:S01]  /*223b0*/  @!P0 IMAD.MOV.U32 R14, RZ, RZ, R0 ;  /* 0x000000ffff0e8224 */ /* 0x000fe200078e0000 */
[----:B------:R-:W-:-:S02]  /*223c0*/  PRMT R19, RZ, 0x7610, R19 ;  /* 0x00007610ff137816 */ /* 0x000fc40000000013 */
[----:B------:R-:W4:Y:S04]  /*223d0*/  LDL R0, [R1+0xcd8] ;  /* 0x000cd80001007983 */ /* 0x000f280000100800 */
[----:B------:R3:W4:Y:S02]  /*223e0*/  @!P0 LDG.E.U16 R13, [R14.64] ;  /* 0x0000000a0e0d8981 */ /* 0x000724000c1e1500 */
[----:B---3--:R-:W-:Y:S02]  /*223f0*/  @!P0 IMAD.MOV.U32 R15, RZ, RZ, R8 ;  /* 0x000000ffff0f8224 */ /* 0x008fe400078e0008 */
[----:B--2---:R-:W-:-:S05]  /*22400*/  @!P0 IMAD.MOV.U32 R14, RZ, RZ, R7 ;  /* 0x000000ffff0e8224 */ /* 0x004fca00078e0007 */
[----:B------:R0:W2:Y:S02]  /*22410*/  @!P0 LDG.E.U16 R17, [R14.64] ;  /* 0x0000000a0e118981 */ /* 0x0000a4000c1e1500 */
[----:B0-----:R-:W-:Y:S02]  /*22420*/  @!P0 IMAD.MOV.U32 R15, RZ, RZ, R6 ;  /* 0x000000ffff0f8224 */ /* 0x001fe400078e0006 */
[----:B------:R-:W-:-:S05]  /*22430*/  @!P0 IMAD.MOV.U32 R14, RZ, RZ, R5 ;  /* 0x000000ffff0e8224 */ /* 0x000fca00078e0005 */
[----:B------:R-:W3:Y:S01]  /*22440*/  @!P0 LDG.E.U16 R19, [R14.64] ;  /* 0x0000000a0e138981 */ /* 0x000ee2000c1e1500 */
[----:B------:R-:W-:-:S03]  /*22450*/  IMAD.SHL.U32 R3, R27, 0x2, RZ ;  /* 0x000000021b037824 */ /* 0x000fc600078e00ff */
[----:B------:R0:W-:Y:S02]  /*22460*/  STS.U16 [R16+0x7c80], R21 ;  /* 0x007c801510007388 */ /* 0x0001e40000000400 */
[----:B------:R-:W-:-:S05]  /*22470*/  LOP3.LUT R3, R3, 0x20, RZ, 0x3c, !PT ;  /* 0x0000002003037812 */ /* 0x000fca00078e3cff */
[----:B------:R1:W-:Y:S04]  /*22480*/  STS.U16 [R3+0x100], R25 ;  /* 0x0001001903007388 */ /* 0x0003e80000000400 */
[----:B0-----:R-:W3:Y:S04]  /*22490*/  LDL.LU R16, [R1+0x23c] ;  /* 0x00023c0001107983 */ /* 0x001ee80000300800 */
[----:B------:R-:W3:Y:S04]  /*224a0*/  LDL.LU R21, [R1+0x238] ;  /* 0x0002380001157983 */ /* 0x000ee80000300800 */
[----:B----4-:R-:W-:Y:S04]  /*224b0*/  STL [R1+0x1990], R13 ;  /* 0x0019900d01007387 */ /* 0x010fe80000100800 */
[----:B-1----:R-:W4:Y:S04]  /*224c0*/  LDL.LU R25, [R1+0x234] ;  /* 0x0002340001197983 */ /* 0x002f280000300800 */
[----:B------:R-:W4:Y:S04]  /*224d0*/  LDL R9, [R1+0xc94] ;  /* 0x000c940001097983 */ /* 0x000f280000100800 */
[----:B------:R-:W4:Y:S04]  /*224e0*/  LDL R8, [R1+0xc98] ;  /* 0x000c980001087983 */ /* 0x000f280000100800 */
[----:B------:R-:W-:Y:S04]  /*224f0*/  STS.U16 [R3+0x500], R23 ;  /* 0x0005001703007388 */ /* 0x000fe80000000400 */
[----:B------:R0:W-:Y:S04]  /*22500*/  STS.U16 [R3+0x900], R4 ;  /* 0x0009000403007388 */ /* 0x0001e80000000400 */
[----:B--2---:R-:W-:Y:S04]  /*22510*/  STL [R1+0x1994], R17 ;  /* 0x0019941101007387 */ /* 0x004fe80000100800 */
[----:B------:R-:W2:Y:S04]  /*22520*/  LDL R7, [R1+0xc54] ;  /* 0x000c540001077983 */ /* 0x000ea80000100800 */
[----:B------:R-:W2:Y:S04]  /*22530*/  LDL R6, [R1+0xc58] ;  /* 0x000c580001067983 */ /* 0x000ea80000100800 */
[----:B---3--:R-:W-:Y:S04]  /*22540*/  STL [R1+0x1998], R19 ;  /* 0x0019981301007387 */ /* 0x008fe80000100800 */
[----:B------:R-:W3:Y:S04]  /*22550*/  LDL R5, [R1+0xc14] ;  /* 0x000c140001057983 */ /* 0x000ee80000100800 */
[----:B0-----:R-:W3:Y:S01]  /*22560*/  LDL R4, [R1+0xc18] ;  /* 0x000c180001047983 */ /* 0x001ee20000100800 */
[----:B------:R-:W-:-:S02]  /*22570*/  @!P0 IMAD.MOV.U32 R14, RZ, RZ, R0 ;  /* 0x000000ffff0e8224 */ /* 0x000fc400078e0000 */
[----:B------:R-:W-:Y:S01]  /*22580*/  @!P0 IMAD.MOV.U32 R15, RZ, RZ, R2 ;  /* 0x000000ffff0f8224 */ /* 0x000fe200078e0002 */
[----:B------:R-:W3:Y:S04]  /*22590*/  LDL R0, [R1+0xbd8] ;  /* 0x000bd80001007983 */ /* 0x000ee80000100800 */
[----:B------:R-:W3:Y:S01]  /*225a0*/  LDL R2, [R1+0xbd4] ;  /* 0x000bd40001027983 */ /* 0x000ee20000100800 */
[----:B------:R-:W-:Y:S02]  /*225b0*/  PRMT R20, RZ, 0x7610, R20 ;  /* 0x00007610ff147816 */ /* 0x000fe40000000014 */
[----:B------:R-:W-:-:S04]  /*225c0*/  PRMT R22, RZ, 0x7610, R22 ;  /* 0x00007610ff167816 */ /* 0x000fc80000000016 */
[----:B------:R4:W3:Y:S01]  /*225d0*/  @!P0 LDG.E.U16 R20, [R14.64] ;  /* 0x0000000a0e148981 */ /* 0x0008e2000c1e1500 */
[----:B------:R-:W-:Y:S01]  /*225e0*/  PRMT R24, RZ, 0x7610, R24 ;  /* 0x00007610ff187816 */ /* 0x000fe20000000018 */
[----:B----4-:R-:W-:Y:S02]  /*225f0*/  @!P0 IMAD.MOV.U32 R15, RZ, RZ, R9 ;  /* 0x000000ffff0f8224 */ /* 0x010fe400078e0009 */
[----:B------:R-:W-:-:S05]  /*22600*/  @!P0 IMAD.MOV.U32 R14, RZ, RZ, R8 ;  /* 0x000000ffff0e8224 */ /* 0x000fca00078e0008 */
[----:B------:R2:W4:Y:S01]  /*22610*/  @!P0 LDG.E.U16 R22, [R14.64] ;  /* 0x0000000a0e168981 */ /* 0x000522000c1e1500 */
[----:B------:R-:W-:Y:S01]  /*22620*/  PRMT R26, RZ, 0x7610, R26 ;  /* 0x00007610ff1a7816 */ /* 0x000fe2000000001a */
[----:B--2---:R-:W-:Y:S02]  /*22630*/  @!P0 IMAD.MOV.U32 R15, RZ, RZ, R7 ;  /* 0x000000ffff0f8224 */ /* 0x004fe400078e0007 */
[----:B------:R-:W-:-:S05]  /*22640*/  @!P0 IMAD.MOV.U32 R14, RZ, RZ, R6 ;  /* 0x000000ffff0e8224 */ /* 0x000fca00078e0006 */
[----:B------:R3:W2:Y:S02]  /*22650*/  @!P0 LDG.E.U16 R24, [R14.64] ;  /* 0x0000000a0e188981 */ /* 0x0006a4000c1e1500 */
[----:B---3--:R-:W-:Y:S02]  /*22660*/  @!P0 IMAD.MOV.U32 R15, RZ, RZ, R5 ;  /* 0x000000ffff0f8224 */ /* 0x008fe400078e0005 */
[----:B------:R-:W-:-:S05]  /*22670*/  @!P0 IMAD.MOV.U32 R14, RZ, RZ, R4 ;  /* 0x000000ffff0e8224 */ /* 0x000fca00078e0004 */
[----:B------:R0:W3:Y:S01]  /*22680*/  @!P0 LDG.E.U16 R26, [R14.64] ;  /* 0x0000000a0e1a8981 */ /* 0x0000e2000c1e1500 */
[----:B------:R-:W-:Y:S01]  /*22690*/  PRMT R29, RZ, 0x7610, R29 ;  /* 0x00007610ff1d7816 */ /* 0x000fe2000000001d */
[----:B0-----:R-:W-:Y:S02]  /*226a0*/  @!P0 IMAD.MOV.U32 R14, RZ, RZ, R0 ;  /* 0x000000ffff0e8224 */ /* 0x001fe400078e0000 */
[----:B------:R-:W-:-:S05]  /*226b0*/  @!P0 IMAD.MOV.U32 R15, RZ, RZ, R2 ;  /* 0x000000ffff0f8224 */ /* 0x000fca00078e0002 */
[----:B------:R-:W3:Y:S04]  /*226c0*/  @!P0 LDG.E.U16 R29, [R14.64] ;  /* 0x0000000a0e1d8981 */ /* 0x000ee8000c1e1500 */
[----:B------:R-:W-:Y:S04]  /*226d0*/  STL [R1+0x199c], R20 ;  /* 0x00199c1401007387 */ /* 0x000fe80000100800 */
[----:B----4-:R-:W-:Y:S04]  /*226e0*/  STL [R1+0x19a0], R22 ;  /* 0x0019a01601007387 */ /* 0x010fe80000100800 */
[----:B------:R0:W-:Y:S04]  /*226f0*/  STS.U16 [R3+0xd00], R28 ;  /* 0x000d001c03007388 */ /* 0x0001e80000000400 */
[----:B------:R1:W-:Y:S04]  /*22700*/  STS.U16 [R3+0x1100], R16 ;  /* 0x0011001003007388 */ /* 0x0003e80000000400 */
[----:B--2---:R-:W-:Y:S04]  /*22710*/  STL [R1+0x19a4], R24 ;  /* 0x0019a41801007387 */ /* 0x004fe80000100800 */
[----:B---3--:R-:W-:Y:S04]  /*22720*/  STL [R1+0x19a8], R26 ;  /* 0x0019a81a01007387 */ /* 0x008fe80000100800 */
[----:B------:R-:W2:Y:S04]  /*22730*/  LDL.LU R27, [R1+0x230] ;  /* 0x00023000011b7983 */ /* 0x000ea80000300800 */
[----:B------:R-:W3:Y:S04]  /*22740*/  LDL.LU R12, [R1+0x220] ;  /* 0x00022000010c7983 */ /* 0x000ee80000300800 */
[----:B------:R-:W4:Y:S04]  /*22750*/  LDL.LU R11, [R1+0x210] ;  /* 0x00021000010b7983 */ /* 0x000f280000300800 */
[----:B------:R-:W3:Y:S04]  /*22760*/  LDL.LU R10, [R1+0x200] ;  /* 0x00020000010a7983 */ /* 0x000ee80000300800 */
[----:B------:R-:W3:Y:S04]  /*22770*/  LDL.LU R9, [R1+0x1f0] ;  /* 0x0001f00001097983 */ /* 0x000ee80000300800 */
[----:B------:R-:W3:Y:S04]  /*22780*/  LDL.LU R8, [R1+0x1e0] ;  /* 0x0001e00001087983 */ /* 0x000ee80000300800 */
[----:B------:R-:W3:Y:S04]  /*22790*/  LDL.LU R7, [R1+0x15c] ;  /* 0x00015c0001077983 */ /* 0x000ee80000300800 */
[----:B------:R-:W3:Y:S04]  /*227a0*/  LDL.LU R18, [R1+0x14c] ;  /* 0x00014c0001127983 */ /* 0x000ee80000300800 */
[----:B------:R-:W3:Y:S04]  /*227b0*/  LDL.LU R23, [R1+0x13c] ;  /* 0x00013c0001177983 */ /* 0x000ee80000300800 */
[----:B------:R-:W3:Y:S04]  /*227c0*/  LDL.LU R6, [R1+0x12c] ;  /* 0x00012c0001067983 */ /* 0x000ee80000300800 */
[----:B0-----:R-:W3:Y:S04]  /*227d0*/  LDL.LU R28, [R1+0x11c] ;  /* 0x00011c00011c7983 */ /* 0x001ee80000300800 */
[----:B------:R-:W3:Y:S04]  /*227e0*/  LDL.LU R5, [R1+0x110] ;  /* 0x0001100001057983 */ /* 0x000ee80000300800 */
[----:B------:R-:W3:Y:S04]  /*227f0*/  LDL.LU R4, [R1+0x100] ;  /* 0x0001000001047983 */ /* 0x000ee80000300800 */
[----:B------:R-:W3:Y:S04]  /*22800*/  LDL.LU R2, [R1+0xf0] ;  /* 0x0000f00001027983 */ /* 0x000ee80000300800 */
[----:B------:R-:W3:Y:S04]  /*22810*/  LDL.LU R0, [R1+0xdc] ;  /* 0x0000dc0001007983 */ /* 0x000ee80000300800 */
[----:B------:R0:W-:Y:S04]  /*22820*/  STS.U16 [R3+0x1500], R21 ;  /* 0x0015001503007388 */ /* 0x0001e80000000400 */
[----:B-1----:R-:W3:Y:S04]  /*22830*/  LDL.LU R16, [R1+0xd8] ;  /* 0x0000d80001107983 */ /* 0x002ee80000300800 */
[----:B------:R1:W-:Y:S04]  /*22840*/  STS.U16 [R3+0x1900], R25 ;  /* 0x0019001903007388 */ /* 0x0003e80000000400 */
[----:B0-----:R-:W3:Y:S04]  /*22850*/  LDL.LU R21, [R1+0xd4] ;  /* 0x0000d40001157983 */ /* 0x001ee80000300800 */
[----:B-1----:R-:W3:Y:S04]  /*22860*/  LDL.LU R25, [R1+0xd0] ;  /* 0x0000d00001197983 */ /* 0x002ee80000300800 */
        /* <DEDUP_REMOVED lines=53> */
[----:B--2---:R0:W-:Y:S04]  /*22bc0*/  STS.U16 [R3+0x1d00], R27 ;  /* 0x001d001b03007388 */ /* 0x0041e80000000400 */
[----:B0-----:R-:W2:Y:S04]  /*22bd0*/  LDL.LU R27, [R1+0xc4] ;  /* 0x0000c400011b7983 */ /* 0x001ea80000300800 */
[----:B--2---:R0:W-:Y:S04]  /*22be0*/  STL [R1+0x19e8], R27 ;  /* 0x0019e81b01007387 */ /* 0x0041e80000100800 */
[----:B0-----:R-:W2:Y:S04]  /*22bf0*/  LDL.LU R27, [R1+0xc8] ;  /* 0x0000c800011b7983 */ /* 0x001ea80000300800 */
[----:B---3--:R-:W-:Y:S04]  /*22c00*/  STS.U16 [R3+0x2100], R12 ;  /* 0x0021000c03007388 */ /* 0x008fe80000000400 */
[----:B----4-:R-:W-:Y:S04]  /*22c10*/  STS.U16 [R3+0x2500], R11 ;  /* 0x0025000b03007388 */ /* 0x010fe80000000400 */
[----:B------:R-:W-:Y:S04]  /*22c20*/  STS.U16 [R3+0x2900], R10 ;  /* 0x0029000a03007388 */ /* 0x000fe80000000400 */
[----:B------:R-:W-:Y:S04]  /*22c30*/  STS.U16 [R3+0x2d00], R9 ;  /* 0x002d000903007388 */ /* 0x000fe80000000400 */
[----:B------:R-:W-:Y:S04]  /*22c40*/  STS.U16 [R3+0x3100], R8 ;  /* 0x0031000803007388 */ /* 0x000fe80000000400 */
[----:B------:R-:W-:Y:S04]  /*22c50*/  STS.U16 [R3+0x3500], R7 ;  /* 0x0035000703007388 */ /* 0x000fe80000000400 */
[----:B------:R-:W-:Y:S04]  /*22c60*/  STS.U16 [R3+0x3900], R18 ;  /* 0x0039001203007388 */ /* 0x000fe80000000400 */
[----:B--2---:R0:W-:Y:S04]  /*22c70*/  STL [R1+0x19ec], R27 ;  /* 0x0019ec1b01007387 */ /* 0x0041e80000100800 */
[----:B0-----:R-:W2:Y:S04]  /*22c80*/  LDL.LU R27, [R1+0xcc] ;  /* 0x0000cc00011b7983 */ /* 0x001ea80000300800 */
[----:B------:R-:W-:Y:S04]  /*22c90*/  STS.U16 [R3+0x3d00], R23 ;  /* 0x003d001703007388 */ /* 0x000fe80000000400 */
[----:B------:R0:W-:Y:S04]  /*22ca0*/  STS.U16 [R3+0x4100], R6 ;  /* 0x0041000603007388 */ /* 0x0001e80000000400 */
[----:B------:R1:W-:Y:S04]  /*22cb0*/  STS.U16 [R3+0x4500], R28 ;  /* 0x0045001c03007388 */ /* 0x0003e80000000400 */
[----:B------:R3:W-:Y:S04]  /*22cc0*/  STS.U16 [R3+0x4900], R5 ;  /* 0x0049000503007388 */ /* 0x0007e80000000400 */
[----:B0-----:R-:W4:Y:S04]  /*22cd0*/  LDL.LU R6, [R1+0xc0] ;  /* 0x0000c00001067983 */ /* 0x001f280000300800 */
[----:B-1----:R-:W4:Y:S04]  /*22ce0*/  LDL.LU R28, [R1] ;  /* 0x00000000011c7983 */ /* 0x002f280000300800 */
[----:B------:R0:W-:Y:S04]  /*22cf0*/  STS.U16 [R3+0x4d00], R4 ;  /* 0x004d000403007388 */ /* 0x0001e80000000400 */
[----:B---3--:R-:W3:Y:S04]  /*22d00*/  LDL.LU R5, [R1+0xbc] ;  /* 0x0000bc0001057983 */ /* 0x008ee80000300800 */
[----:B------:R1:W-:Y:S04]  /*22d10*/  STS.U16 [R3+0x5100], R2 ;  /* 0x0051000203007388 */ /* 0x0003e80000000400 */
[----:B0-----:R-:W3:Y:S04]  /*22d20*/  LDL.LU R4, [R1+0xb8] ;  /* 0x0000b80001047983 */ /* 0x001ee80000300800 */
[----:B------:R0:W-:Y:S04]  /*22d30*/  STS.U16 [R3+0x5500], R0 ;  /* 0x0055000003007388 */ /* 0x0001e80000000400 */
[----:B-1----:R-:W3:Y:S04]  /*22d40*/  LDL.LU R2, [R1+0xb4] ;  /* 0x0000b40001027983 */ /* 0x002ee80000300800 */
[----:B------:R1:W-:Y:S04]  /*22d50*/  STS.U16 [R3+0x5900], R16 ;  /* 0x0059001003007388 */ /* 0x0003e80000000400 */
[----:B0-----:R-:W3:Y:S04]  /*22d60*/  LDL.LU R0, [R1+0xb0] ;  /* 0x0000b00001007983 */ /* 0x001ee80000300800 */
[----:B------:R0:W-:Y:S04]  /*22d70*/  STS.U16 [R3+0x5d00], R21 ;  /* 0x005d001503007388 */ /* 0x0001e80000000400 */
[----:B-1----:R-:W3:Y:S04]  /*22d80*/  LDL.LU R16, [R1+0xac] ;  /* 0x0000ac0001107983 */ /* 0x002ee80000300800 */
[----:B------:R1:W-:Y:S04]  /*22d90*/  STS.U16 [R3+0x6100], R25 ;  /* 0x0061001903007388 */ /* 0x0003e80000000400 */
[----:B0-----:R-:W3:Y:S04]  /*22da0*/  LDL.LU R21, [R1+0xa8] ;  /* 0x0000a80001157983 */ /* 0x001ee80000300800 */
[----:B-1----:R-:W3:Y:S04]  /*22db0*/  LDL.LU R25, [R1+0xa4] ;  /* 0x0000a40001197983 */ /* 0x002ee80000300800 */
        /* <DEDUP_REMOVED lines=18> */
[----:B--2---:R0:W-:Y:S04]  /*22ee0*/  STS.U16 [R3+0x6500], R27 ;  /* 0x0065001b03007388 */ /* 0x0041e80000000400 */
[----:B0-----:R-:W2:Y:S04]  /*22ef0*/  LDL.LU R27, [R1+0x19ec] ;  /* 0x0019ec00011b7983 */ /* 0x001ea80000300800 */
[----:B--2---:R0:W-:Y:S04]  /*22f00*/  STS.U16 [R3+0x6900], R27 ;  /* 0x0069001b03007388 */ /* 0x0041e80000000400 */
[----:B0-----:R-:W2:Y:S04]  /*22f10*/  LDL.LU R27, [R1+0x19e8] ;  /* 0x0019e800011b7983 */ /* 0x001ea80000300800 */
[----:B--2---:R0:W-:Y:S04]  /*22f20*/  STS.U16 [R3+0x6d00], R27 ;  /* 0x006d001b03007388 */ /* 0x0041e80000000400 */
[----:B0-----:R-:W2:Y:S04]  /*22f30*/  LDL.LU R27, [R1+0x19e4] ;  /* 0x0019e400011b7983 */ /* 0x001ea80000300800 */
[----:B----4-:R0:W-:Y:S04]  /*22f40*/  STS.U16 [R3+0x7100], R6 ;  /* 0x0071000603007388 */ /* 0x0101e80000000400 */
[----:B---3--:R1:W-:Y:S04]  /*22f50*/  STS.U16 [R3+0x7500], R5 ;  /* 0x0075000503007388 */ /* 0x0083e80000000400 */
[----:B------:R3:W-:Y:S04]  /*22f60*/  STS.U16 [R3+0x7900], R4 ;  /* 0x0079000403007388 */ /* 0x0007e80000000400 */
[----:B0-----:R-:W4:Y:S04]  /*22f70*/  LDL.LU R6, [R1+0x19e0] ;  /* 0x0019e00001067983 */ /* 0x001f280000300800 */
[----:B-1----:R-:W4:Y:S04]  /*22f80*/  LDL.LU R5, [R1+0x19dc] ;  /* 0x0019dc0001057983 */ /* 0x002f280000300800 */
[----:B---3--:R-:W3:Y:S04]  /*22f90*/  LDL.LU R4, [R1+0x19d8] ;  /* 0x0019d80001047983 */ /* 0x008ee80000300800 */
[----:B------:R0:W-:Y:S04]  /*22fa0*/  STS.U16 [R3+0x7d00], R2 ;  /* 0x007d000203007388 */ /* 0x0001e80000000400 */
[----:B0-----:R-:W3:Y:S04]  /*22fb0*/  LDL.LU R3, [R1+0x19d4] ;  /* 0x0019d40001037983 */ /* 0x001ee80000300800 */
[----:B------:R-:W3:Y:S01]  /*22fc0*/  LDL.LU R2, [R1+0x19d0] ;  /* 0x0019d00001027983 */ /* 0x000ee20000300800 */
[----:B--2---:R-:W-:-:S05]  /*22fd0*/  IMAD.SHL.U32 R27, R27, 0x2, RZ ;  /* 0x000000021b1b7824 */ /* 0x004fca00078e00ff */
[----:B------:R-:W-:-:S05]  /*22fe0*/  LOP3.LUT R27, R27, 0x30, RZ, 0x3c, !PT ;  /* 0x000000301b1b7812 */ /* 0x000fca00078e3cff */
[----:B------:R0:W-:Y:S04]  /*22ff0*/  STS.U16 [R27+0x180], R0 ;  /* 0x000180001b007388 */ /* 0x0001e80000000400 */
[----:B------:R1:W-:Y:S04]  /*23000*/  STS.U16 [R27+0x580], R16 ;  /* 0x000580101b007388 */ /* 0x0003e80000000400 */
[----:B------:R2:W-:Y:S04]  /*23010*/  STS.U16 [R27+0x980], R21 ;  /* 0x000980151b007388 */ /* 0x0005e80000000400 */
[----:B0-----:R-:W3:Y:S04]  /*23020*/  LDL.LU R0, [R1+0x19cc] ;  /* 0x0019cc0001007983 */ /* 0x001ee80000300800 */
[----:B-1----:R-:W3:Y:S04]  /*23030*/  LDL.LU R16, [R1+0x19c8] ;  /* 0x0019c80001107983 */ /* 0x002ee80000300800 */
[----:B--2---:R-:W2:Y:S04]  /*23040*/  LDL.LU R21, [R1+0x19c4] ;  /* 0x0019c40001157983 */ /* 0x004ea80000300800 */
[----:B------:R0:W-:Y:S04]  /*23050*/  STS.U16 [R27+0xd80], R25 ;  /* 0x000d80191b007388 */ /* 0x0001e80000000400 */
[----:B------:R1:W-:Y:S04]  /*23060*/  STS.U16 [R27+0x1180], R14 ;  /* 0x0011800e1b007388 */ /* 0x0003e80000000400 */
[----:B0-----:R-:W2:Y:S04]  /*23070*/  LDL.LU R25, [R1+0x19c0] ;  /* 0x0019c00001197983 */ /* 0x001ea80000300800 */
[----:B-1----:R-:W2:Y:S04]  /*23080*/  LDL.LU R14, [R1+0x50] ;  /* 0x00005000010e7983 */ /* 0x002ea80000300800 */
[----:B--2---:R0:W-:Y:S04]  /*23090*/  STL [R1+0x19b4], R14 ;  /* 0x0019b40e01007387 */ /* 0x0041e80000100800 */
[----:B0-----:R-:W2:Y:S04]  /*230a0*/  LDL.LU R14, [R1+0x54] ;  /* 0x00005400010e7983 */ /* 0x001ea80000300800 */
[----:B------:R-:W-:Y:S04]  /*230b0*/  STS.U16 [R27+0x1580], R15 ;  /* 0x0015800f1b007388 */ /* 0x000fe80000000400 */
        /* <DEDUP_REMOVED lines=18> */
[----:B------:R0:W-:Y:S04]  /*231e0*/  STS.U16 [R27+0x5980], R28 ;  /* 0x0059801c1b007388 */ /* 0x0001e80000000400 */
[----:B0-----:R-:W0:Y:S02]  /*231f0*/  S2R R28, SR_TID.X ;  /* 0x00000000001c7919 */ /* 0x001e240000002100 */
[----:B0-----:R-:W-:-:S02]  /*23200*/  LOP3.LUT R28, R28, 0x3f, RZ, 0xc0, !PT ;  /* 0x0000003f1c1c7812 */ /* 0x001fc400078ec0ff */
[----:B--2---:R0:W-:Y:S04]  /*23210*/  STL [R1+0x19bc], R14 ;  /* 0x0019bc0e01007387 */ /* 0x0041e80000100800 */
[----:B------:R-:W2:Y:S04]  /*23220*/  LDL.LU R29, [R1+0x4c] ;  /* 0x00004c00011d7983 */ /* 0x000ea80000300800 */
[----:B------:R-:W2:Y:S01]  /*23230*/  LDL.LU R26, [R1+0x48] ;  /* 0x00004800011a7983 */ /* 0x000ea20000300800 */
[----:B0-----:R-:W-:-:S03]  /*23240*/  IMAD.SHL.U32 R14, R28, 0x2, RZ ;  /* 0x000000021c0e7824 */ /* 0x001fc600078e00ff */
[----:B------:R-:W2:Y:S04]  /*23250*/  LDL.LU R24, [R1+0x44] ;  /* 0x0000440001187983 */ /* 0x000ea80000300800 */
[----:B------:R-:W2:Y:S01]  /*23260*/  LDL.LU R22, [R1+0x40] ;  /* 0x0000400001167983 */ /* 0x000ea20000300800 */
[----:B------:R-:W-:-:S03]  /*23270*/  LOP3.LUT R14, R14, 0x30, RZ, 0x3c, !PT ;  /* 0x000000300e0e7812 */ /* 0x000fc600078e3cff */
[----:B------:R-:W2:Y:S04]  /*23280*/  LDL.LU R20, [R1+0x3c] ;  /* 0x00003c0001147983 */ /* 0x000ea80000300800 */
[----:B------:R-:W2:Y:S04]  /*23290*/  LDL.LU R19, [R1+0x38] ;  /* 0x0000380001137983 */ /* 0x000ea80000300800 */
[----:B------:R-:W2:Y:S04]  /*232a0*/  LDL.LU R17, [R1+0x34] ;  /* 0x0000340001117983 */ /* 0x000ea80000300800 */
[----:B------:R-:W2:Y:S04]  /*232b0*/  LDL.LU R13, [R1+0x30] ;  /* 0x00003000010d7983 */ /* 0x000ea80000300800 */
[----:B------:R-:W2:Y:S04]  /*232c0*/  LDL.LU R12, [R1+0x2c] ;  /* 0x00002c00010c7983 */ /* 0x000ea80000300800 */
[----:B------:R-:W2:Y:S04]  /*232d0*/  LDL.LU R11, [R1+0x28] ;  /* 0x00002800010b7983 */ /* 0x000ea80000300800 */
[----:B------:R-:W2:Y:S04]  /*232e0*/  LDL.LU R10, [R1+0x24] ;  /* 0x00002400010a7983 */ /* 0x000ea80000300800 */
[----:B------:R-:W2:Y:S04]  /*232f0*/  LDL.LU R9, [R1+0x20] ;  /* 0x0000200001097983 */ /* 0x000ea80000300800 */
[----:B------:R-:W-:Y:S04]  /*23300*/  STS.U16 [R14+0x5d80], R25 ;  /* 0x005d80190e007388 */ /* 0x000fe80000000400 */
[----:B------:R-:W2:Y:S04]  /*23310*/  LDL.LU R8, [R1+0x1c] ;  /* 0x00001c0001087983 */ /* 0x000ea80000300800 */
[----:B------:R-:W-:Y:S04]  /*23320*/  STS.U16 [R14+0x6180], R21 ;  /* 0x006180150e007388 */ /* 0x000fe80000000400 */
[----:B------:R-:W2:Y:S04]  /*23330*/  LDL.LU R7, [R1+0x18] ;  /* 0x0000180001077983 */ /* 0x000ea80000300800 */
[----:B---3--:R-:W-:Y:S04]  /*23340*/  STS.U16 [R14+0x6580], R16 ;  /* 0x006580100e007388 */ /* 0x008fe80000000400 */
[----:B------:R-:W3:Y:S04]  /*23350*/  LDL.LU R18, [R1+0x14] ;  /* 0x0000140001127983 */ /* 0x000ee80000300800 */
[----:B------:R-:W-:Y:S04]  /*23360*/  STS.U16 [R14+0x6980], R0 ;  /* 0x006980000e007388 */ /* 0x000fe80000000400 */
[----:B------:R-:W2:Y:S04]  /*23370*/  LDL.LU R23, [R1+0x10] ;  /* 0x0000100001177983 */ /* 0x000ea80000300800 */
[----:B------:R0:W-:Y:S04]  /*23380*/  STS.U16 [R14+0x6d80], R2 ;  /* 0x006d80020e007388 */ /* 0x0001e80000000400 */
[----:B------:R-:W2:Y:S04]  /*23390*/  LDL.LU R27, [R1+0xc] ;  /* 0x00000c00011b7983 */ /* 0x000ea80000300800 */
[----:B------:R1:W-:Y:S04]  /*233a0*/  STS.U16 [R14+0x7180], R3 ;  /* 0x007180030e007388 */ /* 0x0003e80000000400 */
[----:B------:R-:W-:Y:S04]  /*233b0*/  STL [R1+0x1964], R25 ;  /* 0x0019641901007387 */ /* 0x000fe80000100800 */
[----:B------:R-:W-:Y:S04]  /*233c0*/  STS.U16 [R14+0x7580], R4 ;  /* 0x007580040e007388 */ /* 0x000fe80000000400 */
[----:B0-----:R-:W2:Y:S04]  /*233d0*/  LDL.LU R2, [R1+0x4] ;  /* 0x0000040001027983 */ /* 0x001ea80000300800 */
[----:B----4-:R-:W-:Y:S04]  /*233e0*/  STS.U16 [R14+0x7980], R5 ;  /* 0x007980050e007388 */ /* 0x010fe80000000400 */
[----:B-1----:R-:W2:Y:S04]  /*233f0*/  LDL.LU R3, [R1+0x8] ;  /* 0x0000080001037983 */ /* 0x002ea80000300800 */
[----:B------:R0:W-:Y:S04]  /*23400*/  STS.U16 [R14+0x7d80], R6 ;  /* 0x007d80060e007388 */ /* 0x0001e80000000400 */
[----:B0-----:R-:W2:Y:S04]  /*23410*/  LDL.LU R14, [R1+0x19bc] ;  /* 0x0019bc00010e7983 */ /* 0x001ea80000300800 */
[----:B------:R-:W0:Y:S02]  /*23420*/  S2R R28, SR_TID.X ;  /* 0x00000000001c7919 */ /* 0x000e240000002100 */
[----:B0-----:R-:W-:-:S05]  /*23430*/  LOP3.LUT R15, R28, 0x3f, RZ, 0xc0, !PT ;  /* 0x0000003f1c0f7812 */ /* 0x001fca00078ec0ff */
[----:B------:R-:W-:-:S05]  /*23440*/  IMAD.SHL.U32 R28, R15, 0x2, RZ ;  /* 0x000000020f1c7824 */ /* 0x000fca00078e00ff */
[----:B------:R-:W-:-:S05]  /*23450*/  LOP3.LUT R28, R28, 0x40, RZ, 0x3c, !PT ;  /* 0x000000401c1c7812 */ /* 0x000fca00078e3cff */
[----:B--2---:R0:W-:Y:S04]  /*23460*/  STS.U16 [R28+0x200], R14 ;  /* 0x0002000e1c007388 */ /* 0x0041e80000000400 */
[----:B0-----:R-:W2:Y:S04]  /*23470*/  LDL.LU R14, [R1+0x19b8] ;  /* 0x0019b800010e7983 */ /* 0x001ea80000300800 */
[----:B--2---:R0:W-:Y:S04]  /*23480*/  STS.U16 [R28+0x600], R14 ;  /* 0x0006000e1c007388 */ /* 0x0041e80000000400 */
[----:B0-----:R-:W2:Y:S04]  /*23490*/  LDL.LU R14, [R1+0x19b4] ;  /* 0x0019b400010e7983 */ /* 0x001ea80000300800 */
[----:B--2---:R0:W-:Y:S04]  /*234a0*/  STS.U16 [R28+0xa00], R14 ;  /* 0x000a000e1c007388 */ /* 0x0041e80000000400 */
[----:B------:R1:W-:Y:S04]  /*234b0*/  STS.U16 [R28+0xe00], R29 ;  /* 0x000e001d1c007388 */ /* 0x0003e80000000400 */
[----:B------:R2:W-:Y:S04]  /*234c0*/  STS.U16 [R28+0x1200], R26 ;  /* 0x0012001a1c007388 */ /* 0x0005e80000000400 */
[----:B0-----:R-:W4:Y:S04]  /*234d0*/  LDL.LU R14, [R1+0x19b0] ;  /* 0x0019b000010e7983 */ /* 0x001f280000300800 */
[----:B-1----:R-:W4:Y:S04]  /*234e0*/  LDL.LU R29, [R1+0x19ac] ;  /* 0x0019ac00011d7983 */ /* 0x002f280000300800 */
[----:B------:R0:W-:Y:S04]  /*234f0*/  STS.U16 [R28+0x1600], R24 ;  /* 0x001600181c007388 */ /* 0x0001e80000000400 */
[----:B--2---:R-:W2:Y:S04]  /*23500*/  LDL.LU R26, [R1+0x19a8] ;  /* 0x0019a800011a7983 */ /* 0x004ea80000300800 */
[----:B------:R1:W-:Y:S04]  /*23510*/  STS.U16 [R28+0x1a00], R22 ;  /* 0x001a00161c007388 */ /* 0x0003e80000000400 */
[----:B0-----:R-:W2:Y:S04]  /*23520*/  LDL.LU R24, [R1+0x19a4] ;  /* 0x0019a40001187983 */ /* 0x001ea80000300800 */
[----:B------:R0:W-:Y:S04]  /*23530*/  STS.U16 [R28+0x1e00], R20 ;  /* 0x001e00141c007388 */ /* 0x0001e80000000400 */
[----:B-1----:R-:W2:Y:S04]  /*23540*/  LDL.LU R22, [R1+0x19a0] ;  /* 0x0019a00001167983 */ /* 0x002ea80000300800 */
        /* <DEDUP_REMOVED lines=18> */
[----:B---3--:R0:W-:Y:S04]  /*23670*/  STS.U16 [R28+0x4600], R18 ;  /* 0x004600121c007388 */ /* 0x0081e80000000400 */
[----:B-1----:R-:W3:Y:S04]  /*23680*/  LDL.LU R7, [R1+0x1978] ;  /* 0x0019780001077983 */ /* 0x002ee80000300800 */
[----:B------:R1:W-:Y:S04]  /*23690*/  STS.U16 [R28+0x4a00], R23 ;  /* 0x004a00171c007388 */ /* 0x0003e80000000400 */
[----:B0-----:R-:W2:Y:S04]  /*236a0*/  LDL.LU R18, [R1+0x1974] ;  /* 0x0019740001127983 */ /* 0x001ea80000300800 */
[----:B------:R0:W-:Y:S04]  /*236b0*/  STS.U16 [R28+0x4e00], R27 ;  /* 0x004e001b1c007388 */ /* 0x0001e80000000400 */
[----:B-1----:R-:W2:Y:S04]  /*236c0*/  LDL.LU R23, [R1+0x1970] ;  /* 0x0019700001177983 */ /* 0x002ea80000300800 */
[----:B------:R1:W-:Y:S04]  /*236d0*/  STS.U16 [R28+0x5200], R3 ;  /* 0x005200031c007388 */ /* 0x0003e80000000400 */
[----:B0-----:R-:W2:Y:S04]  /*236e0*/  LDL.LU R27, [R1+0x196c] ;  /* 0x00196c00011b7983 */ /* 0x001ea80000300800 */
[----:B------:R0:W-:Y:S04]  /*236f0*/  STS.U16 [R28+0x5600], R2 ;  /* 0x005600021c007388 */ /* 0x0001e80000000400 */
[----:B-1----:R-:W2:Y:S04]  /*23700*/  LDL R3, [R1+0x56c] ;  /* 0x00056c0001037983 */ /* 0x002ea80000100800 */
[----:B0-----:R-:W2:Y:S01]  /*23710*/  LDL R2, [R1+0xd48] ;  /* 0x000d480001027983 */ /* 0x001ea20000100800 */
[----:B------:R-:W-:Y:S01]  /*23720*/  PRMT R25, RZ, 0x7610, R25 ;  /* 0x00007610ff197816 */ /* 0x000fe20000000019 */
[----:B------:R-:W-:-:S05]  /*23730*/  IMAD.SHL.U32 R15, R15, 0x2, RZ ;  /* 0x000000020f0f7824 */ /* 0x000fca00078e00ff */
[----:B------:R-:W-:Y:S01]  /*23740*/  LOP3.LUT R15, R15, 0x50, RZ, 0x3c, !PT ;  /* 0x000000500f0f7812 */ /* 0x000fe200078e3cff */
[----:B--2---:R-:W2:Y:S04]  /*23750*/  @!P0 LDG.E.U16 R25, [R2.64] ;  /* 0x0000000a02198981 */ /* 0x004ea8000c1e1500 */
[----:B------:R-:W-:Y:S04]  /*23760*/  STS.U16 [R28+0x5a00], R27 ;  /* 0x005a001b1c007388 */ /* 0x000fe80000000400 */
[----:B------:R-:W-:Y:S04]  /*23770*/  STS.U16 [R28+0x5e00], R23 ;  /* 0x005e00171c007388 */ /* 0x000fe80000000400 */
[----:B------:R-:W-:Y:S04]  /*23780*/  STS.U16 [R28+0x6200], R18 ;  /* 0x006200121c007388 */ /* 0x000fe80000000400 */
[----:B---3--:R-:W-:Y:S04]  /*23790*/  STS.U16 [R28+0x6600], R7 ;  /* 0x006600071c007388 */ /* 0x008fe80000000400 */
[----:B------:R-:W-:Y:S04]  /*237a0*/  STS.U16 [R28+0x6a00], R8 ;  /* 0x006a00081c007388 */ /* 0x000fe80000000400 */
[----:B------:R-:W-:Y:S04]  /*237b0*/  STS.U16 [R28+0x6e00], R9 ;  /* 0x006e00091c007388 */ /* 0x000fe80000000400 */
[----:B------:R-:W-:Y:S04]  /*237c0*/  STS.U16 [R28+0x7200], R10 ;  /* 0x0072000a1c007388 */ /* 0x000fe80000000400 */
[----:B------:R-:W-:Y:S04]  /*237d0*/  STS.U16 [R28+0x7600], R11 ;  /* 0x0076000b1c007388 */ /* 0x000fe80000000400 */
[----:B------:R-:W-:Y:S04]  /*237e0*/  STS.U16 [R28+0x7a00], R12 ;  /* 0x007a000c1c007388 */ /* 0x000fe80000000400 */
[----:B------:R0:W-:Y:S04]  /*237f0*/  STS.U16 [R28+0x7e00], R13 ;  /* 0x007e000d1c007388 */ /* 0x0001e80000000400 */
[----:B------:R-:W-:Y:S04]  /*23800*/  STS.U16 [R15+0x280], R17 ;  /* 0x000280110f007388 */ /* 0x000fe80000000400 */
[----:B------:R-:W-:Y:S04]  /*23810*/  STS.U16 [R15+0x680], R19 ;  /* 0x000680130f007388 */ /* 0x000fe80000000400 */
[----:B------:R-:W-:Y:S04]  /*23820*/  STS.U16 [R15+0xa80], R20 ;  /* 0x000a80140f007388 */ /* 0x000fe80000000400 */
[----:B------:R-:W-:Y:S04]  /*23830*/  STS.U16 [R15+0xe80], R22 ;  /* 0x000e80160f007388 */ /* 0x000fe80000000400 */
[----:B------:R-:W-:Y:S04]  /*23840*/  STS.U16 [R15+0x1280], R24 ;  /* 0x001280180f007388 */ /* 0x000fe80000000400 */
[----:B------:R-:W-:Y:S04]  /*23850*/  STS.U16 [R15+0x1680], R26 ;  /* 0x0016801a0f007388 */ /* 0x000fe80000000400 */
[----:B0-----:R-:W3:Y:S04]  /*23860*/  LDL.LU R28, [R1+0x584] ;  /* 0x00058400011c7983 */ /* 0x001ee80000300800 */
[----:B----4-:R0:W-:Y:S04]  /*23870*/  STS.U16 [R15+0x1a80], R29 ;  /* 0x001a801d0f007388 */ /* 0x0101e80000000400 */
[----:B0-----:R-:W4:Y:S04]  /*23880*/  LDL.LU R15, [R1+0x1968] ;  /* 0x00196800010f7983 */ /* 0x001f280000300800 */
[----:B--2---:R0:W-:Y:S04]  /*23890*/  STL [R1+0xf8], R25 ;  /* 0x0000f81901007387 */ /* 0x0041e80000100800 */
[----:B0-----:R-:W2:Y:S04]  /*238a0*/  LDL.LU R25, [R1+0x1964] ;  /* 0x0019640001197983 */ /* 0x001ea80000300800 */
[----:B------:R-:W2:Y:S04]  /*238b0*/  LDL R2, [R1+0x568] ;  /* 0x0005680001027983 */ /* 0x000ea80000100800 */
[----:B------:R-:W2:Y:S01]  /*238c0*/  LDL R3, [R1+0xd44] ;  /* 0x000d440001037983 */ /* 0x000ea20000100800 */
[----:B----4-:R-:W-:-:S02]  /*238d0*/  PRMT R15, RZ, 0x7610, R15 ;  /* 0x00007610ff0f7816 */ /* 0x010fc4000000000f */
[----:B--2---:R-:W-:-:S04]  /*238e0*/  @!P0 LOP3.LUT R3, R3, R2, RZ, 0x3c, !PT ;  /* 0x0000000203038212 */ /* 0x004fc800078e3cff */
[----:B------:R-:W-:-:S04]  /*238f0*/  @!P0 LOP3.LUT R2, R3, R2, RZ, 0x3c, !PT ;  /* 0x0000000203028212 */ /* 0x000fc800078e3cff */
        /* <DEDUP_REMOVED lines=13> */
[----:B------:R-:W3:Y:S04]  /*239d0*/  LDL R2, [R1+0xd04] ;  /* 0x000d040001027983 */ /* 0x000ee80000100800 */
[----:B------:R-:W3:Y:S01]  /*239e0*/  LDL R3, [R1+0xd08] ;  /* 0x000d080001037983 */ /* 0x000ee20000100800 */
[----:B--2---:R-:W-:-:S02]  /*239f0*/  PRMT R15, RZ, 0x7610, R15 ;  /* 0x00007610ff0f7816 */ /* 0x004fc4000000000f */
[----:B---3--:R-:W-:-:S04]  /*23a00*/  @!P0 LOP3.LUT R3, R3, R2, RZ, 0x3c, !PT ;  /* 0x0000000203038212 */ /* 0x008fc800078e3cff */
        /* <DEDUP_REMOVED lines=16> */
[----:B--2---:R-:W-:-:S02]  /*23b10*/  PRMT R15, RZ, 0x7610, R15 ;  /* 0x00007610ff0f7816 */ /* 0x004fc4000000000f */
[----:B----4-:R-:W-:-:S04]  /*23b20*/  @!P0 LOP3.LUT R3, R3, R2, RZ, 0x3c, !PT ;  /* 0x0000000203038212 */ /* 0x010fc800078e3cff */
[----:B------:R-:W-:-:S04]  /*23b30*/  @!P0 LOP3.LUT R2, R3, R2, RZ, 0x3c, !PT ;  /* 0x0000000203028212 */ /* 0x000fc800078e3cff */
[----:B------:R-:W-:-:S05]  /*23b40*/  @!P0 LOP3.LUT R3, R3, R2, RZ, 0x3c, !PT ;  /* 0x0000000203038212 */ /* 0x000fca00078e3cff */
[----:B------:R-:W2:Y:S04]  /*23b50*/  @!P0 LDG.E.U16 R15, [R2.64] ;  /* 0x0000000a020f8981 */ /* 0x000ea8000c1e1500 */
[----:B--2---:R0:W-:Y:S04]  /*23b60*/  STL [R1+0xe4], R15 ;  /* 0x0000e40f01007387 */ /* 0x0041e80000100800 */
[----:B0-----:R-:W2:Y:S04]  /*23b70*/  LDL.LU R15, [R1+0x1950] ;  /* 0x00195000010f7983 */ /* 0x001ea80000300800 */
        /* <DEDUP_REMOVED lines=80> */
[----:B0-----:R-:W3:Y:S01]  /*24080*/  LDL.LU R14, [R1+0x192c] ;  /* 0x00192c00010e7983 */ /* 0x001ee20000300800 */
[----:B------:R-:W4:Y:S02]  /*24090*/  LDL R2, [R1+0xb8c] ;  /* 0x000b8c0001027983 */ /* 0x000f240000100800 */
[----:B------:R-:W4:Y:S01]  /*240a0*/  LDL R3, [R1+0xb90] ;  /* 0x000b900001037983 */ /* 0x000f220000100800 */
[----:B--2---:R-:W-:-:S02]  /*240b0*/  PRMT R15, RZ, 0x7610, R15 ;  /* 0x00007610ff0f7816 */ /* 0x004fc4000000000f */
[----:B----4-:R-:W-:-:S04]  /*240c0*/  @!P0 LOP3.LUT R3, R3, R2, RZ, 0x3c, !PT ;  /* 0x0000000203038212 */ /* 0x010fc800078e3cff */
[----:B------:R-:W-:-:S04]  /*240d0*/  @!P0 LOP3.LUT R2, R3, R2, RZ, 0x3c, !PT ;  /* 0x0000000203028212 */ /* 0x000fc800078e3cff */
[----:B------:R-:W-:-:S05]  /*240e0*/  @!P0 LOP3.LUT R3, R3, R2, RZ, 0x3c, !PT ;  /* 0x0000000203038212 */ /* 0x000fca00078e3cff */
[----:B------:R-:W2:Y:S04]  /*240f0*/  @!P0 LDG.E.U16 R15, [R2.64] ;  /* 0x0000000a020f8981 */ /* 0x000ea8000c1e1500 */
[----:B--2---:R0:W-:Y:S04]  /*24100*/  STL [R1+0xbc], R15 ;  /* 0x0000bc0f01007387 */ /* 0x0041e80000100800 */
[----:B0-----:R-:W2:Y:S01]  /*24110*/  LDL.LU R15, [R1+0x1928] ;  /* 0x00192800010f7983 */ /* 0x001ea20000300800 */
[----:B------:R-:W4:Y:S02]  /*24120*/  LDL R2, [R1+0xb84] ;  /* 0x000b840001027983 */ /* 0x000f240000100800 */
        /* <DEDUP_REMOVED lines=181> */
[----:B------:R-:W-:-:S02]  /*24c80*/  PRMT R13, RZ, 0x7610, R13 ;  /* 0x00007610ff0d7816 */ /* 0x000fc4000000000d */
[----:B----4-:R-:W-:-:S04]  /*24c90*/  @!P0 LOP3.LUT R3, R3, R2, RZ, 0x3c, !PT ;  /* 0x0000000203038212 */ /* 0x010fc800078e3cff */
[----:B------:R-:W-:-:S04]  /*24ca0*/  @!P0 LOP3.LUT R2, R3, R2, RZ, 0x3c, !PT ;  /* 0x0000000203028212 */ /* 0x000fc800078e3cff */
[----:B------:R-:W-:-:S05]  /*24cb0*/  @!P0 LOP3.LUT R3, R3, R2, RZ, 0x3c, !PT ;  /* 0x0000000203038212 */ /* 0x000fca00078e3cff */
[----:B------:R0:W4:Y:S04]  /*24cc0*/  @!P0 LDG.E.U16 R13, [R2.64] ;  /* 0x0000000a020d8981 */ /* 0x000128000c1e1500 */
[----:B0-----:R-:W3:Y:S04]  /*24cd0*/  LDL R2, [R1+0x9c4] ;  /* 0x0009c40001027983 */ /* 0x001ee80000100800 */
[----:B------:R-:W3:Y:S01]  /*24ce0*/  LDL R3, [R1+0x9c8] ;  /* 0x0009c80001037983 */ /* 0x000ee20000100800 */
[----:B--2---:R-:W-:Y:S02]  /*24cf0*/  PRMT R15, RZ, 0x7610, R15 ;  /* 0x00007610ff0f7816 */ /* 0x004fe4000000000f */
[----:B---3--:R-:W-:-:S04]  /*24d00*/  @!P0 LOP3.LUT R3, R3, R2, RZ, 0x3c, !PT ;  /* 0x0000000203038212 */ /* 0x008fc800078e3cff */
[----:B------:R-:W-:-:S04]  /*24d10*/  @!P0 LOP3.LUT R2, R3, R2, RZ, 0x3c, !PT ;  /* 0x0000000203028212 */ /* 0x000fc800078e3cff */
[----:B------:R-:W-:-:S05]  /*24d20*/  @!P0 LOP3.LUT R3, R3, R2, RZ, 0x3c, !PT ;  /* 0x0000000203038212 */ /* 0x000fca00078e3cff */
[----:B------:R-:W2:Y:S04]  /*24d30*/  @!P0 LDG.E.U16 R15, [R2.64] ;  /* 0x0000000a020f8981 */ /* 0x000ea8000c1e1500 */
[----:B----4-:R0:W-:Y:S04]  /*24d40*/  STL [R1+0x68], R13 ;  /* 0x0000680d01007387 */ /* 0x0101e80000100800 */
[----:B0-----:R-:W3:Y:S04]  /*24d50*/  LDL R13, [R1+0x950] ;  /* 0x00095000010d7983 */ /* 0x001ee80000100800 */
        /* <DEDUP_REMOVED lines=8> */
[----:B------:R-:W4:Y:S04]  /*24de0*/  @!P0 LDG.E.U16 R14, [R2.64] ;  /* 0x0000000a020e8981 */ /* 0x000f28000c1e1500 */
[----:B----4-:R0:W-:Y:S04]  /*24df0*/  STL [R1+0x60], R14 ;  /* 0x0000600e01007387 */ /* 0x0101e80000100800 */
[----:B0-----:R-:W4:Y:S01]  /*24e00*/  LDL.LU R14, [R1+0x18d0] ;  /* 0x0018d000010e7983 */ /* 0x001f220000300800 */
[----:B------:R-:W3:Y:S02]  /*24e10*/  LDL R2, [R1+0x98c] ;  /* 0x00098c0001027983 */ /* 0x000ee40000100800 */
[----:B------:R-:W3:Y:S01]  /*24e20*/  LDL R3, [R1+0x990] ;  /* 0x0009900001037983 */ /* 0x000ee20000100800 */
[----:B--2---:R-:W-:-:S02]  /*24e30*/  PRMT R15, RZ, 0x7610, R15 ;  /* 0x00007610ff0f7816 */ /* 0x004fc4000000000f */
[----:B---3--:R-:W-:-:S04]  /*24e40*/  @!P0 LOP3.LUT R3, R3, R2, RZ, 0x3c, !PT ;  /* 0x0000000203038212 */ /* 0x008fc800078e3cff */
[----:B------:R-:W-:-:S04]  /*24e50*/  @!P0 LOP3.LUT R2, R3, R2, RZ, 0x3c, !PT ;  /* 0x0000000203028212 */ /* 0x000fc800078e3cff */
[----:B------:R-:W-:-:S05]  /*24e60*/  @!P0 LOP3.LUT R3, R3, R2, RZ, 0x3c, !PT ;  /* 0x0000000203038212 */ /* 0x000fca00078e3cff */
[----:B------:R-:W2:Y:S04]  /*24e70*/  @!P0 LDG.E.U16 R15, [R2.64] ;  /* 0x0000000a020f8981 */ /* 0x000ea8000c1e1500 */
[----:B--2---:R0:W-:Y:S04]  /*24e80*/  STL [R1+0x5c], R15 ;  /* 0x00005c0f01007387 */ /* 0x0041e80000100800 */
[----:B0-----:R-:W2:Y:S01]  /*24e90*/  LDL.LU R15, [R1+0x18cc] ;  /* 0x0018cc00010f7983 */ /* 0x001ea20000300800 */
[----:B------:R-:W3:Y:S02]  /*24ea0*/  LDL R2, [R1+0x984] ;  /* 0x0009840001027983 */ /* 0x000ee40000100800 */
[----:B------:R-:W3:Y:S01]  /*24eb0*/  LDL R3, [R1+0x988] ;  /* 0x0009880001037983 */ /* 0x000ee20000100800 */
[----:B----4-:R-:W-:-:S02]  /*24ec0*/  PRMT R14, RZ, 0x7610, R14 ;  /* 0x00007610ff0e7816 */ /* 0x010fc4000000000e */
[----:B---3--:R-:W-:-:S04]  /*24ed0*/  @!P0 LOP3.LUT R3, R3, R2, RZ, 0x3c, !PT ;  /* 0x0000000203038212 */ /* 0x008fc800078e3cff */
        /* <DEDUP_REMOVED lines=11> */
[----:B------:R-:W2:Y:S01]  /*24f90*/  @!P0 LDG.E.U16 R15, [R2.64] ;  /* 0x0000000a020f8981 */ /* 0x000ea2000c1e1500 */
[----:B---3--:R-:W-:-:S03]  /*24fa0*/  PRMT R14, RZ, 0x7610, R14 ;  /* 0x00007610ff0e7816 */ /* 0x008fc6000000000e */
[----:B--2---:R0:W-:Y:S04]  /*24fb0*/  STL [R1+0x54], R15 ;  /* 0x0000540f01007387 */ /* 0x0041e80000100800 */
[----:B0-----:R-:W2:Y:S01]  /*24fc0*/  LDL.LU R15, [R1+0x18c4] ;  /* 0x0018c400010f7983 */ /* 0x001ea20000300800 */
[----:B------:R-:W3:Y:S02]  /*24fd0*/  LDL R3, [R1+0x94c] ;  /* 0x00094c0001037983 */ /* 0x000ee40000100800 */
[----:B------:R-:W-:Y:S02]  /*24fe0*/  @!P0 IMAD.MOV.U32 R2, RZ, RZ, R13 ;  /* 0x000000ffff028224 */ /* 0x000fe400078e000d */
[----:B------:R-:W4:Y:S04]  /*24ff0*/  LDL R13, [R1+0x8d0] ;  /* 0x0008d000010d7983 */ /* 0x000f280000100800 */
[----:B---3--:R-:W3:Y:S04]  /*25000*/  @!P0 LDG.E.U16 R14, [R2.64] ;  /* 0x0000000a020e8981 */ /* 0x008ee8000c1e1500 */
[----:B---3--:R0:W-:Y:S04]  /*25010*/  STL [R1+0x50], R14 ;  /* 0x0000500e01007387 */ /* 0x0081e80000100800 */
[----:B0-----:R-:W3:Y:S01]  /*25020*/  LDL.LU R14, [R1+0x18c0] ;  /* 0x0018c000010e7983 */ /* 0x001ee20000300800 */
        /* <DEDUP_REMOVED lines=10> */
[----:B------:R-:W3:Y:S02]  /*250d0*/  LDL R3, [R1+0x918] ;  /* 0x0009180001037983 */ /* 0x000ee40000100800 */
[----:B---3--:R-:W-:-:S02]  /*250e0*/  @!P0 LOP3.LUT R3, R3, R2, RZ, 0x3c, !PT ;  /* 0x0000000203038212 */ /* 0x008fc400078e3cff */
[----:B--2---:R-:W-:Y:S02]  /*250f0*/  PRMT R15, RZ, 0x7610, R15 ;  /* 0x00007610ff0f7816 */ /* 0x004fe4000000000f */
        /* <DEDUP_REMOVED lines=33> */
[----:B----4-:R-:W-:-:S02]  /*25310*/  @!P0 IMAD.MOV.U32 R2, RZ, RZ, R13 ;  /* 0x000000ffff028224 */ /* 0x010fc400078e000d */
[----:B------:R-:W4:Y:S01]  /*25320*/  LDL R13, [R1+0x858] ;  /* 0x00085800010d7983 */ /* 0x000f220000100800 */
[----:B--2---:R-:W-:-:S06]  /*25330*/  PRMT R15, RZ, 0x7610, R15 ;  /* 0x00007610ff0f7816 */ /* 0x004fcc000000000f */
[----:B---3--:R-:W2:Y:S04]  /*25340*/  @!P0 LDG.E.U16 R15, [R2.64] ;  /* 0x0000000a020f8981 */ /* 0x008ea8000c1e1500 */
        /* <DEDUP_REMOVED lines=23> */
[----:B------:R-:W-:Y:S01]  /*254c0*/  @!P0 LOP3.LUT R3, R3, R2, RZ, 0x3c, !PT ;  /* 0x0000000203038212 */ /* 0x000fe200078e3cff */
[----:B--2---:R0:W-:Y:S04]  /*254d0*/  STL [R1+0x30], R15 ;  /* 0x0000300f01007387 */ /* 0x0041e80000100800 */
[----:B------:R1:W2:Y:S01]  /*254e0*/  @!P0 LDG.E.U16 R9, [R2.64] ;  /* 0x0000000a02098981 */ /* 0x0002a2000c1e1500 */
[----:B------:R-:W-:-:S03]  /*254f0*/  PRMT R14, RZ, 0x7610, R14 ;  /* 0x00007610ff0e7816 */ /* 0x000fc6000000000e */
[----:B0-----:R-:W3:Y:S04]  /*25500*/  LDL R15, [R1+0x848] ;  /* 0x00084800010f7983 */ /* 0x001ee80000100800 */
[----:B-1----:R-:W2:Y:S04]  /*25510*/  LDL R2, [R1+0x884] ;  /* 0x0008840001027983 */ /* 0x002ea80000100800 */
[----:B------:R-:W2:Y:S02]  /*25520*/  LDL R3, [R1+0x888] ;  /* 0x0008880001037983 */ /* 0x000ea40000100800 */
[----:B--2---:R-:W-:-:S04]  /*25530*/  @!P0 LOP3.LUT R3, R3, R2, RZ, 0x3c, !PT ;  /* 0x0000000203038212 */ /* 0x004fc800078e3cff */
[----:B------:R-:W-:-:S04]  /*25540*/  @!P0 LOP3.LUT R2, R3, R2, RZ, 0x3c, !PT ;  /* 0x0000000203028212 */ /* 0x000fc800078e3cff */
[----:B------:R-:W-:-:S05]  /*25550*/  @!P0 LOP3.LUT R3, R3, R2, RZ, 0x3c, !PT ;  /* 0x0000000203038212 */ /* 0x000fca00078e3cff */
[----:B------:R-:W2:Y:S04]  /*25560*/  @!P0 LDG.E.U16 R14, [R2.64] ;  /* 0x0000000a020e8981 */ /* 0x000ea8000c1e1500 */
[----:B------:R0:W-:Y:S04]  /*25570*/  STL [R1+0x2c], R9 ;  /* 0x00002c0901007387 */ /* 0x0001e80000100800 */
[----:B0-----:R-:W3:Y:S04]  /*25580*/  LDL R9, [R1+0x818] ;  /* 0x0008180001097983 */ /* 0x001ee80000100800 */
        /* <DEDUP_REMOVED lines=10> */
[----:B------:R-:W3:Y:S01]  /*25630*/  LDL R3, [R1+0x850] ;  /* 0x0008500001037983 */ /* 0x000ee20000100800 */
[----:B------:R-:W-:-:S02]  /*25640*/  PRMT R12, RZ, 0x7610, R12 ;  /* 0x00007610ff0c7816 */ /* 0x000fc4000000000c */
[----:B---3--:R-:W-:-:S04]  /*25650*/  @!P0 LOP3.LUT R3, R3, R2, RZ, 0x3c, !PT ;  /* 0x0000000203038212 */ /* 0x008fc800078e3cff */
[----:B------:R-:W-:-:S04]  /*25660*/  @!P0 LOP3.LUT R2, R3, R2, RZ, 0x3c, !PT ;  /* 0x0000000203028212 */ /* 0x000fc800078e3cff */
[----:B------:R-:W-:-:S05]  /*25670*/  @!P0 LOP3.LUT R3, R3, R2, RZ, 0x3c, !PT ;  /* 0x0000000203038212 */ /* 0x000fca00078e3cff */
[----:B------:R0:W3:Y:S04]  /*25680*/  @!P0 LDG.E.U16 R12, [R2.64] ;  /* 0x0000000a020c8981 */ /* 0x0000e8000c1e1500 */
[----:B0-----:R-:W2:Y:S01]  /*25690*/  LDL R3, [R1+0x844] ;  /* 0x0008440001037983 */ /* 0x001ea20000100800 */
[----:B------:R-:W-:Y:S01]  /*256a0*/  PRMT R11, RZ, 0x7610, R11 ;  /* 0x00007610ff0b7816 */ /* 0x000fe2000000000b */
[----:B------:R-:W-:Y:S02]  /*256b0*/  @!P0 IMAD.MOV.U32 R2, RZ, RZ, R15 ;  /* 0x000000ffff028224 */ /* 0x000fe400078e000f */
[----:B---3--:R0:W-:Y:S01]  /*256c0*/  STL [R1+0x20], R12 ;  /* 0x0000200c01007387 */ /* 0x0081e20000100800 */
[----:B------:R-:W-:Y:S01]  /*256d0*/  PRMT R8, RZ, 0x7610, R8 ;  /* 0x00007610ff087816 */ /* 0x000fe20000000008 */
[----:B------:R-:W3:Y:S02]  /*256e0*/  LDL R15, [R1+0x7d4] ;  /* 0x0007d400010f7983 */ /* 0x000ee40000100800 */
[----:B--2---:R1:W2:Y:S04]  /*256f0*/  @!P0 LDG.E.U16 R11, [R2.64] ;  /* 0x0000000a020b8981 */ /* 0x0042a8000c1e1500 */
[----:B0-----:R-:W3:Y:S04]  /*25700*/  LDL R12, [R1+0x808] ;  /* 0x00080800010c7983 */ /* 0x001ee80000100800 */
[----:B-1----:R-:W3:Y:S01]  /*25710*/  LDL R3, [R1+0x814] ;  /* 0x0008140001037983 */ /* 0x002ee20000100800 */
[----:B------:R-:W-:-:S03]  /*25720*/  @!P0 IMAD.MOV.U32 R2, RZ, RZ, R9 ;  /* 0x000000ffff028224 */ /* 0x000fc600078e0009 */
[----:B--2---:R0:W-:Y:S01]  /*25730*/  STL [R1+0x1c], R11 ;  /* 0x00001c0b01007387 */ /* 0x0041e20000100800 */
[----:B------:R-:W-:Y:S01]  /*25740*/  PRMT R7, RZ, 0x7610, R7 ;  /* 0x00007610ff077816 */ /* 0x000fe20000000007 */
[----:B------:R-:W2:Y:S02]  /*25750*/  LDL R9, [R1+0x7cc] ;  /* 0x0007cc0001097983 */ /* 0x000ea40000100800 */
[----:B---3--:R1:W3:Y:S04]  /*25760*/  @!P0 LDG.E.U16 R8, [R2.64] ;  /* 0x0000000a02088981 */ /* 0x0082e8000c1e1500 */
[----:B0-----:R-:W2:Y:S04]  /*25770*/  LDL R11, [R1+0x7d8] ;  /* 0x0007d800010b7983 */ /* 0x001ea80000100800 */
[----:B-1----:R-:W2:Y:S01]  /*25780*/  LDL R3, [R1+0x80c] ;  /* 0x00080c0001037983 */ /* 0x002ea20000100800 */
[----:B----4-:R-:W-:-:S03]  /*25790*/  @!P0 IMAD.MOV.U32 R2, RZ, RZ, R13 ;  /* 0x000000ffff028224 */ /* 0x010fc600078e000d */
[----:B---3--:R0:W-:Y:S01]  /*257a0*/  STL [R1+0x18], R8 ;  /* 0x0000180801007387 */ /* 0x0081e20000100800 */
[----:B------:R-:W-:Y:S02]  /*257b0*/  PRMT R4, RZ, 0x7610, R4 ;  /* 0x00007610ff047816 */ /* 0x000fe40000000004 */
[----:B------:R-:W-:Y:S01]  /*257c0*/  PRMT R10, RZ, 0x7610, R10 ;  /* 0x00007610ff0a7816 */ /* 0x000fe2000000000a */
[----:B------:R-:W3:Y:S01]  /*257d0*/  LDL R13, [R1+0x7c4] ;  /* 0x0007c400010d7983 */ /* 0x000ee20000100800 */
[----:B--2---:R1:W2:Y:S04]  /*257e0*/  @!P0 LDG.E.U16 R7, [R2.64] ;  /* 0x0000000a02078981 */ /* 0x0042a8000c1e1500 */
[----:B0-----:R-:W4:Y:S04]  /*257f0*/  LDL R8, [R1+0x7d0] ;  /* 0x0007d00001087983 */ /* 0x001f280000100800 */
[----:B-1----:R-:W2:Y:S01]  /*25800*/  LDL R3, [R1+0x804] ;  /* 0x0008040001037983 */ /* 0x002ea20000100800 */
[----:B------:R-:W-:-:S05]  /*25810*/  @!P0 IMAD.MOV.U32 R2, RZ, RZ, R12 ;  /* 0x000000ffff028224 */ /* 0x000fca00078e000c */
[----:B--2---:R0:W2:Y:S02]  /*25820*/  @!P0 LDG.E.U16 R4, [R2.64] ;  /* 0x0000000a02048981 */ /* 0x0040a4000c1e1500 */
[----:B0-----:R-:W-:Y:S02]  /*25830*/  @!P0 IMAD.MOV.U32 R2, RZ, RZ, R11 ;  /* 0x000000ffff028224 */ /* 0x001fe400078e000b */
[----:B------:R-:W-:-:S05]  /*25840*/  @!P0 IMAD.MOV.U32 R3, RZ, RZ, R15 ;  /* 0x000000ffff038224 */ /* 0x000fca00078e000f */
[----:B------:R-:W3:Y:S04]  /*25850*/  @!P0 LDG.E.U16 R10, [R2.64] ;  /* 0x0000000a020a8981 */ /* 0x000ee8000c1e1500 */
[----:B------:R0:W-:Y:S01]  /*25860*/  STL [R1+0x14], R7 ;  /* 0x0000140701007387 */ /* 0x0001e20000100800 */
[----:B------:R-:W4:Y:S03]  /*25870*/  LDL R12, [R1+0x794] ;  /* 0x00079400010c7983 */ /* 0x000f260000100800 */
[----:B0-----:R-:W4:Y:S04]  /*25880*/  LDL R7, [R1+0x7c8] ;  /* 0x0007c80001077983 */ /* 0x001f280000100800 */
[----:B--2---:R0:W-:Y:S01]  /*25890*/  STL [R1+0x10], R4 ;  /* 0x0000100401007387 */ /* 0x0041e20000100800 */
[----:B------:R-:W2:Y:S03]  /*258a0*/  LDL R11, [R1+0x78c] ;  /* 0x00078c00010b7983 */ /* 0x000ea60000100800 */
[----:B0-----:R-:W2:Y:S04]  /*258b0*/  LDL R4, [R1+0x798] ;  /* 0x0007980001047983 */ /* 0x001ea80000100800 */
[----:B---3--:R0:W-:Y:S04]  /*258c0*/  STL [R1+0xc], R10 ;  /* 0x00000c0a01007387 */ /* 0x0081e80000100800 */
[----:B0-----:R-:W3:Y:S01]  /*258d0*/  LDL R10, [R1+0x790] ;  /* 0x00079000010a7983 */ /* 0x001ee20000100800 */
[----:B------:R-:W-:Y:S01]  /*258e0*/  PRMT R14, RZ, 0x7610, R14 ;  /* 0x00007610ff0e7816 */ /* 0x000fe2000000000e */
[----:B----4-:R-:W-:-:S02]  /*258f0*/  @!P0 IMAD.MOV.U32 R2, RZ, RZ, R8 ;  /* 0x000000ffff028224 */ /* 0x010fc400078e0008 */
[----:B------:R-:W-:Y:S01]  /*25900*/  @!P0 IMAD.MOV.U32 R3, RZ, RZ, R9 ;  /* 0x000000ffff038224 */ /* 0x000fe200078e0009 */
[----:B------:R-:W-:Y:S02]  /*25910*/  PRMT R6, RZ, 0x7610, R6 ;  /* 0x00007610ff067816 */ /* 0x000fe40000000006 */
[----:B------:R-:W-:Y:S02]  /*25920*/  PRMT R5, RZ, 0x7610, R5 ;  /* 0x00007610ff057816 */ /* 0x000fe40000000005 */
[----:B------:R-:W-:Y:S01]  /*25930*/  PRMT R27, RZ, 0x7610, R27 ;  /* 0x00007610ff1b7816 */ /* 0x000fe2000000001b */
[----:B------:R-:W4:Y:S04]  /*25940*/  LDL R9, [R1+0x784] ;  /* 0x0007840001097983 */ /* 0x000f280000100800 */
[----:B------:R0:W4:Y:S04]  /*25950*/  @!P0 LDG.E.U16 R14, [R2.64] ;  /* 0x0000000a020e8981 */ /* 0x000128000c1e1500 */
[----:B------:R-:W4:Y:S01]  /*25960*/  LDL R8, [R1+0x788] ;  /* 0x0007880001087983 */ /* 0x000f220000100800 */
[----:B0-----:R-:W-:-:S02]  /*25970*/  @!P0 IMAD.MOV.U32 R2, RZ, RZ, R7 ;  /* 0x000000ffff028224 */ /* 0x001fc400078e0007 */
[----:B------:R-:W-:Y:S01]  /*25980*/  @!P0 IMAD.MOV.U32 R3, RZ, RZ, R13 ;  /* 0x000000ffff038224 */ /* 0x000fe200078e000d */
[----:B------:R-:W4:Y:S04]  /*25990*/  LDL R7, [R1+0x754] ;  /* 0x0007540001077983 */ /* 0x000f280000100800 */
[----:B------:R0:W4:Y:S02]  /*259a0*/  @!P0 LDG.E.U16 R6, [R2.64] ;  /* 0x0000000a02068981 */ /* 0x000124000c1e1500 */
[----:B0-----:R-:W-:Y:S02]  /*259b0*/  @!P0 IMAD.MOV.U32 R3, RZ, RZ, R12 ;  /* 0x000000ffff038224 */ /* 0x001fe400078e000c */
[----:B--2---:R-:W-:-:S05]  /*259c0*/  @!P0 IMAD.MOV.U32 R2, RZ, RZ, R4 ;  /* 0x000000ffff028224 */ /* 0x004fca00078e0004 */
[----:B------:R0:W2:Y:S02]  /*259d0*/  @!P0 LDG.E.U16 R5, [R2.64] ;  /* 0x0000000a02058981 */ /* 0x0000a4000c1e1500 */
[----:B0-----:R-:W-:Y:S02]  /*259e0*/  @!P0 IMAD.MOV.U32 R3, RZ, RZ, R11 ;  /* 0x000000ffff038224 */ /* 0x001fe400078e000b */
[----:B---3--:R-:W-:-:S05]  /*259f0*/  @!P0 IMAD.MOV.U32 R2, RZ, RZ, R10 ;  /* 0x000000ffff028224 */ /* 0x008fca00078e000a */
[----:B------:R0:W3:Y:S01]  /*25a00*/  @!P0 LDG.E.U16 R27, [R2.64] ;  /* 0x0000000a021b8981 */ /* 0x0000e2000c1e1500 */
[----:B------:R-:W-:-:S03]  /*25a10*/  PRMT R25, RZ, 0x7610, R25 ;  /* 0x00007610ff197816 */ /* 0x000fc60000000019 */
[----:B----4-:R1:W-:Y:S01]  /*25a20*/  STL [R1+0x4], R6 ;  /* 0x0000040601007387 */ /* 0x0103e20000100800 */
[----:B------:R-:W4:Y:S03]  /*25a30*/  LDL R4, [R1+0x750] ;  /* 0x0007500001047983 */ /* 0x000f260000100800 */
[----:B-1----:R-:W4:Y:S01]  /*25a40*/  LDL R6, [R1+0x758] ;  /* 0x0007580001067983 */ /* 0x002f220000100800 */
[----:B0-----:R-:W-:Y:S02]  /*25a50*/  @!P0 IMAD.MOV.U32 R2, RZ, RZ, R8 ;  /* 0x000000ffff028224 */ /* 0x001fe400078e0008 */
[----:B------:R-:W-:-:S05]  /*25a60*/  @!P0 IMAD.MOV.U32 R3, RZ, RZ, R9 ;  /* 0x000000ffff038224 */ /* 0x000fca00078e0009 */
[----:B------:R0:W4:Y:S04]  /*25a70*/  @!P0 LDG.E.U16 R25, [R2.64] ;  /* 0x0000000a02198981 */ /* 0x000128000c1e1500 */
[----:B--2---:R1:W-:Y:S04]  /*25a80*/  STL [R1], R5 ;  /* 0x0000000501007387 */ /* 0x0043e80000100800 */
[----:B-1----:R-:W2:Y:S04]  /*25a90*/  LDL R5, [R1+0x74c] ;  /* 0x00074c0001057983 */ /* 0x002ea80000100800 */
[----:B---3--:R-:W-:Y:S01]  /*25aa0*/  STL [R1+0x1874], R27 ;  /* 0x0018741b01007387 */ /* 0x008fe20000100800 */
[----:B------:R-:W3:Y:S02]  /*25ab0*/  LDL R9, [R1+0x744] ;  /* 0x0007440001097983 */ /* 0x000ee40000100800 */
[----:B------:R-:W3:Y:S01]  /*25ac0*/  LDL R8, [R1+0x748] ;  /* 0x0007480001087983 */ /* 0x000ee20000100800 */
[----:B------:R-:W-:Y:S01]  /*25ad0*/  PRMT R23, RZ, 0x7610, R23 ;  /* 0x00007610ff177816 */ /* 0x000fe20000000017 */
[----:B0-----:R-:W-:Y:S01]  /*25ae0*/  @!P0 IMAD.MOV.U32 R3, RZ, RZ, R7 ;  /* 0x000000ffff038224 */ /* 0x001fe200078e0007 */
[----:B------:R-:W-:-:S02]  /*25af0*/  PRMT R21, RZ, 0x7610, R21 ;  /* 0x00007610ff157816 */ /* 0x000fc40000000015 */
[----:B------:R-:W-:Y:S01]  /*25b00*/  PRMT R18, RZ, 0x7610, R18 ;  /* 0x00007610ff127816 */ /* 0x000fe20000000012 */
[----:B----4-:R-:W-:-:S05]  /*25b10*/  @!P0 IMAD.MOV.U32 R2, RZ, RZ, R6 ;  /* 0x000000ffff028224 */ /* 0x010fca00078e0006 */
[----:B------:R0:W4:Y:S02]  /*25b20*/  @!P0 LDG.E.U16 R23, [R2.64] ;  /* 0x0000000a02178981 */ /* 0x000124000c1e1500 */
[----:B0-----:R-:W-:Y:S02]  /*25b30*/  @!P0 IMAD.MOV.U32 R2, RZ, RZ, R4 ;  /* 0x000000ffff028224 */ /* 0x001fe400078e0004 */
[----:B------:R-:W-:Y:S01]  /*25b40*/  STL [R1+0x1860], R25 ;  /* 0x0018601901007387 */ /* 0x000fe20000100800 */
[----:B------:R-:W4:Y:S02]  /*25b50*/  LDL R7, [R1+0x714] ;  /* 0x0007140001077983 */ /* 0x000f240000100800 */
[----:B------:R-:W4:Y:S02]  /*25b60*/  LDL R6, [R1+0x718] ;  /* 0x0007180001067983 */ /* 0x000f240000100800 */
[----:B------:R-:W4:Y:S01]  /*25b70*/  LDL R11, [R1+0x70c] ;  /* 0x00070c00010b7983 */ /* 0x000f220000100800 */
[----:B------:R-:W4:Y:S01]  /*25b80*/  LDL R10, [R1+0x710] ;  /* 0x00071000010a7983 */ /* 0x000f220000100800 */
[----:B--2---:R-:W-:-:S05]  /*25b90*/  @!P0 IMAD.MOV.U32 R3, RZ, RZ, R5 ;  /* 0x000000ffff038224 */ /* 0x004fca00078e0005 */
[----:B------:R3:W2:Y:S02]  /*25ba0*/  @!P0 LDG.E.U16 R21, [R2.64] ;  /* 0x0000000a02158981 */ /* 0x0006a4000c1e1500 */
[----:B---3--:R-:W-:Y:S02]  /*25bb0*/  @!P0 IMAD.MOV.U32 R2, RZ, RZ, R8 ;  /* 0x000000ffff028224 */ /* 0x008fe400078e0008 */
[----:B------:R-:W-:-:S05]  /*25bc0*/  @!P0 IMAD.MOV.U32 R3, RZ, RZ, R9 ;  /* 0x000000ffff038224 */ /* 0x000fca00078e0009 */
[----:B------:R4:W3:Y:S04]  /*25bd0*/  @!P0 LDG.E.U16 R18, [R2.64] ;  /* 0x0000000a02128981 */ /* 0x0008e8000c1e1500 */
[----:B------:R-:W-:Y:S01]  /*25be0*/  STL [R1+0x8], R14 ;  /* 0x0000080e01007387 */ /* 0x000fe20000100800 */
[----:B------:R-:W3:Y:S02]  /*25bf0*/  LDL R5, [R1+0x704] ;  /* 0x0007040001057983 */ /* 0x000ee40000100800 */
[----:B------:R-:W3:Y:S01]  /*25c00*/  LDL R4, [R1+0x708] ;  /* 0x0007080001047983 */ /* 0x000ee20000100800 */
[----:B------:R-:W-:Y:S02]  /*25c10*/  PRMT R16, RZ, 0x7610, R16 ;  /* 0x00007610ff107816 */ /* 0x000fe40000000010 */
[----:B------:R-:W-:Y:S01]  /*25c20*/  PRMT R0, RZ, 0x7610, R0 ;  /* 0x00007610ff007816 */ /* 0x000fe20000000000 */
[----:B----4-:R-:W-:-:S02]  /*25c30*/  @!P0 IMAD.MOV.U32 R3, RZ, RZ, R7 ;  /* 0x000000ffff038224 */ /* 0x010fc400078e0007 */
[----:B------:R-:W-:-:S05]  /*25c40*/  @!P0 IMAD.MOV.U32 R2, RZ, RZ, R6 ;  /* 0x000000ffff028224 */ /* 0x000fca00078e0006 */
[----:B------:R0:W4:Y:S02]  /*25c50*/  @!P0 LDG.E.U16 R16, [R2.64] ;  /* 0x0000000a02108981 */ /* 0x000124000c1e1500 */
[----:B0-----:R-:W-:Y:S02]  /*25c60*/  @!P0 IMAD.MOV.U32 R2, RZ, RZ, R10 ;  /* 0x000000ffff028224 */ /* 0x001fe400078e000a */
[----:B------:R-:W-:-:S05]  /*25c70*/  @!P0 IMAD.MOV.U32 R3, RZ, RZ, R11 ;  /* 0x000000ffff038224 */ /* 0x000fca00078e000b */
[----:B------:R0:W4:Y:S04]  /*25c80*/  @!P0 LDG.E.U16 R0, [R2.64] ;  /* 0x0000000a02008981 */ /* 0x000128000c1e1500 */
[----:B--2---:R-:W-:Y:S01]  /*25c90*/  STL [R1+0x1878], R21 ;  /* 0x0018781501007387 */ /* 0x004fe20000100800 */
[----:B------:R-:W2:Y:S02]  /*25ca0*/  LDL R9, [R1+0x6d4] ;  /* 0x0006d40001097983 */ /* 0x000ea40000100800 */
[----:B------:R-:W2:Y:S01]  /*25cb0*/  LDL R8, [R1+0x6d8] ;  /* 0x0006d80001087983 */ /* 0x000ea20000100800 */
[----:B---3--:R-:W-:Y:S01]  /*25cc0*/  STL [R1+0x1864], R18 ;  /* 0x0018641201007387 */ /* 0x008fe20000100800 */
[----:B------:R-:W3:Y:S02]  /*25cd0*/  LDL R7, [R1+0x6cc] ;  /* 0x0006cc0001077983 */ /* 0x000ee40000100800 */
[----:B------:R-:W3:Y:S01]  /*25ce0*/  LDL R6, [R1+0x6d0] ;  /* 0x0006d00001067983 */ /* 0x000ee20000100800 */
[----:B0-----:R-:W-:-:S02]  /*25cf0*/  PRMT R2, RZ, 0x7610, R2 ;  /* 0x00007610ff027816 */ /* 0x001fc40000000002 */
[----:B------:R-:W-:-:S04]  /*25d00*/  PRMT R3, RZ, 0x7610, R3 ;  /* 0x00007610ff037816 */ /* 0x000fc80000000003 */
[----:B------:R2:W3:Y:S04]  /*25d10*/  @!P0 LDG.E.U16 R2, [R4.64] ;  /* 0x0000000a04028981 */ /* 0x0004e8000c1e1500 */
[----:B----4-:R0:W-:Y:S01]  /*25d20*/  STL [R1+0x187c], R0 ;  /* 0x00187c0001007387 */ /* 0x0101e20000100800 */
[----:B------:R-:W4:Y:S02]  /*25d30*/  LDL R13, [R1+0x694] ;  /* 0x00069400010d7983 */ /* 0x000f240000100800 */
[----:B------:R-:W4:Y:S02]  /*25d40*/  LDL R12, [R1+0x698] ;  /* 0x00069800010c7983 */ /* 0x000f240000100800 */
[----:B--2---:R-:W-:Y:S02]  /*25d50*/  @!P0 IMAD.MOV.U32 R5, RZ, RZ, R9 ;  /* 0x000000ffff058224 */ /* 0x004fe400078e0009 */
[----:B------:R-:W-:-:S05]  /*25d60*/  @!P0 IMAD.MOV.U32 R4, RZ, RZ, R8 ;  /* 0x000000ffff048224 */ /* 0x000fca00078e0008 */
[----:B------:R1:W2:Y:S02]  /*25d70*/  @!P0 LDG.E.U16 R3, [R4.64] ;  /* 0x0000000a04038981 */ /* 0x0002a4000c1e1500 */
[----:B-1----:R-:W-:-:S06]  /*25d80*/  PRMT R4, RZ, 0x7610, R4 ;  /* 0x00007610ff047816 */ /* 0x002fcc0000000004 */
[----:B---3--:R4:W3:Y:S04]  /*25d90*/  @!P0 LDG.E.U16 R4, [R6.64] ;  /* 0x0000000a06048981 */ /* 0x0088e8000c1e1500 */
[----:B------:R1:W-:Y:S01]  /*25da0*/  STL [R1+0x1868], R2 ;  /* 0x0018680201007387 */ /* 0x0003e20000100800 */
[----:B------:R-:W2:Y:S02]  /*25db0*/  LDL R9, [R1+0x654] ;  /* 0x0006540001097983 */ /* 0x000ea40000100800 */
[----:B------:R-:W2:Y:S02]  /*25dc0*/  LDL R8, [R1+0x658] ;  /* 0x0006580001087983 */ /* 0x000ea40000100800 */
[----:B------:R-:W2:Y:S01]  /*25dd0*/  LDL R11, [R1+0x614] ;  /* 0x00061400010b7983 */ /* 0x000ea20000100800 */
[----:B------:R-:W2:Y:S04]  /*25de0*/  LDL R10, [R1+0x618] ;  /* 0x00061800010a7983 */ /* 0x000ea80000100800 */
[----:B0-----:R-:W2:Y:S04]  /*25df0*/  LDL R0, [R1+0x5d8] ;  /* 0x0005d80001007983 */ /* 0x001ea80000100800 */
[----:B-1----:R-:W2:Y:S01]  /*25e00*/  LDL R2, [R1+0x5d4] ;  /* 0x0005d40001027983 */ /* 0x002ea20000100800 */
[----:B----4-:R-:W-:-:S02]  /*25e10*/  @!P0 IMAD.MOV.U32 R7, RZ, RZ, R13 ;  /* 0x000000ffff078224 */ /* 0x010fc400078e000d */
[----:B------:R-:W-:Y:S01]  /*25e20*/  @!P0 IMAD.MOV.U32 R6, RZ, RZ, R12 ;  /* 0x000000ffff068224 */ /* 0x000fe200078e000c */
[----:B---3--:R0:W-:Y:S01]  /*25e30*/  STL [R1+0x1880], R4 ;  /* 0x0018800401007387 */ /* 0x0081e20000100800 */
[----:B------:R-:W3:Y:S02]  /*25e40*/  LDL R18, [R1+0x594] ;  /* 0x0005940001127983 */ /* 0x000ee40000100800 */
[----:B------:R-:W4:Y:S02]  /*25e50*/  LDL R15, [R1+0x598] ;  /* 0x00059800010f7983 */ /* 0x000f240000100800 */
[----:B------:R-:W4:Y:S01]  /*25e60*/  LDL R13, [R1+0x68c] ;  /* 0x00068c00010d7983 */ /* 0x000f220000100800 */
[----:B------:R-:W4:Y:S04]  /*25e70*/  LDL R12, [R1+0x690] ;  /* 0x00069000010c7983 */ /* 0x000f280000100800 */
[----:B------:R-:W4:Y:S04]  /*25e80*/  LDL R14, [R1+0x64c] ;  /* 0x00064c00010e7983 */ /* 0x000f280000100800 */
[----:B0-----:R-:W4:Y:S01]  /*25e90*/  LDL R4, [R1+0x650] ;  /* 0x0006500001047983 */ /* 0x001f220000100800 */
[----:B------:R-:W-:-:S06]  /*25ea0*/  PRMT R5, RZ, 0x7610, R5 ;  /* 0x00007610ff057816 */ /* 0x000fcc0000000005 */
[----:B------:R0:W4:Y:S02]  /*25eb0*/  @!P0 LDG.E.U16 R5, [R6.64] ;  /* 0x0000000a06058981 */ /* 0x000124000c1e1500 */
[----:B0-----:R-:W-:Y:S02]  /*25ec0*/  PRMT R6, RZ, 0x7610, R6 ;  /* 0x00007610ff067816 */ /* 0x001fe40000000006 */
[----:B------:R-:W-:-:S04]  /*25ed0*/  PRMT R7, RZ, 0x7610, R7 ;  /* 0x00007610ff077816 */ /* 0x000fc80000000007 */
[----:B--2---:R0:W2:Y:S02]  /*25ee0*/  @!P0 LDG.E.U16 R6, [R8.64] ;  /* 0x0000000a08068981 */ /* 0x0040a4000c1e1500 */
[----:B0-----:R-:W-:Y:S02]  /*25ef0*/  @!P0 IMAD.MOV.U32 R8, RZ, RZ, R10 ;  /* 0x000000ffff088224 */ /* 0x001fe400078e000a */
[----:B------:R-:W-:Y:S02]  /*25f00*/  @!P0 IMAD.MOV.U32 R9, RZ, RZ, R11 ;  /* 0x000000ffff098224 */ /* 0x000fe400078e000b */
[----:B------:R-:W-:Y:S02]  /*25f10*/  @!P0 IMAD.MOV.U32 R10, RZ, RZ, R0 ;  /* 0x000000ffff0a8224 */ /* 0x000fe400078e0000 */
[----:B------:R-:W-:Y:S01]  /*25f20*/  @!P0 IMAD.MOV.U32 R11, RZ, RZ, R2 ;  /* 0x000000ffff0b8224 */ /* 0x000fe200078e0002 */
[----:B------:R-:W2:Y:S04]  /*25f30*/  LDL R0, [R1+0x610] ;  /* 0x0006100001007983 */ /* 0x000ea80000100800 */
[----:B------:R0:W2:Y:S04]  /*25f40*/  @!P0 LDG.E.U16 R7, [R8.64] ;  /* 0x0000000a08078981 */ /* 0x0000a8000c1e1500 */
[----:B------:R-:W2:Y:S01]  /*25f50*/  LDL R2, [R1+0x60c] ;  /* 0x00060c0001027983 */ /* 0x000ea20000100800 */
[----:B0-----:R-:W-:-:S02]  /*25f60*/  PRMT R8, RZ, 0x7610, R8 ;  /* 0x00007610ff087816 */ /* 0x001fc40000000008 */
[----:B------:R-:W-:-:S04]  /*25f70*/  PRMT R9, RZ, 0x7610, R9 ;  /* 0x00007610ff097816 */ /* 0x000fc80000000009 */
[----:B------:R3:W2:Y:S02]  /*25f80*/  @!P0 LDG.E.U16 R8, [R10.64] ;  /* 0x0000000a0a088981 */ /* 0x0006a4000c1e1500 */
[----:B---3--:R-:W-:Y:S02]  /*25f90*/  @!P0 IMAD.MOV.U32 R11, RZ, RZ, R18 ;  /* 0x000000ffff0b8224 */ /* 0x008fe400078e0012 */
[----:B----4-:R-:W-:-:S05]  /*25fa0*/  @!P0 IMAD.MOV.U32 R10, RZ, RZ, R15 ;  /* 0x000000ffff0a8224 */ /* 0x010fca00078e000f */
[----:B------:R0:W3:Y:S02]  /*25fb0*/  @!P0 LDG.E.U16 R9, [R10.64] ;  /* 0x0000000a0a098981 */ /* 0x0000e4000c1e1500 */
[----:B0-----:R-:W-:Y:S02]  /*25fc0*/  PRMT R10, RZ, 0x7610, R10 ;  /* 0x00007610ff0a7816 */ /* 0x001fe4000000000a */
[----:B------:R-:W-:-:S04]  /*25fd0*/  PRMT R11, RZ, 0x7610, R11 ;  /* 0x00007610ff0b7816 */ /* 0x000fc8000000000b */
[----:B------:R0:W4:Y:S02]  /*25fe0*/  @!P0 LDG.E.U16 R10, [R12.64] ;  /* 0x0000000a0c0a8981 */ /* 0x000124000c1e1500 */
[----:B0-----:R-:W-:Y:S02]  /*25ff0*/  @!P0 IMAD.MOV.U32 R12, RZ, RZ, R4 ;  /* 0x000000ffff0c8224 */ /* 0x001fe400078e0004 */
[----:B------:R-:W-:-:S05]  /*26000*/  @!P0 IMAD.MOV.U32 R13, RZ, RZ, R14 ;  /* 0x000000ffff0d8224 */ /* 0x000fca00078e000e */
[----:B------:R0:W3:Y:S01]  /*26010*/  @!P0 LDG.E.U16 R11, [R12.64] ;  /* 0x0000000a0c0b8981 */ /* 0x0000e2000c1e1500 */
[----:B--2---:R-:W-:Y:S01]  /*26020*/  @!P0 IMAD.MOV.U32 R14, RZ, RZ, R0 ;  /* 0x000000ffff0e8224 */ /* 0x004fe200078e0000 */
[----:B0-----:R-:W-:Y:S01]  /*26030*/  PRMT R12, RZ, 0x7610, R12 ;  /* 0x00007610ff0c7816 */ /* 0x001fe2000000000c */
[----:B------:R-:W-:-:S05]  /*26040*/  @!P0 IMAD.MOV.U32 R15, RZ, RZ, R2 ;  /* 0x000000ffff0f8224 */ /* 0x000fca00078e0002 */
[----:B------:R0:W2:Y:S04]  /*26050*/  @!P0 LDG.E.U16 R12, [R14.64] ;  /* 0x0000000a0e0c8981 */ /* 0x0000a8000c1e1500 */
[----:B----4-:R1:W-:Y:S01]  /*26060*/  STL [R1+0x1884], R10 ;  /* 0x0018840a01007387 */ /* 0x0103e20000100800 */
[----:B------:R-:W4:Y:S02]  /*26070*/  LDL R27, [R1+0x58c] ;  /* 0x00058c00011b7983 */ /* 0x000f240000100800 */
[----:B------:R-:W2:Y:S02]  /*26080*/  LDL R25, [R1+0x590] ;  /* 0x0005900001197983 */ /* 0x000ea40000100800 */
[----:B------:R-:W2:Y:S01]  /*26090*/  LDL R21, [R1+0x6c4] ;  /* 0x0006c40001157983 */ /* 0x000ea20000100800 */
[----:B------:R-:W2:Y:S04]  /*260a0*/  LDL R18, [R1+0x6c8] ;  /* 0x0006c80001127983 */ /* 0x000ea80000100800 */
[----:B---3--:R3:W-:Y:S01]  /*260b0*/  STL [R1+0x1888], R11 ;  /* 0x0018880b01007387 */ /* 0x0087e20000100800 */
[----:B0-----:R-:W2:Y:S02]  /*260c0*/  LDL R15, [R1+0x5cc] ;  /* 0x0005cc00010f7983 */ /* 0x001ea40000100800 */
[----:B-1----:R-:W2:Y:S02]  /*260d0*/  LDL R10, [R1+0x684] ;  /* 0x00068400010a7983 */ /* 0x002ea40000100800 */
[----:B------:R-:W2:Y:S01]  /*260e0*/  LDL R4, [R1+0x688] ;  /* 0x0006880001047983 */ /* 0x000ea20000100800 */
[----:B------:R-:W-:-:S02]  /*260f0*/  PRMT R13, RZ, 0x7610, R13 ;  /* 0x00007610ff0d7816 */ /* 0x000fc4000000000d */
[----:B------:R-:W-:Y:S02]  /*26100*/  PRMT R17, RZ, 0x7610, R17 ;  /* 0x00007610ff117816 */ /* 0x000fe40000000011 */
[----:B------:R-:W-:Y:S02]  /*26110*/  PRMT R19, RZ, 0x7610, R19 ;  /* 0x00007610ff137816 */ /* 0x000fe40000000013 */
[----:B------:R-:W-:Y:S01]  /*26120*/  PRMT R20, RZ, 0x7610, R20 ;  /* 0x00007610ff147816 */ /* 0x000fe20000000014 */
[----:B------:R-:W2:Y:S04]  /*26130*/  LDL R2, [R1+0x644] ;  /* 0x0006440001027983 */ /* 0x000ea80000100800 */
[----:B---3--:R-:W3:Y:S04]  /*26140*/  LDL R11, [R1+0x5d0] ;  /* 0x0005d000010b7983 */ /* 0x008ee80000100800 */
[----:B------:R-:W2:Y:S01]  /*26150*/  LDL R0, [R1+0x648] ;  /* 0x0006480001007983 */ /* 0x000ea20000100800 */
[----:B---3--:R-:W-:-:S05]  /*26160*/  @!P0 IMAD.MOV.U32 R14, RZ, RZ, R11 ;  /* 0x000000ffff0e8224 */ /* 0x008fca00078e000b */
[----:B--2---:R0:W2:Y:S02]  /*26170*/  @!P0 LDG.E.U16 R13, [R14.64] ;  /* 0x0000000a0e0d8981 */ /* 0x0040a4000c1e1500 */
[----:B0-----:R-:W-:Y:S02]  /*26180*/  @!P0 IMAD.MOV.U32 R14, RZ, RZ, R25 ;  /* 0x000000ffff0e8224 */ /* 0x001fe400078e0019 */
[----:B----4-:R-:W-:-:S05]  /*26190*/  @!P0 IMAD.MOV.U32 R15, RZ, RZ, R27 ;  /* 0x000000ffff0f8224 */ /* 0x010fca00078e001b */
[----:B------:R0:W3:Y:S02]  /*261a0*/  @!P0 LDG.E.U16 R17, [R14.64] ;  /* 0x0000000a0e118981 */ /* 0x0000e4000c1e1500 */
[----:B0-----:R-:W-:Y:S02]  /*261b0*/  @!P0 IMAD.MOV.U32 R14, RZ, RZ, R18 ;  /* 0x000000ffff0e8224 */ /* 0x001fe400078e0012 */
[----:B------:R-:W-:-:S05]  /*261c0*/  @!P0 IMAD.MOV.U32 R15, RZ, RZ, R21 ;  /* 0x000000ffff0f8224 */ /* 0x000fca00078e0015 */
[----:B------:R0:W4:Y:S02]  /*261d0*/  @!P0 LDG.E.U16 R19, [R14.64] ;  /* 0x0000000a0e138981 */ /* 0x000124000c1e1500 */
[----:B0-----:R-:W-:Y:S02]  /*261e0*/  @!P0 IMAD.MOV.U32 R14, RZ, RZ, R4 ;  /* 0x000000ffff0e8224 */ /* 0x001fe400078e0004 */
[----:B------:R-:W-:-:S05]  /*261f0*/  @!P0 IMAD.MOV.U32 R15, RZ, RZ, R10 ;  /* 0x000000ffff0f8224 */ /* 0x000fca00078e000a */
[----:B------:R0:W4:Y:S04]  /*26200*/  @!P0 LDG.E.U16 R20, [R14.64] ;  /* 0x0000000a0e148981 */ /* 0x000128000c1e1500 */
[----:B------:R-:W-:Y:S01]  /*26210*/  STL [R1+0x188c], R12 ;  /* 0x00188c0c01007387 */ /* 0x000fe20000100800 */
[----:B------:R-:W-:Y:S01]  /*26220*/  PRMT R22, RZ, 0x7610, R22 ;  /* 0x00007610ff167816 */ /* 0x000fe20000000016 */
[----:B0-----:R-:W-:Y:S02]  /*26230*/  @!P0 IMAD.MOV.U32 R15, RZ, RZ, R2 ;  /* 0x000000ffff0f8224 */ /* 0x001fe400078e0002 */
[----:B------:R-:W-:-:S05]  /*26240*/  @!P0 IMAD.MOV.U32 R14, RZ, RZ, R0 ;  /* 0x000000ffff0e8224 */ /* 0x000fca00078e0000 */
[----:B------:R0:W4:Y:S04]  /*26250*/  @!P0 LDG.E.U16 R22, [R14.64] ;  /* 0x0000000a0e168981 */ /* 0x000128000c1e1500 */
[----:B--2---:R-:W-:Y:S04]  /*26260*/  STL [R1+0x1890], R13 ;  /* 0x0018900d01007387 */ /* 0x004fe80000100800 */
[----:B---3--:R-:W-:Y:S04]  /*26270*/  STL [R1+0x1894], R17 ;  /* 0x0018941101007387 */ /* 0x008fe80000100800 */
[----:B----4-:R-:W-:Y:S04]  /*26280*/  STL [R1+0x186c], R19 ;  /* 0x00186c1301007387 */ /* 0x010fe80000100800 */
[----:B------:R1:W-:Y:S04]  /*26290*/  STL [R1+0x1870], R20 ;  /* 0x0018701401007387 */ /* 0x0003e80000100800 */
[----:B-1----:R-:W2:Y:S01]  /*262a0*/  LDL.LU R20, [R1+0x9c] ;  /* 0x00009c0001147983 */ /* 0x002ea20000300800 */
[----:B------:R-:W3:Y:S02]  /*262b0*/  LDL.LU R19, [R1+0x90] ;  /* 0x0000900001137983 */ /* 0x000ee40000300800 */
[----:B------:R-:W4:Y:S02]  /*262c0*/  LDL.LU R17, [R1+0x84] ;  /* 0x0000840001117983 */ /* 0x000f240000300800 */
[----:B------:R-:W2:Y:S01]  /*262d0*/  LDL.LU R13, [R1+0x78] ;  /* 0x00007800010d7983 */ /* 0x000ea20000300800 */
[----:B------:R-:W2:Y:S01]  /*262e0*/  LDL.LU R12, [R1+0x6c] ;  /* 0x00006c00010c7983 */ /* 0x000ea20000300800 */
[----:B------:R-:W2:Y:S02]  /*262f0*/  LDL.LU R11, [R1+0x60] ;  /* 0x00006000010b7983 */ /* 0x000ea40000300800 */
[----:B------:R-:W2:Y:S02]  /*26300*/  LDL.LU R10, [R1+0x54] ;  /* 0x00005400010a7983 */ /* 0x000ea40000300800 */
[----:B------:R-:W2:Y:S01]  /*26310*/  LDL.LU R4, [R1+0x48] ;  /* 0x0000480001047983 */ /* 0x000ea20000300800 */
[----:B------:R-:W2:Y:S01]  /*26320*/  LDL.LU R2, [R1+0x3c] ;  /* 0x00003c0001027983 */ /* 0x000ea20000300800 */
[----:B------:R-:W2:Y:S02]  /*26330*/  LDL.LU R0, [R1+0x30] ;  /* 0x0000300001007983 */ /* 0x000ea40000300800 */
[----:B------:R-:W2:Y:S02]  /*26340*/  LDL.LU R18, [R1+0x24] ;  /* 0x0000240001127983 */ /* 0x000ea40000300800 */
[----:B------:R-:W2:Y:S01]  /*26350*/  LDL.LU R21, [R1+0x18] ;  /* 0x0000180001157983 */ /* 0x000ea20000300800 */
[----:B------:R-:W2:Y:S01]  /*26360*/  LDL.LU R25, [R1+0xc] ;  /* 0x00000c0001197983 */ /* 0x000ea20000300800 */
[----:B------:R-:W2:Y:S02]  /*26370*/  LDL.LU R27, [R1] ;  /* 0x00000000011b7983 */ /* 0x000ea40000300800 */
[----:B0-----:R-:W2:Y:S02]  /*26380*/  LDL R14, [R1+0x604] ;  /* 0x00060400010e7983 */ /* 0x001ea40000100800 */
[----:B------:R-:W2:Y:S01]  /*26390*/  LDL R15, [R1+0x608] ;  /* 0x00060800010f7983 */ /* 0x000ea20000100800 */
[----:B------:R-:W-:Y:S01]  /*263a0*/  PRMT R24, RZ, 0x7610, R24 ;  /* 0x00007610ff187816 */ /* 0x000fe20000000018 */
[----:B------:R0:W-:Y:S01]  /*263b0*/  STL [R1+0x1898], R22 ;  /* 0x0018981601007387 */ /* 0x0001e20000100800 */
[----:B--2---:R-:W-:-:S04]  /*263c0*/  @!P0 LOP3.LUT R15, R15, R14, RZ, 0x3c, !PT ;  /* 0x0000000e0f0f8212 */ /* 0x004fc800078e3cff */
[----:B------:R-:W-:-:S04]  /*263d0*/  @!P0 LOP3.LUT R14, R15, R14, RZ, 0x3c, !PT ;  /* 0x0000000e0f0e8212 */ /* 0x000fc800078e3cff */
[----:B------:R-:W-:-:S05]  /*263e0*/  @!P0 LOP3.LUT R15, R15, R14, RZ, 0x3c, !PT ;  /* 0x0000000e0f0f8212 */ /* 0x000fca00078e3cff */
[----:B------:R1:W2:Y:S04]  /*263f0*/  @!P0 LDG.E.U16 R24, [R14.64] ;  /* 0x0000000a0e188981 */ /* 0x0002a8000c1e1500 */
[----:B-1----:R-:W2:Y:S04]  /*26400*/  LDL R14, [R1+0x5c4] ;  /* 0x0005c400010e7983 */ /* 0x002ea80000100800 */
[----:B------:R-:W2:Y:S01]  /*26410*/  LDL R15, [R1+0x5c8] ;  /* 0x0005c800010f7983 */ /* 0x000ea20000100800 */
[----:B------:R-:W-:Y:S02]  /*26420*/  PRMT R26, RZ, 0x7610, R26 ;  /* 0x00007610ff1a7816 */ /* 0x000fe4000000001a */
[----:B--2---:R-:W-:-:S04]  /*26430*/  @!P0 LOP3.LUT R15, R15, R14, RZ, 0x3c, !PT ;  /* 0x0000000e0f0f8212 */ /* 0x004fc800078e3cff */
[----:B------:R-:W-:-:S04]  /*26440*/  @!P0 LOP3.LUT R14, R15, R14, RZ, 0x3c, !PT ;  /* 0x0000000e0f0e8212 */ /* 0x000fc800078e3cff */
[----:B------:R-:W-:-:S05]  /*26450*/  @!P0 LOP3.LUT R15, R15, R14, RZ, 0x3c, !PT ;  /* 0x0000000e0f0f8212 */ /* 0x000fca00078e3cff */
[----:B------:R1:W2:Y:S04]  /*26460*/  @!P0 LDG.E.U16 R26, [R14.64] ;  /* 0x0000000a0e1a8981 */ /* 0x0002a8000c1e1500 */
[----:B-1----:R-:W2:Y:S01]  /*26470*/  LDL R15, [R1+0x588] ;  /* 0x00058800010f7983 */ /* 0x002ea20000100800 */
[----:B------:R-:W-:Y:S01]  /*26480*/  PRMT R29, RZ, 0x7610, R29 ;  /* 0x00007610ff1d7816 */ /* 0x000fe2000000001d */
[----:B------:R1:W-:Y:S02]  /*26490*/  STL [R1+0xe0c], R28 ;  /* 0x000e0c1c01007387 */ /* 0x0003e40000100800 */
[----:B0-----:R-:W0:Y:S01]  /*264a0*/  S2R R22, SR_TID.X ;  /* 0x0000000000167919 */ /* 0x001e220000002100 */
[----:B--2---:R-:W-:Y:S02]  /*264b0*/  @!P0 IMAD.MOV.U32 R14, RZ, RZ, R15 ;  /* 0x000000ffff0e8224 */ /* 0x004fe400078e000f */
[----:B------:R-:W-:-:S02]  /*264c0*/  @!P0 IMAD.MOV.U32 R15, RZ, RZ, R28 ;  /* 0x000000ffff0f8224 */ /* 0x000fc400078e001c */
[----:B-1----:R-:W2:Y:S04]  /*264d0*/  LDL.LU R28, [R1+0xa8] ;  /* 0x0000a800011c7983 */ /* 0x002ea80000300800 */
[----:B------:R1:W2:Y:S04]  /*264e0*/  @!P0 LDG.E.U16 R29, [R14.64] ;  /* 0x0000000a0e1d8981 */ /* 0x0002a8000c1e1500 */
[----:B-1----:R-:W2:Y:S01]  /*264f0*/  LDL.LU R14, [R1+0xc0] ;  /* 0x0000c000010e7983 */ /* 0x002ea20000300800 */
[----:B------:R-:W3:Y:S01]  /*26500*/  LDL.LU R15, [R1+0xb4] ;  /* 0x0000b400010f7983 */ /* 0x000ee20000300800 */
[----:B0-----:R-:W-:-:S05]  /*26510*/  LOP3.LUT R22, R22, 0x3f, RZ, 0xc0, !PT ;  /* 0x0000003f16167812 */ /* 0x001fca00078ec0ff */
[----:B------:R-:W-:-:S05]  /*26520*/  IMAD.SHL.U32 R22, R22, 0x2, RZ ;  /* 0x0000000216167824 */ /* 0x000fca00078e00ff */
[----:B------:R-:W-:-:S05]  /*26530*/  LOP3.LUT R22, R22, 0x50, RZ, 0x3c, !PT ;  /* 0x0000005016167812 */ /* 0x000fca00078e3cff */
[----:B--2---:R-:W-:Y:S01]  /*26540*/  STS.U16 [R22+0x1e80], R14 ;  /* 0x001e800e16007388 */ /* 0x004fe20000000400 */
[----:B---3--:R-:W-:Y:S02]  /*26550*/  STS.U16 [R22+0x2280], R15 ;  /* 0x0022800f16007388 */ /* 0x008fe40000000400 */
[----:B------:R-:W-:Y:S02]  /*26560*/  STS.U16 [R22+0x2680], R28 ;  /* 0x0026801c16007388 */ /* 0x000fe40000000400 */
[----:B------:R-:W-:Y:S01]  /*26570*/  STS.U16 [R22+0x2a80], R20 ;  /* 0x002a801416007388 */ /* 0x000fe20000000400 */
[----:B------:R-:W-:Y:S01]  /*26580*/  STS.U16 [R22+0x2e80], R19 ;  /* 0x002e801316007388 */ /* 0x000fe20000000400 */
[----:B----4-:R0:W-:Y:S02]  /*26590*/  STS.U16 [R22+0x3280], R17 ;  /* 0x0032801116007388 */ /* 0x0101e40000000400 */
[----:B------:R1:W-:Y:S02]  /*265a0*/  STS.U16 [R22+0x3680], R13 ;  /* 0x0036800d16007388 */ /* 0x0003e40000000400 */
[----:B------:R2:W-:Y:S01]  /*265b0*/  STS.U16 [R22+0x3a80], R12 ;  /* 0x003a800c16007388 */ /* 0x0005e20000000400 */
[----:B------:R3:W-:Y:S01]  /*265c0*/  STS.U16 [R22+0x3e80], R11 ;  /* 0x003e800b16007388 */ /* 0x0007e20000000400 */
[----:B------:R3:W-:Y:S02]  /*265d0*/  STS.U16 [R22+0x4280], R10 ;  /* 0x0042800a16007388 */ /* 0x0007e40000000400 */
[----:B------:R3:W-:Y:S02]  /*265e0*/  STS.U16 [R22+0x4680], R4 ;  /* 0x0046800416007388 */ /* 0x0007e40000000400 */
[----:B------:R-:W-:Y:S01]  /*265f0*/  STS.U16 [R22+0x4a80], R2 ;  /* 0x004a800216007388 */ /* 0x000fe20000000400 */
[----:B------:R3:W-:Y:S04]  /*26600*/  STS.U16 [R22+0x4e80], R0 ;  /* 0x004e800016007388 */ /* 0x0007e80000000400 */
[----:B0-----:R-:W4:Y:S01]  /*26610*/  LDL.LU R17, [R1+0xf8] ;  /* 0x0000f80001117983 */ /* 0x001f220000300800 */
[----:B-1----:R-:W4:Y:S02]  /*26620*/  LDL.LU R13, [R1+0xf0] ;  /* 0x0000f000010d7983 */ /* 0x002f240000300800 */
[----:B------:R-:W-:Y:S01]  /*26630*/  STS.U16 [R22+0x5280], R18 ;  /* 0x0052801216007388 */ /* 0x000fe20000000400 */
[----:B--2---:R-:W2:Y:S01]  /*26640*/  LDL.LU R12, [R1+0xe8] ;  /* 0x0000e800010c7983 */ /* 0x004ea20000300800 */
[----:B---3--:R-:W3:Y:S03]  /*26650*/  LDL.LU R11, [R1+0xe0] ;  /* 0x0000e000010b7983 */ /* 0x008ee60000300800 */
[----:B------:R-:W3:Y:S01]  /*26660*/  LDL.LU R10, [R1+0xd8] ;  /* 0x0000d800010a7983 */ /* 0x000ee20000300800 */
[----:B------:R0:W-:Y:S03]  /*26670*/  STS.U16 [R22+0x5680], R21 ;  /* 0x0056801516007388 */ /* 0x0001e60000000400 */
[----:B------:R-:W3:Y:S04]  /*26680*/  LDL.LU R4, [R1+0xd0] ;  /* 0x0000d00001047983 */ /* 0x000ee80000300800 */
[----:B------:R-:W-:Y:S01]  /*26690*/  STS.U16 [R22+0x5a80], R25 ;  /* 0x005a801916007388 */ /* 0x000fe20000000400 */
[----:B------:R-:W3:Y:S02]  /*266a0*/  LDL.LU R0, [R1+0xc8] ;  /* 0x0000c80001007983 */ /* 0x000ee40000300800 */
[----:B------:R1:W-:Y:S01]  /*266b0*/  STS.U16 [R22+0x5e80], R27 ;  /* 0x005e801b16007388 */ /* 0x0003e20000000400 */
[----:B0-----:R-:W3:Y:S04]  /*266c0*/  LDL.LU R21, [R1+0xbc] ;  /* 0x0000bc0001157983 */ /* 0x001ee80000300800 */
[----:B-1----:R-:W3:Y:S01]  /*266d0*/  LDL.LU R27, [R1+0xb0] ;  /* 0x0000b000011b7983 */ /* 0x002ee20000300800 */
[----:B------:R-:W3:Y:S02]  /*266e0*/  LDL.LU R14, [R1+0x50] ;  /* 0x00005000010e7983 */ /* 0x000ee40000300800 */
[----:B------:R-:W3:Y:S02]  /*266f0*/  LDL.LU R15, [R1+0x44] ;  /* 0x00004400010f7983 */ /* 0x000ee40000300800 */
[----:B------:R-:W3:Y:S01]  /*26700*/  LDL.LU R28, [R1+0x38] ;  /* 0x00003800011c7983 */ /* 0x000ee20000300800 */
[----:B------:R-:W3:Y:S01]  /*26710*/  LDL.LU R19, [R1+0x2c] ;  /* 0x00002c0001137983 */ /* 0x000ee20000300800 */
[----:B------:R-:W3:Y:S02]  /*26720*/  LDL.LU R2, [R1+0x20] ;  /* 0x0000200001027983 */ /* 0x000ee40000300800 */
[----:B------:R-:W3:Y:S01]  /*26730*/  LDL.LU R18, [R1+0x14] ;  /* 0x0000140001127983 */ /* 0x000ee20000300800 */
[----:B------:R0:W-:Y:S01]  /*26740*/  STS.U16 [R22+0x6280], R23 ;  /* 0x0062801716007388 */ /* 0x0001e20000000400 */
[----:B------:R-:W3:Y:S02]  /*26750*/  LDL.LU R25, [R1+0x8] ;  /* 0x0000080001197983 */ /* 0x000ee40000300800 */
[----:B------:R1:W-:Y:S02]  /*26760*/  STS.U16 [R22+0x6680], R16 ;  /* 0x0066801016007388 */ /* 0x0003e40000000400 */
[----:B------:R-:W-:Y:S01]  /*26770*/  STS.U16 [R22+0x6a80], R3 ;  /* 0x006a800316007388 */ /* 0x000fe20000000400 */
[----:B------:R1:W-:Y:S01]  /*26780*/  STS.U16 [R22+0x6e80], R5 ;  /* 0x006e800516007388 */ /* 0x0003e20000000400 */
[----:B------:R1:W-:Y:S02]  /*26790*/  STS.U16 [R22+0x7280], R6 ;  /* 0x0072800616007388 */ /* 0x0003e40000000400 */
[----:B------:R1:W-:Y:S01]  /*267a0*/  STS.U16 [R22+0x7680], R7 ;  /* 0x0076800716007388 */ /* 0x0003e20000000400 */
[----:B0-----:R-:W3:Y:S01]  /*267b0*/  LDL.LU R23, [R1+0x5c] ;  /* 0x00005c0001177983 */ /* 0x001ee20000300800 */
[----:B-1----:R-:W3:Y:S03]  /*267c0*/  LDL.LU R16, [R1+0x68] ;  /* 0x0000680001107983 */ /* 0x002ee60000300800 */
[----:B------:R0:W-:Y:S04]  /*267d0*/  STS.U16 [R22+0x7a80], R8 ;  /* 0x007a800816007388 */ /* 0x0001e80000000400 */
[----:B------:R-:W3:Y:S01]  /*267e0*/  LDL.LU R5, [R1+0x74] ;  /* 0x0000740001057983 */ /* 0x000ee20000300800 */
[----:B------:R-:W3:Y:S02]  /*267f0*/  LDL.LU R6, [R1+0x80] ;  /* 0x0000800001067983 */ /* 0x000ee40000300800 */
[----:B------:R-:W3:Y:S02]  /*26800*/  LDL.LU R7, [R1+0x8c] ;  /* 0x00008c0001077983 */ /* 0x000ee40000300800 */
[----:B------:R1:W-:Y:S01]  /*26810*/  STS.U16 [R22+0x7e80], R9 ;  /* 0x007e800916007388 */ /* 0x0003e20000000400 */
[----:B0-----:R-:W3:Y:S04]  /*26820*/  LDL.LU R8, [R1+0x98] ;  /* 0x0000980001087983 */ /* 0x001ee80000300800 */
[----:B-1----:R-:W3:Y:S01]  /*26830*/  LDL.LU R22, [R1+0x1898] ;  /* 0x0018980001167983 */ /* 0x002ee20000300800 */
[----:B------:R-:W3:Y:S03]  /*26840*/  LDL.LU R9, [R1+0xa4] ;  /* 0x0000a40001097983 */ /* 0x000ee60000300800 */
[----:B------:R-:W0:Y:S02]  /*26850*/  S2R R20, SR_TID.X ;  /* 0x0000000000147919 */ /* 0x000e240000002100 */
[----:B0-----:R-:W-:-:S05]  /*26860*/  LOP3.LUT R3, R20, 0x3f, RZ, 0xc0, !PT ;  /* 0x0000003f14037812 */ /* 0x001fca00078ec0ff */
[----:B------:R-:W-:-:S05]  /*26870*/  IMAD.SHL.U32 R20, R3, 0x2, RZ ;  /* 0x0000000203147824 */ /* 0x000fca00078e00ff */
[----:B------:R-:W-:-:S05]  /*26880*/  LOP3.LUT R20, R20, 0x60, RZ, 0x3c, !PT ;  /* 0x0000006014147812 */ /* 0x000fca00078e3cff */
[----:B----4-:R0:W-:Y:S01]  /*26890*/  STS.U16 [R20+0x300], R17 ;  /* 0x0003001114007388 */ /* 0x0101e20000000400 */
[----:B------:R1:W-:Y:S03]  /*268a0*/  STS.U16 [R20+0x700], R13 ;  /* 0x0007000d14007388 */ /* 0x0003e60000000400 */
[----:B--2---:R2:W-:Y:S04]  /*268b0*/  STS.U16 [R20+0xb00], R12 ;  /* 0x000b000c14007388 */ /* 0x0045e80000000400 */
[----:B---3--:R2:W-:Y:S01]  /*268c0*/  STS.U16 [R20+0xf00], R11 ;  /* 0x000f000b14007388 */ /* 0x0085e20000000400 */
[----:B------:R4:W-:Y:S03]  /*268d0*/  STS.U16 [R20+0x1300], R10 ;  /* 0x0013000a14007388 */ /* 0x0009e60000000400 */
[----:B0-----:R-:W4:Y:S01]  /*268e0*/  LDL.LU R17, [R1+0x1894] ;  /* 0x0018940001117983 */ /* 0x001f220000300800 */
[----:B-1----:R-:W4:Y:S03]  /*268f0*/  LDL.LU R13, [R1+0x1890] ;  /* 0x00189000010d7983 */ /* 0x002f260000300800 */
[----:B------:R0:W-:Y:S04]  /*26900*/  STS.U16 [R20+0x1700], R4 ;  /* 0x0017000414007388 */ /* 0x0001e80000000400 */
[----:B--2---:R-:W2:Y:S01]  /*26910*/  LDL.LU R12, [R1+0x188c] ;  /* 0x00188c00010c7983 */ /* 0x004ea20000300800 */
[----:B------:R-:W2:Y:S02]  /*26920*/  LDL.LU R11, [R1+0x1888] ;  /* 0x00188800010b7983 */ /* 0x000ea40000300800 */
[----:B----4-:R-:W4:Y:S01]  /*26930*/  LDL.LU R10, [R1+0x1884] ;  /* 0x00188400010a7983 */ /* 0x010f220000300800 */
[----:B------:R1:W-:Y:S04]  /*26940*/  STS.U16 [R20+0x1b00], R0 ;  /* 0x001b000014007388 */ /* 0x0003e80000000400 */
[----:B------:R1:W-:Y:S04]  /*26950*/  STS.U16 [R20+0x1f00], R21 ;  /* 0x001f001514007388 */ /* 0x0003e80000000400 */
[----:B0-----:R-:W2:Y:S04]  /*26960*/  LDL.LU R4, [R1+0x1880] ;  /* 0x0018800001047983 */ /* 0x001ea80000300800 */
[----:B------:R0:W-:Y:S04]  /*26970*/  STS.U16 [R20+0x2300], R27 ;  /* 0x0023001b14007388 */ /* 0x0001e80000000400 */
[----:B-1----:R-:W2:Y:S01]  /*26980*/  LDL.LU R0, [R1+0x187c] ;  /* 0x00187c0001007983 */ /* 0x002ea20000300800 */
[----:B------:R-:W2:Y:S03]  /*26990*/  LDL.LU R21, [R1+0x1878] ;  /* 0x0018780001157983 */ /* 0x000ea60000300800 */
[----:B0-----:R-:W2:Y:S04]  /*269a0*/  LDL.LU R27, [R1+0x1874] ;  /* 0x00187400011b7983 */ /* 0x001ea80000300800 */
[----:B------:R-:W-:Y:S01]  /*269b0*/  STS.U16 [R20+0x2700], R9 ;  /* 0x0027000914007388 */ /* 0x000fe20000000400 */
[----:B------:R-:W-:Y:S02]  /*269c0*/  STS.U16 [R20+0x2b00], R8 ;  /* 0x002b000814007388 */ /* 0x000fe40000000400 */
[----:B------:R-:W-:Y:S02]  /*269d0*/  STS.U16 [R20+0x2f00], R7 ;  /* 0x002f000714007388 */ /* 0x000fe40000000400 */
[----:B------:R-:W-:Y:S01]  /*269e0*/  STS.U16 [R20+0x3300], R6 ;  /* 0x0033000614007388 */ /* 0x000fe20000000400 */
[----:B------:R-:W-:Y:S01]  /*269f0*/  STS.U16 [R20+0x3700], R5 ;  /* 0x0037000514007388 */ /* 0x000fe20000000400 */
[----:B------:R-:W-:Y:S02]  /*26a00*/  STS.U16 [R20+0x3b00], R16 ;  /* 0x003b001014007388 */ /* 0x000fe40000000400 */
[----:B------:R-:W-:Y:S02]  /*26a10*/  STS.U16 [R20+0x3f00], R23 ;  /* 0x003f001714007388 */ /* 0x000fe40000000400 */
[----:B------:R-:W-:Y:S01]  /*26a20*/  STS.U16 [R20+0x4300], R14 ;  /* 0x0043000e14007388 */ /* 0x000fe20000000400 */
[----:B------:R-:W-:Y:S01]  /*26a30*/  STS.U16 [R20+0x4700], R15 ;  /* 0x0047000f14007388 */ /* 0x000fe20000000400 */
[----:B------:R-:W-:Y:S02]  /*26a40*/  STS.U16 [R20+0x4b00], R28 ;  /* 0x004b001c14007388 */ /* 0x000fe40000000400 */
[----:B------:R0:W-:Y:S02]  /*26a50*/  STS.U16 [R20+0x4f00], R19 ;  /* 0x004f001314007388 */ /* 0x0001e40000000400 */
[----:B------:R1:W-:Y:S01]  /*26a60*/  STS.U16 [R20+0x5300], R2 ;  /* 0x0053000214007388 */ /* 0x0003e20000000400 */
[----:B------:R1:W-:Y:S01]  /*26a70*/  STS.U16 [R20+0x5700], R18 ;  /* 0x0057001214007388 */ /* 0x0003e20000000400 */
[----:B------:R1:W-:Y:S03]  /*26a80*/  STS.U16 [R20+0x5b00], R25 ;  /* 0x005b001914007388 */ /* 0x0003e60000000400 */
[----:B0-----:R-:W4:Y:S01]  /*26a90*/  LDL.LU R19, [R1+0xf4] ;  /* 0x0000f40001137983 */ /* 0x001f220000300800 */
[----:B-1----:R-:W4:Y:S02]  /*26aa0*/  LDL.LU R2, [R1+0xec] ;  /* 0x0000ec0001027983 */ /* 0x002f240000300800 */
[----:B------:R-:W4:Y:S01]  /*26ab0*/  LDL.LU R18, [R1+0xe4] ;  /* 0x0000e40001127983 */ /* 0x000f220000300800 */
[----:B------:R-:W4:Y:S04]  /*26ac0*/  LDL.LU R25, [R1+0xdc] ;  /* 0x0000dc0001197983 */ /* 0x000f280000300800 */
[----:B------:R-:W4:Y:S01]  /*26ad0*/  LDL.LU R9, [R1+0x70] ;  /* 0x0000700001097983 */ /* 0x000f220000300800 */
[----:B------:R-:W4:Y:S02]  /*26ae0*/  LDL.LU R8, [R1+0x64] ;  /* 0x0000640001087983 */ /* 0x000f240000300800 */
[----:B------:R-:W4:Y:S02]  /*26af0*/  LDL.LU R7, [R1+0x58] ;  /* 0x0000580001077983 */ /* 0x000f240000300800 */
[----:B------:R-:W4:Y:S01]  /*26b00*/  LDL.LU R6, [R1+0x4c] ;  /* 0x00004c0001067983 */ /* 0x000f220000300800 */
[----:B------:R-:W4:Y:S01]  /*26b10*/  LDL.LU R5, [R1+0x40] ;  /* 0x0000400001057983 */ /* 0x000f220000300800 */
[----:B------:R-:W4:Y:S02]  /*26b20*/  LDL.LU R16, [R1+0x34] ;  /* 0x0000340001107983 */ /* 0x000f240000300800 */
[----:B------:R-:W4:Y:S02]  /*26b30*/  LDL.LU R23, [R1+0x28] ;  /* 0x0000280001177983 */ /* 0x000f240000300800 */
[----:B------:R-:W4:Y:S01]  /*26b40*/  LDL.LU R14, [R1+0x1c] ;  /* 0x00001c00010e7983 */ /* 0x000f220000300800 */
[----:B------:R-:W4:Y:S01]  /*26b50*/  LDL.LU R15, [R1+0x10] ;  /* 0x00001000010f7983 */ /* 0x000f220000300800 */
[----:B------:R-:W4:Y:S02]  /*26b60*/  LDL.LU R28, [R1+0x4] ;  /* 0x00000400011c7983 */ /* 0x000f240000300800 */
[----:B------:R-:W-:-:S05]  /*26b70*/  IMAD.SHL.U32 R3, R3, 0x2, RZ ;  /* 0x0000000203037824 */ /* 0x000fca00078e00ff */
[----:B------:R-:W-:Y:S01]  /*26b80*/  LOP3.LUT R3, R3, 0x70, RZ, 0x3c, !PT ;  /* 0x0000007003037812 */ /* 0x000fe200078e3cff */
[----:B--2---:R0:W-:Y:S01]  /*26b90*/  STS.U16 [R20+0x5f00], R27 ;  /* 0x005f001b14007388 */ /* 0x0041e20000000400 */
[----:B------:R1:W-:Y:S02]  /*26ba0*/  STS.U16 [R20+0x6300], R21 ;  /* 0x0063001514007388 */ /* 0x0003e40000000400 */
[----:B------:R2:W-:Y:S02]  /*26bb0*/  STS.U16 [R20+0x6700], R0 ;  /* 0x0067000014007388 */ /* 0x0005e40000000400 */
[----:B------:R2:W-:Y:S01]  /*26bc0*/  STS.U16 [R20+0x6b00], R4 ;  /* 0x006b000414007388 */ /* 0x0005e20000000400 */
[----:B----4-:R4:W-:Y:S01]  /*26bd0*/  STS.U16 [R20+0x6f00], R10 ;  /* 0x006f000a14007388 */ /* 0x0109e20000000400 */
[----:B------:R4:W-:Y:S03]  /*26be0*/  STS.U16 [R20+0x7300], R11 ;  /* 0x0073000b14007388 */ /* 0x0009e60000000400 */
[----:B0-----:R-:W3:Y:S01]  /*26bf0*/  LDL.LU R27, [R1+0x7c] ;  /* 0x00007c00011b7983 */ /* 0x001ee20000300800 */
[----:B-1----:R-:W3:Y:S02]  /*26c00*/  LDL.LU R21, [R1+0x88] ;  /* 0x0000880001157983 */ /* 0x002ee40000300800 */
[----:B--2---:R-:W2:Y:S02]  /*26c10*/  LDL.LU R0, [R1+0xac] ;  /* 0x0000ac0001007983 */ /* 0x004ea40000300800 */
[----:B------:R-:W2:Y:S01]  /*26c20*/  LDL.LU R4, [R1+0x94] ;  /* 0x0000940001047983 */ /* 0x000ea20000300800 */
[----:B----4-:R-:W4:Y:S01]  /*26c30*/  LDL.LU R10, [R1+0xa0] ;  /* 0x0000a000010a7983 */ /* 0x010f220000300800 */
[----:B------:R-:W2:Y:S03]  /*26c40*/  LDL.LU R11, [R1+0xb8] ;  /* 0x0000b800010b7983 */ /* 0x000ea60000300800 */
[----:B------:R0:W-:Y:S01]  /*26c50*/  STS.U16 [R20+0x7700], R12 ;  /* 0x0077000c14007388 */ /* 0x0001e20000000400 */
[----:B------:R1:W-:Y:S02]  /*26c60*/  STS.U16 [R20+0x7b00], R13 ;  /* 0x007b000d14007388 */ /* 0x0003e40000000400 */
[----:B------:R1:W-:Y:S01]  /*26c70*/  STS.U16 [R20+0x7f00], R17 ;  /* 0x007f001114007388 */ /* 0x0003e20000000400 */
[----:B0-----:R-:W2:Y:S01]  /*26c80*/  LDL.LU R12, [R1+0xc4] ;  /* 0x0000c400010c7983 */ /* 0x001ea20000300800 */
[----:B-1----:R-:W2:Y:S02]  /*26c90*/  LDL.LU R13, [R1+0xcc] ;  /* 0x0000cc00010d7983 */ /* 0x002ea40000300800 */
[----:B------:R-:W2:Y:S02]  /*26ca0*/  LDL.LU R20, [R1+0x1870] ;  /* 0x0018700001147983 */ /* 0x000ea40000300800 */
[----:B------:R-:W2:Y:S01]  /*26cb0*/  LDL.LU R17, [R1+0xd4] ;  /* 0x0000d40001117983 */ /* 0x000ea20000300800 */
[----:B------:R0:W-:Y:S01]  /*26cc0*/  STS.U16 [R3+0x380], R19 ;  /* 0x0003801303007388 */ /* 0x0001e20000000400 */
[----:B------:R1:W-:Y:S02]  /*26cd0*/  STS.U16 [R3+0x780], R2 ;  /* 0x0007800203007388 */ /* 0x0003e40000000400 */
[----:B------:R1:W-:Y:S02]  /*26ce0*/  STS.U16 [R3+0xb80], R18 ;  /* 0x000b801203007388 */ /* 0x0003e40000000400 */
[----:B------:R1:W-:Y:S01]  /*26cf0*/  STS.U16 [R3+0xf80], R25 ;  /* 0x000f801903007388 */ /* 0x0003e20000000400 */
[----:B0-----:R-:W3:Y:S01]  /*26d00*/  LDL.LU R19, [R1+0x186c] ;  /* 0x00186c0001137983 */ /* 0x001ee20000300800 */
[----:B-1----:R-:W3:Y:S02]  /*26d10*/  LDL.LU R2, [R1+0x1868] ;  /* 0x0018680001027983 */ /* 0x002ee40000300800 */
[----:B------:R-:W3:Y:S02]  /*26d20*/  LDL.LU R18, [R1+0x1864] ;  /* 0x0018640001127983 */ /* 0x000ee40000300800 */
[----:B------:R-:W3:Y:S01]  /*26d30*/  LDL.LU R25, [R1+0x1860] ;  /* 0x0018600001197983 */ /* 0x000ee20000300800 */
[----:B--2---:R-:W-:Y:S01]  /*26d40*/  STS.U16 [R3+0x1380], R17 ;  /* 0x0013801103007388 */ /* 0x004fe20000000400 */
[----:B------:R-:W-:Y:S02]  /*26d50*/  STS.U16 [R3+0x1780], R13 ;  /* 0x0017800d03007388 */ /* 0x000fe40000000400 */
[----:B------:R-:W-:Y:S02]  /*26d60*/  STS.U16 [R3+0x1b80], R12 ;  /* 0x001b800c03007388 */ /* 0x000fe40000000400 */
[----:B------:R-:W-:Y:S01]  /*26d70*/  STS.U16 [R3+0x1f80], R11 ;  /* 0x001f800b03007388 */ /* 0x000fe20000000400 */
[----:B------:R0:W-:Y:S01]  /*26d80*/  STS.U16 [R3+0x2380], R0 ;  /* 0x0023800003007388 */ /* 0x0001e20000000400 */
[----:B----4-:R-:W-:Y:S02]  /*26d90*/  STS.U16 [R3+0x2780], R10 ;  /* 0x0027800a03007388 */ /* 0x010fe40000000400 */
[----:B------:R-:W-:Y:S02]  /*26da0*/  STS.U16 [R3+0x2b80], R4 ;  /* 0x002b800403007388 */ /* 0x000fe40000000400 */
[----:B---3--:R-:W-:Y:S01]  /*26db0*/  STS.U16 [R3+0x2f80], R21 ;  /* 0x002f801503007388 */ /* 0x008fe20000000400 */
        /* <DEDUP_REMOVED lines=9> */
[----:B------:R1:W-:Y:S02]  /*26e50*/  STS.U16 [R3+0x5780], R15 ;  /* 0x0057800f03007388 */ /* 0x0003e40000000400 */
[----:B------:R2:W-:Y:S01]  /*26e60*/  STS.U16 [R3+0x5b80], R28 ;  /* 0x005b801c03007388 */ /* 0x0005e20000000400 */
[----:B0-----:R-:W3:Y:S04]  /*26e70*/  LDL R0, [R1+0x2dc] ;  /* 0x0002dc0001007983 */ /* 0x001ee80000100800 */
[----:B-1----:R-:W0:Y:S04]  /*26e80*/  S2R R15, SR_TID.X ;  /* 0x00000000000f7919 */ /* 0x002e280000002100 */
[----:B--2---:R-:W1:Y:S04]  /*26e90*/  S2R R28, SR_TID.X ;  /* 0x00000000001c7919 */ /* 0x004e680000002100 */
[----:B------:R-:W-:Y:S01]  /*26ea0*/  STS.U16 [R3+0x5f80], R25 ;  /* 0x005f801903007388 */ /* 0x000fe20000000400 */
[----:B------:R-:W-:Y:S02]  /*26eb0*/  STS.U16 [R3+0x6380], R18 ;  /* 0x0063801203007388 */ /* 0x000fe40000000400 */
[----:B------:R-:W-:Y:S02]  /*26ec0*/  STS.U16 [R3+0x6780], R2 ;  /* 0x0067800203007388 */ /* 0x000fe40000000400 */
[----:B------:R-:W-:Y:S01]  /*26ed0*/  STS.U16 [R3+0x6b80], R19 ;  /* 0x006b801303007388 */ /* 0x000fe20000000400 */
[----:B------:R-:W-:Y:S01]  /*26ee0*/  STS.U16 [R3+0x6f80], R20 ;  /* 0x006f801403007388 */ /* 0x000fe20000000400 */
[----:B------:R-:W-:Y:S02]  /*26ef0*/  STS.U16 [R3+0x7380], R22 ;  /* 0x0073801603007388 */ /* 0x000fe40000000400 */
[----:B------:R2:W-:Y:S02]  /*26f00*/  STS.U16 [R3+0x7780], R24 ;  /* 0x0077801803007388 */ /* 0x0005e40000000400 */
[----:B------:R-:W-:Y:S01]  /*26f10*/  STS.U16 [R3+0x7b80], R26 ;  /* 0x007b801a03007388 */ /* 0x000fe20000000400 */
[----:B------:R-:W-:Y:S01]  /*26f20*/  STS.U16 [R3+0x7f80], R29 ;  /* 0x007f801d03007388 */ /* 0x000fe20000000400 */
[----:B------:R-:W-:Y:S06]  /*26f30*/  BAR.SYNC.DEFER_BLOCKING 0x0 ;  /* 0x0000000000007b1d */ /* 0x000fec0000010000 */
[----:B--2---:R-:W2:Y:S01]  /*26f40*/  LDL R24, [R1+0x460] ;  /* 0x0004600001187983 */ /* 0x004ea20000100800 */
[----:B0-----:R-:W-:-:S02]  /*26f50*/  LOP3.LUT R12, R15, 0x7, RZ, 0xc0, !PT ;  /* 0x000000070f0c7812 */ /* 0x001fc400078ec0ff */
[----:B-1----:R-:W-:Y:S01]  /*26f60*/  LOP3.LUT R28, R28, 0x20, RZ, 0xc0, !PT ;  /* 0x000000201c1c7812 */ /* 0x002fe200078ec0ff */
[----:B------:R-:W-:Y:S02]  /*26f70*/  IMAD.SHL.U32 R13, R15, 0x2, RZ ;  /* 0x000000020f0d7824 */ /* 0x000fe400078e00ff */
[----:B------:R-:W-:Y:S02]  /*26f80*/  IMAD R12, R12, 0x90, RZ ;  /* 0x000000900c0c7824 */ /* 0x000fe400078e02ff */
[----:B------:R-:W-:-:S03]  /*26f90*/  IMAD.SHL.U32 R28, R28, 0x20, RZ ;  /* 0x000000201c1c7824 */ /* 0x000fc600078e00ff */
[----:B------:R-:W-:-:S04]  /*26fa0*/  LOP3.LUT R12, R12, 0x30, R13, 0x78, !PT ;  /* 0x000000300c0c7812 */ /* 0x000fc800078e780d */
[----:B------:R-:W-:-:S05]  /*26fb0*/  LOP3.LUT R12, R12, R28, RZ, 0xfc, !PT ;  /* 0x0000001c0c0c7212 */ /* 0x000fca00078efcff */
[----:B------:R-:W0:Y:S04]  /*26fc0*/  LDSM.16.M88.4 R4, [R12] ;  /* 0x000000000c04783b */ /* 0x000e280000000200 */
[----:B------:R-:W1:Y:S04]  /*26fd0*/  LDSM.16.M88.4 R8, [R12+0x800] ;  /* 0x000800000c08783b */ /* 0x000e680000000200 */
[----:B0-----:R-:W-:Y:S01]  /*26fe0*/  STL.64 [R1+0xc0], R4 ;  /* 0x0000c00401007387 */ /* 0x001fe20000100a00 */
[----:B------:R-:W-:Y:S02]  /*26ff0*/  IMAD.MOV.U32 R17, RZ, RZ, R4 ;  /* 0x000000ffff117224 */ /* 0x000fe400078e0004 */
[----:B------:R-:W-:Y:S02]  /*27000*/  STL.64 [R1+0xc8], R6 ;  /* 0x0000c80601007387 */ /* 0x000fe40000100a00 */
[----:B------:R-:W-:Y:S01]  /*27010*/  IMAD.MOV.U32 R16, RZ, RZ, R5 ;  /* 0x000000ffff107224 */ /* 0x000fe200078e0005 */
[----:B-1----:R-:W-:Y:S04]  /*27020*/  STL.64 [R1+0xb0], R8 ;  /* 0x0000b00801007387 */ /* 0x002fe80000100a00 */
[----:B------:R-:W0:Y:S01]  /*27030*/  LDSM.16.M88.4 R4, [R12+0x1000] ;  /* 0x001000000c04783b */ /* 0x000e220000000200 */
[----:B------:R-:W-:Y:S02]  /*27040*/  STL.64 [R1+0xb8], R10 ;  /* 0x0000b80a01007387 */ /* 0x000fe40000100a00 */
[----:B------:R-:W1:Y:S01]  /*27050*/  LDSM.16.M88.4 R8, [R12+0x1800] ;  /* 0x001800000c08783b */ /* 0x000e620000000200 */
[----:B0-----:R0:W-:Y:S03]  /*27060*/  STL.64 [R1+0xa0], R4 ;  /* 0x0000a00401007387 */ /* 0x0011e60000100a00 */
[----:B------:R-:W-:Y:S02]  /*27070*/  STL.64 [R1+0xa8], R6 ;  /* 0x0000a80601007387 */ /* 0x000fe40000100a00 */
[----:B------:R-:W-:-:S02]  /*27080*/  IMAD.MOV.U32 R19, RZ, RZ, R4 ;  /* 0x000000ffff137224 */ /* 0x000fc400078e0004 */
[----:B-1----:R-:W-:Y:S01]  /*27090*/  STL.64 [R1+0x90], R8 ;  /* 0x0000900801007387 */ /* 0x002fe20000100a00 */
[----:B------:R-:W-:Y:S01]  /*270a0*/  STL.64 [R1+0x98], R10 ;  /* 0x0000980a01007387 */ /* 0x000fe20000100a00 */
[----:B------:R-:W-:Y:S02]  /*270b0*/  IMAD.MOV.U32 R29, RZ, RZ, R9 ;  /* 0x000000ffff1d7224 */ /* 0x000fe400078e0009 */
[----:B0-----:R-:W-:Y:S02]  /*270c0*/  IMAD.MOV.U32 R4, RZ, RZ, R8 ;  /* 0x000000ffff047224 */ /* 0x001fe400078e0008 */
[----:B------:R-:W0:Y:S04]  /*270d0*/  LDSM.16.M88.4 R8, [R12+0x2000] ;  /* 0x002000000c08783b */ /* 0x000e280000000200 */
[----:B0-----:R-:W-:Y:S01]  /*270e0*/  STL.64 [R1+0x80], R8 ;  /* 0x0000800801007387 */ /* 0x001fe20000100a00 */
[----:B------:R-:W-:Y:S02]  /*270f0*/  STL.64 [R1+0x88], R10 ;  /* 0x0000880a01007387 */ /* 0x000fe40000100a00 */
[----:B------:R-:W0:Y:S02]  /*27100*/  LDSM.16.M88.4 R8, [R12+0x2800] ;  /* 0x002800000c08783b */ /* 0x000e240000000200 */
[----:B0-----:R-:W-:Y:S02]  /*27110*/  STL.64 [R1+0x70], R8 ;  /* 0x0000700801007387 */ /* 0x001fe40000100a00 */
[----:B------:R-:W-:Y:S02]  /*27120*/  STL.64 [R1+0x78], R10 ;  /* 0x0000780a01007387 */ /* 0x000fe40000100a00 */
[----:B------:R-:W0:Y:S02]  /*27130*/  LDSM.16.M88.4 R8, [R12+0x3000] ;  /* 0x003000000c08783b */ /* 0x000e240000000200 */
[----:B0-----:R-:W-:Y:S02]  /*27140*/  STL.64 [R1+0x60], R8 ;  /* 0x0000600801007387 */ /* 0x001fe40000100a00 */
[----:B------:R-:W-:Y:S02]  /*27150*/  STL.64 [R1+0x68], R10 ;  /* 0x0000680a01007387 */ /* 0x000fe40000100a00 */
[----:B------:R-:W0:Y:S01]  /*27160*/  LDSM.16.M88.4 R8, [R12+0x3800] ;  /* 0x003800000c08783b */ /* 0x000e220000000200 */
[----:B---3--:R-:W-:Y:S04]  /*27170*/  LDSM.16.MT88.4 R20, [R0+0x8000] ;  /* 0x008000000014783b */ /* 0x008fe80000004200 */
[----:B0-----:R-:W-:Y:S01]  /*27180*/  STL.64 [R1+0x50], R8 ;  /* 0x0000500801007387 */ /* 0x001fe20000100a00 */
[----:B------:R-:W-:Y:S02]  /*27190*/  STL.64 [R1+0x58], R10 ;  /* 0x0000580a01007387 */ /* 0x000fe40000100a00 */
[----:B------:R-:W-:-:S02]  /*271a0*/  IMAD.MOV.U32 R27, RZ, RZ, R9 ;  /* 0x000000ffff1b7224 */ /* 0x000fc400078e0009 */
        /* <DEDUP_REMOVED lines=8> */
[----:B------:R-:W-:-:S02]  /*27230*/  IMAD.MOV.U32 R26, RZ, RZ, R8 ;  /* 0x000000ffff1a7224 */ /* 0x000fc400078e0008 */
[----:B------:R-:W-:Y:S02]  /*27240*/  STL.64 [R1+0x28], R10 ;  /* 0x0000280a01007387 */ /* 0x000fe40000100a00 */
[----:B------:R-:W-:Y:S02]  /*27250*/  IMAD.MOV.U32 R3, RZ, RZ, R9 ;  /* 0x000000ffff037224 */ /* 0x000fe400078e0009 */
[----:B------:R-:W0:Y:S02]  /*27260*/  LDSM.16.M88.4 R8, [R12+0x5800] ;  /* 0x005800000c08783b */ /* 0x000e240000000200 */
[----:B0-----:R-:W-:Y:S02]  /*27270*/  IMAD.MOV.U32 R28, RZ, RZ, R8 ;  /* 0x000000ffff1c7224 */ /* 0x001fe400078e0008 */
[----:B------:R-:W-:Y:S01]  /*27280*/  STL.64 [R1+0x18], R10 ;  /* 0x0000180a01007387 */ /* 0x000fe20000100a00 */
[----:B------:R-:W-:Y:S02]  /*27290*/  IMAD.MOV.U32 R25, RZ, RZ, R9 ;  /* 0x000000ffff197224 */ /* 0x000fe400078e0009 */
[----:B------:R-:W0:Y:S04]  /*272a0*/  LDSM.16.M88.4 R8, [R12+0x6000] ;  /* 0x006000000c08783b */ /* 0x000e280000000200 */
[----:B------:R-:W-:-:S02]  /*272b0*/  IMAD.MOV.U32 R18, RZ, RZ, R5 ;  /* 0x000000ffff127224 */ /* 0x000fc400078e0005 */
[----:B0-----:R-:W-:Y:S01]  /*272c0*/  IMAD.MOV.U32 R0, RZ, RZ, R11 ;  /* 0x000000ffff007224 */ /* 0x001fe200078e000b */
[----:B------:R-:W-:Y:S01]  /*272d0*/  STL.64 [R1], R8 ;  /* 0x0000000801007387 */ /* 0x000fe20000100a00 */
[----:B------:R-:W-:Y:S02]  /*272e0*/  IMAD.MOV.U32 R2, RZ, RZ, R10 ;  /* 0x000000ffff027224 */ /* 0x000fe400078e000a */
[----:B------:R-:W-:Y:S01]  /*272f0*/  LDSM.16.M88.4 R8, [R12+0x7000] ;  /* 0x007000000c08783b */ /* 0x000fe20000000200 */
[----:B------:R0:W-:Y:S03]  /*27300*/  STL [R1+0x165c], R0 ;  /* 0x00165c0001007387 */ /* 0x0001e60000100800 */
[----:B0-----:R-:W-:Y:S02]  /*27310*/  IMAD.MOV.U32 R0, RZ, RZ, R4 ;  /* 0x000000ffff007224 */ /* 0x001fe400078e0004 */
[----:B------:R-:W0:Y:S04]  /*27320*/  LDSM.16.M88.4 R4, [R12+0x6800] ;  /* 0x006800000c04783b */ /* 0x000e280000000200 */
[----:B------:R-:W-:Y:S01]  /*27330*/  STL [R1+0x1658], R2 ;  /* 0x0016580201007387 */ /* 0x000fe20000100800 */
[----:B------:R-:W1:Y:S03]  /*27340*/  LDSM.16.M88.4 R12, [R12+0x7800] ;  /* 0x007800000c0c783b */ /* 0x000e660000000200 */
[----:B0-----:R-:W-:Y:S01]  /*27350*/  STL.64 [R1+0x17b0], R6 ;  /* 0x0017b00601007387 */ /* 0x001fe20000100a00 */
[----:B------:R-:W-:Y:S02]  /*27360*/  STL.64 [R1+0x17a8], R4 ;  /* 0x0017a80401007387 */ /* 0x000fe40000100a00 */
[----:B------:R-:W-:Y:S02]  /*27370*/  STL [R1+0x1544], R10 ;  /* 0x0015440a01007387 */ /* 0x000fe40000100800 */
[----:B------:R-:W-:Y:S01]  /*27380*/  STL [R1+0x1540], R11 ;  /* 0x0015400b01007387 */ /* 0x000fe20000100800 */
[----:B------:R0:W-:Y:S04]  /*27390*/  STL.64 [R1+0x1800], R8 ;  /* 0x0018000801007387 */ /* 0x0001e80000100a00 */
[----:B0-----:R-:W3:Y:S04]  /*273a0*/  LDL.64 R8, [R1+0x80] ;  /* 0x0000800001087983 */ /* 0x001ee80000100a00 */
[----:B---3--:R0:W-:Y:S04]  /*273b0*/  STL.64 [R1+0x1808], R8 ;  /* 0x0018080801007387 */ /* 0x0081e80000100a00 */
[----:B0-----:R-:W3:Y:S01]  /*273c0*/  LDL.LU.64 R8, [R1+0x420] ;  /* 0x0004200001087983 */ /* 0x001ee20000300a00 */
[----:B------:R-:W4:Y:S03]  /*273d0*/  LDL.LU.64 R10, [R1+0x428] ;  /* 0x00042800010a7983 */ /* 0x000f260000300a00 */
[----:B----4-:R-:W-:Y:S01]  /*273e0*/  STL.64 [R1+0x1818], R10 ;  /* 0x0018180a01007387 */ /* 0x010fe20000100a00 */
[----:B---3--:R0:W-:Y:S02]  /*273f0*/  STL.64 [R1+0x1810], R8 ;  /* 0x0018100801007387 */ /* 0x0081e40000100a00 */
[----:B0-----:R-:W-:-:S02]  /*27400*/  IMAD.MOV.U32 R8, RZ, RZ, R19 ;  /* 0x000000ffff087224 */ /* 0x001fc400078e0013 */
[----:B------:R-:W-:-:S05]  /*27410*/  IMAD.MOV.U32 R9, RZ, RZ, R18 ;  /* 0x000000ffff097224 */ /* 0x000fca00078e0012 */
[----:B------:R0:W-:Y:S04]  /*27420*/  STL.64 [R1+0x1830], R8 ;  /* 0x0018300801007387 */ /* 0x0001e80000100a00 */
[----:B0-----:R-:W3:Y:S04]  /*27430*/  LDL.64 R8, [R1+0xb0] ;  /* 0x0000b00001087983 */ /* 0x001ee80000100a00 */
[----:B---3--:R-:W-:Y:S01]  /*27440*/  STL.64 [R1+0x1848], R8 ;  /* 0x0018480801007387 */ /* 0x008fe20000100a00 */
[----:B------:R-:W3:Y:S02]  /*27450*/  LDL.LU.64 R4, [R1+0x410] ;  /* 0x0004100001047983 */ /* 0x000ee40000300a00 */
[----:B------:R-:W4:Y:S02]  /*27460*/  LDL.LU.64 R6, [R1+0x418] ;  /* 0x0004180001067983 */ /* 0x000f240000300a00 */
[----:B----4-:R-:W-:Y:S01]  /*27470*/  STL.64 [R1+0x1828], R6 ;  /* 0x0018280601007387 */ /* 0x010fe20000100a00 */
[----:B---3--:R0:W-:Y:S03]  /*27480*/  STL.64 [R1+0x1820], R4 ;  /* 0x0018200401007387 */ /* 0x0081e60000100a00 */
[----:B0-----:R-:W3:Y:S01]  /*27490*/  LDL.LU.64 R4, [R1+0x430] ;  /* 0x0004300001047983 */ /* 0x001ee20000300a00 */
[----:B------:R-:W4:Y:S03]  /*274a0*/  LDL.LU.64 R6, [R1+0x438] ;  /* 0x0004380001067983 */ /* 0x000f260000300a00 */
[----:B----4-:R-:W-:Y:S01]  /*274b0*/  STL.64 [R1+0x1840], R6 ;  /* 0x0018400601007387 */ /* 0x010fe20000100a00 */
[----:B---3--:R0:W-:Y:S03]  /*274c0*/  STL.64 [R1+0x1838], R4 ;  /* 0x0018380401007387 */ /* 0x0081e60000100a00 */
[----:B0-----:R-:W3:Y:S01]  /*274d0*/  LDL.LU.64 R4, [R1+0x440] ;  /* 0x0004400001047983 */ /* 0x001ee20000300a00 */
[----:B------:R-:W4:Y:S02]  /*274e0*/  LDL.LU.64 R6, [R1+0x448] ;  /* 0x0004480001067983 */ /* 0x000f240000300a00 */
[----:B------:R-:W-:-:S02]  /*274f0*/  IMAD.MOV.U32 R8, RZ, RZ, R17 ;  /* 0x000000ffff087224 */ /* 0x000fc400078e0011 */
[----:B------:R-:W-:Y:S02]  /*27500*/  IMAD.MOV.U32 R9, RZ, RZ, R16 ;  /* 0x000000ffff097224 */ /* 0x000fe400078e0010 */
[----:B--2---:R-:W0:Y:S04]  /*27510*/  LDSM.16.MT88.4 R16, [R24+0x8000] ;  /* 0x008000001810783b */ /* 0x004e280000004200 */
[----:B----4-:R-:W-:Y:S01]  /*27520*/  STL.64 [R1+0x1858], R6 ;  /* 0x0018580601007387 */ /* 0x010fe20000100a00 */
[----:B---3--:R2:W-:Y:S03]  /*27530*/  STL.64 [R1+0x1850], R4 ;  /* 0x0018500401007387 */ /* 0x0085e60000100a00 */
[----:B--2---:R-:W2:Y:S01]  /*27540*/  LDL.LU.64 R4, [R1+0x450] ;  /* 0x0004500001047983 */ /* 0x004ea20000300a00 */
[----:B------:R-:W2:Y:S02]  /*27550*/  LDL.LU.64 R6, [R1+0x458] ;  /* 0x0004580001067983 */ /* 0x000ea40000300a00 */
[----:B-1----:R-:W-:Y:S02]  /*27560*/  STL [R1+0x16c0], R15 ;  /* 0x0016c00f01007387 */ /* 0x002fe40000100800 */
[----:B0-----:R-:W-:Y:S01]  /*27570*/  STL.64 [R1+0x1780], R18 ;  /* 0x0017801201007387 */ /* 0x001fe20000100a00 */
[----:B------:R-:W-:Y:S01]  /*27580*/  STL.64 [R1+0x1778], R16 ;  /* 0x0017781001007387 */ /* 0x000fe20000100a00 */
[----:B------:R0:W-:Y:S02]  /*27590*/  STL [R1+0x16d8], R24 ;  /* 0x0016d81801007387 */ /* 0x0001e40000100800 */
[----:B0-----:R-:W-:-:S05]  /*275a0*/  IMAD.MOV.U32 R24, RZ, RZ, R28 ;  /* 0x000000ffff187224 */ /* 0x001fca00078e001c */
[----:B------:R0:W-:Y:S04]  /*275b0*/  STL.64 [R1+0x17b8], R24 ;  /* 0x0017b81801007387 */ /* 0x0001e80000100a00 */
[----:B0-----:R-:W3:Y:S01]  /*275c0*/  LDL.64 R24, [R1+0x60] ;  /* 0x0000600001187983 */ /* 0x001ee20000100a00 */
[C---:B--2---:R-:W-:Y:S03]  /*275d0*/  HMMA.16816.F32.BF16 R8, R20.reuse, R8, R4 ;  /* 0x000000081408723c */ /* 0x044fe60000041804 */
[----:B------:R-:W2:Y:S01]  /*275e0*/  LDL.LU.64 R6, [R1+0x1858] ;  /* 0x0018580001067983 */ /* 0x000ea20000300a00 */
[----:B------:R-:W2:Y:S11]  /*275f0*/  LDL.LU.64 R4, [R1+0x1850] ;  /* 0x0018500001047983 */ /* 0x000eb60000300a00 */
[----:B------:R-:W-:Y:S08]  /*27600*/  @!UPT UIADD3 URZ, URZ, URZ, URZ ;  /* 0x0000003f3f3ff290 */ /* 0x000ff0000fffe03f */
[----:B------:R0:W-:Y:S01]  /*27610*/  STL.64 [R1+0x2b0], R8 ;  /* 0x0002b00801007387 */ /* 0x0001e20000100a00 */
[----:B------:R-:W-:Y:S03]  /*27620*/  STL.64 [R1+0x2b8], R10 ;  /* 0x0002b80a01007387 */ /* 0x000fe60000100a00 */
[----:B0-----:R-:W2:Y:S01]  /*27630*/  LDL.LU.64 R8, [R1+0x1848] ;  /* 0x0018480001087983 */ /* 0x001ea20000300a00 */
[----:B------:R-:W-:Y:S01]  /*27640*/  IMAD.MOV.U32 R17, RZ, RZ, R29 ;  /* 0x000000ffff117224 */ /* 0x000fe200078e001d */
[C---:B--2---:R-:W-:Y:S01]  /*27650*/  HMMA.16816.F32.BF16 R4, R20.reuse, R8, R4 ;  /* 0x000000081404723c */ /* 0x044fe20000041804 */
[----:B------:R-:W-:Y:S11]  /*27660*/  IMAD.MOV.U32 R29, RZ, RZ, R9 ;  /* 0x000000ffff1d7224 */ /* 0x000ff600078e0009 */
[----:B------:R-:W-:Y:S11]  /*27670*/  @!UPT UIADD3 URZ, URZ, URZ, URZ ;  /* 0x0000003f3f3ff290 */ /* 0x000ff6000fffe03f */
[----:B------:R-:W-:Y:S01]  /*27680*/  STL.64 [R1+0x2a0], R4 ;  /* 0x0002a00401007387 */ /* 0x000fe20000100a00 */
[----:B------:R0:W-:Y:S03]  /*27690*/  STL.64 [R1+0x2a8], R6 ;  /* 0x0002a80601007387 */ /* 0x0001e60000100a00 */
[----:B0-----:R-:W2:Y:S01]  /*276a0*/  LDL.LU.64 R6, [R1+0x1840] ;  /* 0x0018400001067983 */ /* 0x001ea20000300a00 */
[----:B------:R-:W2:Y:S02]  /*276b0*/  LDL.LU.64 R4, [R1+0x1838] ;  /* 0x0018380001047983 */ /* 0x000ea40000300a00 */
[----:B------:R-:W2:Y:S02]  /*276c0*/  LDL.LU.64 R8, [R1+0x1830] ;  /* 0x0018300001087983 */ /* 0x000ea40000300a00 */
[C---:B--2---:R-:W-:Y:S01]  /*276d0*/  HMMA.16816.F32.BF16 R8, R20.reuse, R8, R4 ;  /* 0x000000081408723c */ /* 0x044fe20000041804 */
[----:B------:R-:W2:Y:S01]  /*276e0*/  LDL.LU.64 R6, [R1+0x1828] ;  /* 0x0018280001067983 */ /* 0x000ea20000300a00 */
[----:B------:R-:W2:Y:S11]  /*276f0*/  LDL.LU.64 R4, [R1+0x1820] ;  /* 0x0018200001047983 */ /* 0x000eb60000300a00 */
[----:B------:R-:W-:Y:S10]  /*27700*/  @!UPT UIADD3 URZ, URZ, URZ, URZ ;  /* 0x0000003f3f3ff290 */ /* 0x000ff4000fffe03f */
[----:B------:R-:W-:Y:S01]  /*27710*/  STL.64 [R1+0x290], R8 ;  /* 0x0002900801007387 */ /* 0x000fe20000100a00 */
[----:B------:R0:W-:Y:S02]  /*27720*/  STL [R1+0x298], R10 ;  /* 0x0002980a01007387 */ /* 0x0001e40000100800 */
[----:B------:R-:W-:Y:S02]  /*27730*/  IMAD.MOV.U32 R28, RZ, RZ, R11 ;  /* 0x000000ffff1c7224 */ /* 0x000fe400078e000b */
[----:B0-----:R-:W4:Y:S01]  /*27740*/  LDL.LU.64 R10, [R1+0x1818] ;  /* 0x00181800010a7983 */ /* 0x001f220000300a00 */
[----:B------:R-:W4:Y:S02]  /*27750*/  LDL.LU.64 R8, [R1+0x1810] ;  /* 0x0018100001087983 */ /* 0x000f240000300a00 */
[----:B------:R-:W-:Y:S02]  /*27760*/  IMAD.MOV.U32 R16, RZ, RZ, R0 ;  /* 0x000000ffff107224 */ /* 0x000fe400078e0000 */
[----:B------:R0:W-:Y:S05]  /*27770*/  STL [R1+0x1760], R28 ;  /* 0x0017601c01007387 */ /* 0x0001ea0000100800 */
[C---:B----4-:R-:W-:Y:S01]  /*27780*/  HMMA.16816.F32.BF16 R16, R20.reuse, R16, R8 ;  /* 0x000000101410723c */ /* 0x050fe20000041808 */
[----:B------:R-:W2:Y:S11]  /*27790*/  LDL.LU.64 R8, [R1+0x1808] ;  /* 0x0018080001087983 */ /* 0x000eb60000300a00 */
[----:B------:R-:W-:Y:S11]  /*277a0*/  @!UPT UIADD3 URZ, URZ, URZ, URZ ;  /* 0x0000003f3f3ff290 */ /* 0x000ff6000fffe03f */
[----:B------:R-:W-:Y:S01]  /*277b0*/  STL.64 [R1+0x280], R16 ;  /* 0x0002801001007387 */ /* 0x000fe20000100a00 */
[----:B------:R-:W-:Y:S01]  /*277c0*/  STL.64 [R1+0x288], R18 ;  /* 0x0002881201007387 */ /* 0x000fe20000100a00 */
[C---:B--2---:R-:W-:Y:S01]  /*277d0*/  HMMA.16816.F32.BF16 R4, R20.reuse, R8, R4 ;  /* 0x000000081404723c */ /* 0x044fe20000041804 */
[----:B0-----:R-:W-:Y:S11]  /*277e0*/  IMAD.MOV.U32 R28, RZ, RZ, R9 ;  /* 0x000000ffff1c7224 */ /* 0x001ff600078e0009 */
[----:B------:R-:W-:Y:S11]  /*277f0*/  @!UPT UIADD3 URZ, URZ, URZ, URZ ;  /* 0x0000003f3f3ff290 */ /* 0x000ff6000fffe03f */
[----:B------:R0:W-:Y:S01]  /*27800*/  STL [R1+0x274], R5 ;  /* 0x0002740501007387 */ /* 0x0001e20000100800 */
[----:B------:R1:W-:Y:S02]  /*27810*/  STL.64 [R1+0x278], R6 ;  /* 0x0002780601007387 */ /* 0x0003e40000100a00 */
[----:B------:R-:W2:Y:S02]  /*27820*/  LDL.LU.64 R8, [R1+0x400] ;  /* 0x0004000001087983 */ /* 0x000ea40000300a00 */
[----:B------:R-:W-:Y:S01]  /*27830*/  IMAD.MOV.U32 R15, RZ, RZ, R4 ;  /* 0x000000ffff0f7224 */ /* 0x000fe200078e0004 */
[----:B------:R-:W2:Y:S04]  /*27840*/  LDL.LU.64 R10, [R1+0x408] ;  /* 0x00040800010a7983 */ /* 0x000ea80000300a00 */
[----:B0-----:R-:W3:Y:S01]  /*27850*/  LDL.LU.64 R4, [R1+0x3f0] ;  /* 0x0003f00001047983 */ /* 0x001ee20000300a00 */
[----:B-1----:R-:W3:Y:S02]  /*27860*/  LDL.LU.64 R6, [R1+0x3f8] ;  /* 0x0003f80001067983 */ /* 0x002ee40000300a00 */
[----:B------:R-:W4:Y:S02]  /*27870*/  LDL.LU.64 R16, [R1] ;  /* 0x0000000001107983 */ /* 0x000f240000300a00 */
[----:B----4-:R0:W-:Y:S04]  /*27880*/  STL.64 [R1+0x17c0], R16 ;  /* 0x0017c01001007387 */ /* 0x0101e80000100a00 */
[----:B0-----:R-:W4:Y:S04]  /*27890*/  LDL.64 R16, [R1+0x30] ;  /* 0x0000300001107983 */ /* 0x001f280000100a00 */
[----:B----4-:R0:W-:Y:S04]  /*278a0*/  STL.64 [R1+0x17d0], R16 ;  /* 0x0017d01001007387 */ /* 0x0101e80000100a00 */
[----:B0-----:R-:W4:Y:S04]  /*278b0*/  LDL R16, [R1+0x40] ;  /* 0x0000400001107983 */ /* 0x001f280000100800 */
[----:B------:R-:W4:Y:S04]  /*278c0*/  LDL R17, [R1+0x44] ;  /* 0x0000440001117983 */ /* 0x000f280000100800 */
[----:B----4-:R0:W-:Y:S04]  /*278d0*/  STL.64 [R1+0x17e8], R16 ;  /* 0x0017e81001007387 */ /* 0x0101e80000100a00 */
[----:B0-----:R-:W4:Y:S01]  /*278e0*/  LDL R16, [R1+0x50] ;  /* 0x0000500001107983 */ /* 0x001f220000100800 */
[----:B------:R-:W-:Y:S02]  /*278f0*/  STL.64 [R1+0x1790], R14 ;  /* 0x0017900e01007387 */ /* 0x000fe40000100a00 */
[----:B------:R0:W-:Y:S02]  /*27900*/  STL.64 [R1+0x1788], R12 ;  /* 0x0017880c01007387 */ /* 0x0001e40000100a00 */
[----:B0-----:R-:W2:Y:S01]  /*27910*/  LDL.LU.64 R12, [R1+0x70] ;  /* 0x00007000010c7983 */ /* 0x001ea20000300a00 */
[----:B------:R-:W-:Y:S01]  /*27920*/  STL [R1+0x1764], R28 ;  /* 0x0017641c01007387 */ /* 0x000fe20000100800 */
[C---:B--2---:R-:W-:Y:S11]  /*27930*/  HMMA.16816.F32.BF16 R8, R20.reuse, R12, R8 ;  /* 0x0000000c1408723c */ /* 0x044ff60000041808 */
[----:B------:R-:W-:Y:S11]  /*27940*/  @!UPT UIADD3 URZ, URZ, URZ, URZ ;  /* 0x0000003f3f3ff290 */ /* 0x000ff6000fffe03f */
[----:B------:R-:W-:Y:S01]  /*27950*/  @!UPT UIADD3 URZ, URZ, URZ, URZ ;  /* 0x0000003f3f3ff290 */ /* 0x000fe2000fffe03f */
[----:B------:R0:W-:Y:S01]  /*27960*/  STL.64 [R1+0x260], R8 ;  /* 0x0002600801007387 */ /* 0x0001e20000100a00 */
[----:B------:R1:W-:Y:S03]  /*27970*/  STL.64 [R1+0x268], R10 ;  /* 0x0002680a01007387 */ /* 0x0003e60000100a00 */
[----:B0-----:R-:W2:Y:S01]  /*27980*/  LDL.LU.64 R8, [R1+0x1800] ;  /* 0x0018000001087983 */ /* 0x001ea20000300a00 */
[----:B---3--:R-:W-:Y:S01]  /*27990*/  HMMA.16816.F32.BF16 R4, R20, R24, R4 ;  /* 0x000000181404723c */ /* 0x008fe20000041804 */
[----:B-1----:R-:W-:Y:S02]  /*279a0*/  IMAD.MOV.U32 R11, RZ, RZ, R12 ;  /* 0x000000ffff0b7224 */ /* 0x002fe400078e000c */
[----:B------:R-:W-:-:S05]  /*279b0*/  IMAD.MOV.U32 R10, RZ, RZ, R13 ;  /* 0x000000ffff0a7224 */ /* 0x000fca00078e000d */
[----:B------:R-:W-:Y:S04]  /*279c0*/  STL.64 [R1+0x17a0], R10 ;  /* 0x0017a00a01007387 */ /* 0x000fe80000100a00 */
[----:B--2---:R0:W-:Y:S02]  /*279d0*/  STL.64 [R1+0x1798], R8 ;  /* 0x0017980801007387 */ /* 0x0041e40000100a00 */
[----:B0-----:R-:W-:Y:S02]  /*279e0*/  IMAD.MOV.U32 R8, RZ, RZ, R26 ;  /* 0x000000ffff087224 */ /* 0x001fe400078e001a */
[----:B------:R-:W-:-:S05]  /*279f0*/  IMAD.MOV.U32 R9, RZ, RZ, R3 ;  /* 0x000000ffff097224 */ /* 0x000fca00078e0003 */
[----:B------:R0:W-:Y:S02]  /*27a00*/  STL.64 [R1+0x17c8], R8 ;  /* 0x0017c80801007387 */ /* 0x0001e40000100a00 */
[----:B------:R-:W-:Y:S02]  /*27a10*/  STL [R1+0x250], R4 ;  /* 0x0002500401007387 */ /* 0x000fe40000100800 */
[----:B0-----:R-:W2:Y:S01]  /*27a20*/  LDL.LU.64 R8, [R1+0x3c0] ;  /* 0x0003c00001087983 */ /* 0x001ea20000300a00 */
[----:B------:R-:W3:Y:S03]  /*27a30*/  LDL.LU.64 R10, [R1+0x3c8] ;  /* 0x0003c800010a7983 */ /* 0x000ee60000300a00 */
[----:B---3--:R-:W-:Y:S01]  /*27a40*/  STL.64 [R1+0x17e0], R10 ;  /* 0x0017e00a01007387 */ /* 0x008fe20000100a00 */
[----:B--2---:R0:W-:Y:S03]  /*27a50*/  STL.64 [R1+0x17d8], R8 ;  /* 0x0017d80801007387 */ /* 0x0041e60000100a00 */
[----:B0-----:R-:W2:Y:S01]  /*27a60*/  LDL.LU.64 R8, [R1+0x3d0] ;  /* 0x0003d00001087983 */ /* 0x001ea20000300a00 */
[----:B------:R-:W3:Y:S02]  /*27a70*/  LDL.LU.64 R10, [R1+0x3d8] ;  /* 0x0003d800010a7983 */ /* 0x000ee40000300a00 */
[----:B------:R-:W-:Y:S01]  /*27a80*/  IMAD.MOV.U32 R17, RZ, RZ, R27 ;  /* 0x000000ffff117224 */ /* 0x000fe200078e001b */
[----:B---3--:R-:W-:Y:S01]  /*27a90*/  STL.64 [R1+0x17f8], R10 ;  /* 0x0017f80a01007387 */ /* 0x008fe20000100a00 */
[----:B--2---:R0:W-:Y:S03]  /*27aa0*/  STL.64 [R1+0x17f0], R8 ;  /* 0x0017f00801007387 */ /* 0x0041e60000100a00 */
[----:B0-----:R-:W4:Y:S01]  /*27ab0*/  LDL.LU.64 R8, [R1+0x3e0] ;  /* 0x0003e00001087983 */ /* 0x001f220000300a00 */
[----:B------:R-:W4:Y:S02]  /*27ac0*/  LDL.LU.64 R10, [R1+0x3e8] ;  /* 0x0003e800010a7983 */ /* 0x000f240000300a00 */
[----:B------:R-:W-:-:S02]  /*27ad0*/  IMAD.MOV.U32 R28, RZ, RZ, R24 ;  /* 0x000000ffff1c7224 */ /* 0x000fc400078e0018 */
[----:B------:R-:W-:Y:S01]  /*27ae0*/  IMAD.MOV.U32 R0, RZ, RZ, R5 ;  /* 0x000000ffff007224 */ /* 0x000fe200078e0005 */
[----:B------:R-:W2:Y:S01]  /*27af0*/  LDL.LU.64 R24, [R1+0x3b0] ;  /* 0x0003b00001187983 */ /* 0x000ea20000300a00 */
[----:B------:R-:W2:Y:S02]  /*27b00*/  LDL.LU.64 R26, [R1+0x3b8] ;  /* 0x0003b800011a7983 */ /* 0x000ea40000300a00 */
[----:B------:R-:W-:Y:S02]  /*27b10*/  IMAD.MOV.U32 R2, RZ, RZ, R6 ;  /* 0x000000ffff027224 */ /* 0x000fe400078e0006 */
[----:B------:R-:W-:Y:S01]  /*27b20*/  IMAD.MOV.U32 R3, RZ, RZ, R7 ;  /* 0x000000ffff037224 */ /* 0x000fe200078e0007 */
[----:B------:R-:W3:Y:S01]  /*27b30*/  LDL.LU.64 R4, [R1+0x3a0] ;  /* 0x0003a00001047983 */ /* 0x000ee20000300a00 */
[----:B------:R-:W3:Y:S02]  /*27b40*/  LDL.LU.64 R6, [R1+0x3a8] ;  /* 0x0003a80001067983 */ /* 0x000ee40000300a00 */
[----:B------:R-:W2:Y:S02]  /*27b50*/  LDL.LU.64 R12, [R1+0x390] ;  /* 0x00039000010c7983 */ /* 0x000ea40000300a00 */
[----:B------:R-:W2:Y:S01]  /*27b60*/  LDL.LU.64 R14, [R1+0x398] ;  /* 0x00039800010e7983 */ /* 0x000ea20000300a00 */
[----:B------:R-:W-:Y:S01]  /*27b70*/  STL [R1+0x1768], R28 ;  /* 0x0017681c01007387 */ /* 0x000fe20000100800 */
[----:B------:R-:W-:Y:S02]  /*27b80*/  STL [R1+0x1668], R3 ;  /* 0x0016680301007387 */ /* 0x000fe40000100800 */
[----:B------:R-:W-:Y:S02]  /*27b90*/  STL [R1+0x1664], R2 ;  /* 0x0016640201007387 */ /* 0x000fe40000100800 */
[----:B------:R-:W-:Y:S01]  /*27ba0*/  STL [R1+0x1660], R0 ;  /* 0x0016600001007387 */ /* 0x000fe20000100800 */
[C---:B----4-:R-:W-:Y:S01]  /*27bb0*/  HMMA.16816.F32.BF16 R16, R20.reuse, R16, R8 ;  /* 0x000000101410723c */ /* 0x050fe20000041808 */
[----:B------:R-:W4:Y:S01]  /*27bc0*/  LDL.LU.64 R10, [R1+0x17f8] ;  /* 0x0017f800010a7983 */ /* 0x000f220000300a00 */
[----:B------:R-:W4:Y:S11]  /*27bd0*/  LDL.LU.64 R8, [R1+0x17f0] ;  /* 0x0017f00001087983 */ /* 0x000f360000300a00 */
[----:B------:R-:W-:Y:S10]  /*27be0*/  @!UPT UIADD3 URZ, URZ, URZ, URZ ;  /* 0x0000003f3f3ff290 */ /* 0x000ff4000fffe03f */
[----:B------:R0:W-:Y:S01]  /*27bf0*/  STL.64 [R1+0x240], R16 ;  /* 0x0002401001007387 */ /* 0x0001e20000100a00 */
[----:B------:R4:W-:Y:S03]  /*27c00*/  STL.64 [R1+0x248], R18 ;  /* 0x0002481201007387 */ /* 0x0009e60000100a00 */
[----:B0-----:R-:W4:Y:S02]  /*27c10*/  LDL.LU.64 R16, [R1+0x17e8] ;  /* 0x0017e80001107983 */ /* 0x001f240000300a00 */
[----:B----4-:R-:W-:Y:S02]  /*27c20*/  HMMA.16816.F32.BF16 R16, R20, R16, R8 ;  /* 0x000000101410723c */ /* 0x010fe40000041808 */
[----:B------:R-:W4:Y:S01]  /*27c30*/  LDL.LU.64 R10, [R1+0x17e0] ;  /* 0x0017e000010a7983 */ /* 0x000f220000300a00 */
[----:B------:R-:W4:Y:S11]  /*27c40*/  LDL.LU.64 R8, [R1+0x17d8] ;  /* 0x0017d80001087983 */ /* 0x000f360000300a00 */
[----:B------:R-:W-:Y:S09]  /*27c50*/  @!UPT UIADD3 URZ, URZ, URZ, URZ ;  /* 0x0000003f3f3ff290 */ /* 0x000ff2000fffe03f */
[----:B------:R0:W-:Y:S01]  /*27c60*/  STL [R1+0x230], R16 ;  /* 0x0002301001007387 */ /* 0x0001e20000100800 */
[----:B------:R-:W-:-:S03]  /*27c70*/  IMAD.MOV.U32 R3, RZ, RZ, R17 ;  /* 0x000000ffff037224 */ /* 0x000fc600078e0011 */
[----:B0-----:R-:W4:Y:S01]  /*27c80*/  LDL.LU.64 R16, [R1+0x17d0] ;  /* 0x0017d00001107983 */ /* 0x001f220000300a00 */
[----:B------:R-:W-:Y:S02]  /*27c90*/  IMAD.MOV.U32 R0, RZ, RZ, R19 ;  /* 0x000000ffff007224 */ /* 0x000fe400078e0013 */
[----:B------:R-:W-:-:S03]  /*27ca0*/  IMAD.MOV.U32 R2, RZ, RZ, R18 ;  /* 0x000000ffff027224 */ /* 0x000fc600078e0012 */
[----:B------:R-:W-:Y:S02]  /*27cb0*/  STL [R1+0x1674], R0 ;  /* 0x0016740001007387 */ /* 0x000fe40000100800 */
[----:B------:R-:W-:Y:S02]  /*27cc0*/  STL [R1+0x1670], R2 ;  /* 0x0016700201007387 */ /* 0x000fe40000100800 */
[----:B------:R-:W-:Y:S01]  /*27cd0*/  STL [R1+0x166c], R3 ;  /* 0x00166c0301007387 */ /* 0x000fe20000100800 */
[C---:B----4-:R-:W-:Y:S11]  /*27ce0*/  HMMA.16816.F32.BF16 R8, R20.reuse, R16, R8 ;  /* 0x000000101408723c */ /* 0x050ff60000041808 */
[----:B------:R-:W-:Y:S11]  /*27cf0*/  @!UPT UIADD3 URZ, URZ, URZ, URZ ;  /* 0x0000003f3f3ff290 */ /* 0x000ff6000fffe03f */
[----:B------:R-:W-:Y:S01]  /*27d00*/  @!UPT UIADD3 URZ, URZ, URZ, URZ ;  /* 0x0000003f3f3ff290 */ /* 0x000fe2000fffe03f */
[----:B------:R0:W-:Y:S01]  /*27d10*/  STL.64 [R1+0x220], R8 ;  /* 0x0002200801007387 */ /* 0x0001e20000100a00 */
[----:B------:R2:W-:Y:S03]  /*27d20*/  STL.64 [R1+0x228], R10 ;  /* 0x0002280a01007387 */ /* 0x0005e60000100a00 */
[----:B0-----:R-:W2:Y:S01]  /*27d30*/  LDL.LU.64 R8, [R1+0x17c8] ;  /* 0x0017c80001087983 */ /* 0x001ea20000300a00 */
[----:B------:R-:W-:Y:S02]  /*27d40*/  IMAD.MOV.U32 R28, RZ, RZ, R17 ;  /* 0x000000ffff1c7224 */ /* 0x000fe400078e0011 */
[----:B------:R-:W4:Y:S01]  /*27d50*/  LDL.LU.64 R16, [R1+0x17c0] ;  /* 0x0017c00001107983 */ /* 0x000f220000300a00 */
[C---:B--2---:R-:W-:Y:S01]  /*27d60*/  HMMA.16816.F32.BF16 R8, R20.reuse, R8, R24 ;  /* 0x000000081408723c */ /* 0x044fe20000041818 */
[----:B------:R-:W3:Y:S11]  /*27d70*/  LDL.LU.64 R24, [R1+0x17b8] ;  /* 0x0017b80001187983 */ /* 0x000ef60000300a00 */
[----:B------:R-:W-:Y:S11]  /*27d80*/  @!UPT UIADD3 URZ, URZ, URZ, URZ ;  /* 0x0000003f3f3ff290 */ /* 0x000ff6000fffe03f */
[----:B------:R0:W-:Y:S01]  /*27d90*/  STL.64 [R1+0x210], R8 ;  /* 0x0002100801007387 */ /* 0x0001e20000100a00 */
[----:B------:R1:W-:Y:S03]  /*27da0*/  STL.64 [R1+0x218], R10 ;  /* 0x0002180a01007387 */ /* 0x0003e60000100a00 */
[----:B0-----:R-:W2:Y:S01]  /*27db0*/  LDL.LU.64 R8, [R1+0x380] ;  /* 0x0003800001087983 */ /* 0x001ea20000300a00 */
[----:B-1----:R-:W2:Y:S01]  /*27dc0*/  LDL.LU.64 R10, [R1+0x388] ;  /* 0x00038800010a7983 */ /* 0x002ea20000300a00 */
[C---:B---3--:R-:W-:Y:S11]  /*27dd0*/  HMMA.16816.F32.BF16 R4, R20.reuse, R24, R4 ;  /* 0x000000181404723c */ /* 0x048ff60000041804 */
[----:B------:R-:W-:Y:S11]  /*27de0*/  @!UPT UIADD3 URZ, URZ, URZ, URZ ;  /* 0x0000003f3f3ff290 */ /* 0x000ff6000fffe03f */
[----:B------:R-:W-:Y:S01]  /*27df0*/  @!UPT UIADD3 URZ, URZ, URZ, URZ ;  /* 0x0000003f3f3ff290 */ /* 0x000fe2000fffe03f */
[----:B------:R-:W-:Y:S01]  /*27e00*/  STL.64 [R1+0x200], R4 ;  /* 0x0002000401007387 */ /* 0x000fe20000100a00 */
[----:B------:R0:W-:Y:S03]  /*27e10*/  STL.64 [R1+0x208], R6 ;  /* 0x0002080601007387 */ /* 0x0001e60000100a00 */
[----:B0-----:R-:W3:Y:S01]  /*27e20*/  LDL.LU.64 R6, [R1+0x17b0] ;  /* 0x0017b00001067983 */ /* 0x001ee20000300a00 */
[----:B------:R-:W2:Y:S01]  /*27e30*/  LDL.LU.64 R4, [R1+0x17a8] ;  /* 0x0017a80001047983 */ /* 0x000ea20000300a00 */
[C---:B----4-:R-:W-:Y:S01]  /*27e40*/  HMMA.16816.F32.BF16 R12, R20.reuse, R16, R12 ;  /* 0x00000010140c723c */ /* 0x050fe2000004180c */
[----:B------:R-:W-:Y:S02]  /*27e50*/  IMAD.MOV.U32 R27, RZ, RZ, R16 ;  /* 0x000000ffff1b7224 */ /* 0x000fe400078e0010 */
[----:B------:R-:W-:Y:S11]  /*27e60*/  IMAD.MOV.U32 R26, RZ, RZ, R17 ;  /* 0x000000ffff1a7224 */ /* 0x000ff600078e0011 */
[----:B------:R-:W-:Y:S09]  /*27e70*/  @!UPT UIADD3 URZ, URZ, URZ, URZ ;  /* 0x0000003f3f3ff290 */ /* 0x000ff2000fffe03f */
[----:B------:R0:W-:Y:S01]  /*27e80*/  STL [R1+0x1f0], R12 ;  /* 0x0001f00c01007387 */ /* 0x0001e20000100800 */
[----:B------:R-:W-:Y:S02]  /*27e90*/  IMAD.MOV.U32 R0, RZ, RZ, R13 ;  /* 0x000000ffff007224 */ /* 0x000fe400078e000d */
[----:B------:R-:W-:Y:S02]  /*27ea0*/  IMAD.MOV.U32 R2, RZ, RZ, R14 ;  /* 0x000000ffff027224 */ /* 0x000fe400078e000e */
[----:B------:R-:W-:Y:S01]  /*27eb0*/  IMAD.MOV.U32 R3, RZ, RZ, R15 ;  /* 0x000000ffff037224 */ /* 0x000fe200078e000f */
[----:B0-----:R-:W4:Y:S01]  /*27ec0*/  LDL.LU.64 R12, [R1+0x1d0] ;  /* 0x0001d000010c7983 */ /* 0x001f220000300a00 */
[----:B------:R-:W4:Y:S02]  /*27ed0*/  LDL.LU.64 R14, [R1+0x1d8] ;  /* 0x0001d800010e7983 */ /* 0x000f240000300a00 */
[----:B------:R-:W3:Y:S02]  /*27ee0*/  LDL.LU.64 R16, [R1+0x1c0] ;  /* 0x0001c00001107983 */ /* 0x000ee40000300a00 */
[----:B------:R-:W3:Y:S01]  /*27ef0*/  LDL.LU.64 R18, [R1+0x1c8] ;  /* 0x0001c80001127983 */ /* 0x000ee20000300a00 */
[----:B------:R-:W-:Y:S01]  /*27f00*/  STL.64 [R1+0x16f8], R26 ;  /* 0x0016f81a01007387 */ /* 0x000fe20000100a00 */
[----:B------:R0:W-:Y:S03]  /*27f10*/  STL.64 [R1+0x16f0], R24 ;  /* 0x0016f01801007387 */ /* 0x0001e60000100a00 */
[----:B0-----:R-:W4:Y:S01]  /*27f20*/  LDL.LU R24, [R1+0xc0] ;  /* 0x0000c00001187983 */ /* 0x001f220000300800 */
[----:B------:R-:W4:Y:S02]  /*27f30*/  LDL.LU R25, [R1+0xc4] ;  /* 0x0000c40001197983 */ /* 0x000f240000300800 */
[----:B------:R-:W-:Y:S01]  /*27f40*/  STL [R1+0x1678], R0 ;  /* 0x0016780001007387 */ /* 0x000fe20000100800 */
[C---:B--2---:R-:W-:Y:S11]  /*27f50*/  HMMA.16816.F32.BF16 R8, R20.reuse, R4, R8 ;  /* 0x000000041408723c */ /* 0x044ff60000041808 */
[----:B------:R-:W-:Y:S11]  /*27f60*/  @!UPT UIADD3 URZ, URZ, URZ, URZ ;  /* 0x0000003f3f3ff290 */ /* 0x000ff6000fffe03f */
[----:B------:R-:W-:Y:S01]  /*27f70*/  @!UPT UIADD3 URZ, URZ, URZ, URZ ;  /* 0x0000003f3f3ff290 */ /* 0x000fe2000fffe03f */
[----:B------:R-:W-:Y:S01]  /*27f80*/  STL.64 [R1+0x1e0], R8 ;  /* 0x0001e00801007387 */ /* 0x000fe20000100a00 */
[----:B------:R0:W-:Y:S03]  /*27f90*/  STL.64 [R1+0x1e8], R10 ;  /* 0x0001e80a01007387 */ /* 0x0001e60000100a00 */
[----:B0-----:R-:W2:Y:S01]  /*27fa0*/  LDL.LU.64 R10, [R1+0x17a0] ;  /* 0x0017a000010a7983 */ /* 0x001ea20000300a00 */
[----:B------:R-:W4:Y:S02]  /*27fb0*/  LDL.LU.64 R8, [R1+0x1798] ;  /* 0x0017980001087983 */ /* 0x000f240000300a00 */
[----:B---3--:R-:W-:Y:S02]  /*27fc0*/  STL.64 [R1+0x16e8], R6 ;  /* 0x0016e80601007387 */ /* 0x008fe40000100a00 */
[----:B------:R0:W-:Y:S02]  /*27fd0*/  STL.64 [R1+0x16e0], R4 ;  /* 0x0016e00401007387 */ /* 0x0001e40000100a00 */
[----:B0-----:R-:W3:Y:S01]  /*27fe0*/  LDL.LU R4, [R1+0xa0] ;  /* 0x0000a00001047983 */ /* 0x001ee20000300800 */
[----:B------:R-:W3:Y:S01]  /*27ff0*/  LDL.LU R5, [R1+0xa4] ;  /* 0x0000a40001057983 */ /* 0x000ee20000300800 */
[C---:B----4-:R-:W-:Y:S02]  /*28000*/  HMMA.16816.F32.BF16 R12, R20.reuse, R8, R12 ;  /* 0x00000008140c723c */ /* 0x050fe4000004180c */
[----:B---3--:R0:W-:Y:S04]  /*28010*/  STL.64 [R1+0x1770], R4 ;  /* 0x0017700401007387 */ /* 0x0081e80000100a00 */
[----:B0-----:R-:W3:Y:S01]  /*28020*/  LDL.LU.64 R4, [R1+0x1b0] ;  /* 0x0001b00001047983 */ /* 0x001ee20000300a00 */
[----:B------:R-:W3:Y:S11]  /*28030*/  LDL.LU.64 R6, [R1+0x1b8] ;  /* 0x0001b80001067983 */ /* 0x000ef60000300a00 */
[----:B------:R-:W-:Y:S05]  /*28040*/  @!UPT UIADD3 URZ, URZ, URZ, URZ ;  /* 0x0000003f3f3ff290 */ /* 0x000fea000fffe03f */
[----:B------:R-:W-:Y:S02]  /*28050*/  STL.64 [R1+0x1d0], R12 ;  /* 0x0001d00c01007387 */ /* 0x000fe40000100a00 */
[----:B------:R0:W-:Y:S02]  /*28060*/  STL.64 [R1+0x1d8], R14 ;  /* 0x0001d80e01007387 */ /* 0x0001e40000100a00 */
[----:B0-----:R-:W4:Y:S01]  /*28070*/  LDL.LU.64 R14, [R1+0x1790] ;  /* 0x00179000010e7983 */ /* 0x001f220000300a00 */
[----:B------:R-:W2:Y:S02]  /*28080*/  LDL.LU.64 R12, [R1+0x1788] ;  /* 0x00178800010c7983 */ /* 0x000ea40000300a00 */
[----:B--2---:R-:W-:Y:S01]  /*28090*/  HMMA.16816.F32.BF16 R20, R20, R12, R16 ;  /* 0x0000000c1414723c */ /* 0x004fe20000041810 */
[----:B------:R-:W3:Y:S01]  /*280a0*/  LDL.LU.64 R18, [R1+0x1780] ;  /* 0x0017800001127983 */ /* 0x000ee20000300a00 */
[----:B------:R-:W3:Y:S11]  /*280b0*/  LDL.LU.64 R16, [R1+0x1778] ;  /* 0x0017780001107983 */ /* 0x000ef60000300a00 */
[----:B------:R-:W-:Y:S10]  /*280c0*/  @!UPT UIADD3 URZ, URZ, URZ, URZ ;  /* 0x0000003f3f3ff290 */ /* 0x000ff4000fffe03f */
[----:B------:R0:W-:Y:S01]  /*280d0*/  STL.64 [R1+0x1c0], R20 ;  /* 0x0001c01401007387 */ /* 0x0001e20000100a00 */
[----:B------:R1:W-:Y:S03]  /*280e0*/  STL.64 [R1+0x1c8], R22 ;  /* 0x0001c81601007387 */ /* 0x0003e60000100a00 */
[----:B0-----:R-:W2:Y:S01]  /*280f0*/  LDL.LU.64 R20, [R1+0x190] ;  /* 0x0001900001147983 */ /* 0x001ea20000300a00 */
[----:B-1----:R-:W2:Y:S02]  /*28100*/  LDL.LU.64 R22, [R1+0x198] ;  /* 0x0001980001167983 */ /* 0x002ea40000300a00 */
[----:B----4-:R-:W-:Y:S02]  /*28110*/  STL.64 [R1+0x16d0], R14 ;  /* 0x0016d00e01007387 */ /* 0x010fe40000100a00 */
[----:B------:R0:W-:Y:S02]  /*28120*/  STL.64 [R1+0x16c8], R12 ;  /* 0x0016c80c01007387 */ /* 0x0001e40000100a00 */
[----:B0-----:R-:W4:Y:S01]  /*28130*/  LDL.LU R12, [R1+0xb0] ;  /* 0x0000b000010c7983 */ /* 0x001f220000300800 */
[----:B------:R-:W-:Y:S01]  /*28140*/  IMAD.MOV.U32 R13, RZ, RZ, R29 ;  /* 0x000000ffff0d7224 */ /* 0x000fe200078e001d */
[----:B---3--:R-:W-:Y:S02]  /*28150*/  HMMA.16816.F32.BF16 R24, R16, R24, R4 ;  /* 0x000000181018723c */ /* 0x008fe40000041804 */
[----:B------:R-:W2:Y:S11]  /*28160*/  LDL.LU.64 R4, [R1+0x1770] ;  /* 0x0017700001047983 */ /* 0x000eb60000300a00 */
[----:B------:R-:W-:Y:S10]  /*28170*/  @!UPT UIADD3 URZ, URZ, URZ, URZ ;  /* 0x0000003f3f3ff290 */ /* 0x000ff4000fffe03f */
[----:B------:R0:W-:Y:S01]  /*28180*/  STL.64 [R1+0x1b0], R24 ;  /* 0x0001b01801007387 */ /* 0x0001e20000100a00 */
[----:B------:R-:W-:Y:S02]  /*28190*/  STL [R1+0x1b8], R26 ;  /* 0x0001b81a01007387 */ /* 0x000fe40000100800 */
[----:B------:R-:W-:Y:S02]  /*281a0*/  IMAD.MOV.U32 R29, RZ, RZ, R27 ;  /* 0x000000ffff1d7224 */ /* 0x000fe400078e001b */
[----:B0-----:R-:W-:Y:S02]  /*281b0*/  IMAD.MOV.U32 R24, RZ, RZ, R11 ;  /* 0x000000ffff187224 */ /* 0x001fe400078e000b */
[----:B------:R-:W-:-:S05]  /*281c0*/  IMAD.MOV.U32 R25, RZ, RZ, R10 ;  /* 0x000000ffff197224 */ /* 0x000fca00078e000a */
[----:B------:R0:W-:Y:S04]  /*281d0*/  STL.64 [R1+0x1740], R24 ;  /* 0x0017401801007387 */ /* 0x0001e80000100a00 */
[----:B0-----:R-:W4:Y:S01]  /*281e0*/  LDL.LU.64 R24, [R1+0x1a0] ;  /* 0x0001a00001187983 */ /* 0x001f220000300a00 */
[----:B------:R-:W4:Y:S02]  /*281f0*/  LDL.LU.64 R26, [R1+0x1a8] ;  /* 0x0001a800011a7983 */ /* 0x000f240000300a00 */
[----:B------:R-:W-:Y:S01]  /*28200*/  STL [R1+0x1548], R29 ;  /* 0x0015481d01007387 */ /* 0x000fe20000100800 */
[C---:B--2---:R-:W-:Y:S08]  /*28210*/  HMMA.16816.F32.BF16 R4, R16.reuse, R4, R20 ;  /* 0x000000041004723c */ /* 0x044ff00000041814 */
[----:B----4-:R-:W-:Y:S11]  /*28220*/  HMMA.16816.F32.BF16 R12, R16, R12, R24 ;  /* 0x0000000c100c723c */ /* 0x010ff60000041818 */
[----:B------:R-:W-:Y:S11]  /*28230*/  @!UPT UIADD3 URZ, URZ, URZ, URZ ;  /* 0x0000003f3f3ff290 */ /* 0x000ff6000fffe03f */
[----:B------:R-:W-:Y:S02]  /*28240*/  @!UPT UIADD3 URZ, URZ, URZ, URZ ;  /* 0x0000003f3f3ff290 */ /* 0x000fe4000fffe03f */
[----:B------:R-:W-:Y:S02]  /*28250*/  IMAD.MOV.U32 R11, RZ, RZ, R14 ;  /* 0x000000ffff0b7224 */ /* 0x000fe400078e000e */
[----:B------:R-:W-:Y:S01]  /*28260*/  IMAD.MOV.U32 R10, RZ, RZ, R13 ;  /* 0x000000ffff0a7224 */ /* 0x000fe200078e000d */
[----:B------:R-:W-:Y:S01]  /*28270*/  STL [R1+0x1a0], R12 ;  /* 0x0001a00c01007387 */ /* 0x000fe20000100800 */
[----:B------:R-:W-:Y:S02]  /*28280*/  STL [R1+0x1ac], R15 ;  /* 0x0001ac0f01007387 */ /* 0x000fe40000100800 */
[----:B------:R-:W-:Y:S01]  /*28290*/  STL [R1+0x1550], R11 ;  /* 0x0015500b01007387 */ /* 0x000fe20000100800 */
[----:B------:R-:W-:Y:S01]  /*282a0*/  STL [R1+0x154c], R10 ;  /* 0x00154c0a01007387 */ /* 0x000fe20000100800 */
[----:B------:R0:W-:Y:S02]  /*282b0*/  STL.64 [R1+0x1758], R8 ;  /* 0x0017580801007387 */ /* 0x0001e40000100a00 */
[----:B------:R-:W-:Y:S02]  /*282c0*/  STL.64 [R1+0x190], R4 ;  /* 0x0001900401007387 */ /* 0x000fe40000100a00 */
[----:B------:R-:W-:Y:S01]  /*282d0*/  STL [R1+0x198], R6 ;  /* 0x0001980601007387 */ /* 0x000fe20000100800 */
[----:B0-----:R-:W2:Y:S01]  /*282e0*/  LDL.LU.64 R8, [R1+0x180] ;  /* 0x0001800001087983 */ /* 0x001ea20000300a00 */
[----:B------:R-:W2:Y:S02]  /*282f0*/  LDL.LU.64 R10, [R1+0x188] ;  /* 0x00018800010a7983 */ /* 0x000ea40000300a00 */
[----:B------:R-:W3:Y:S02]  /*28300*/  LDL.LU R20, [R1+0x20] ;  /* 0x0000200001147983 */ /* 0x000ee40000300800 */
[----:B------:R-:W3:Y:S02]  /*28310*/  LDL.LU R21, [R1+0x24] ;  /* 0x0000240001157983 */ /* 0x000ee40000300800 */
[----:B---3--:R0:W-:Y:S04]  /*28320*/  STL.64 [R1+0x1700], R20 ;  /* 0x0017001401007387 */ /* 0x0081e80000100a00 */
[----:B0-----:R-:W3:Y:S01]  /*28330*/  LDL.LU R20, [R1+0x30] ;  /* 0x0000300001147983 */ /* 0x001ee20000300800 */
[----:B------:R-:W-:-:S02]  /*28340*/  IMAD.MOV.U32 R21, RZ, RZ, R28 ;  /* 0x000000ffff157224 */ /* 0x000fc400078e001c */
[----:B------:R-:W4:Y:S02]  /*28350*/  LDL.LU R28, [R1+0x1768] ;  /* 0x00176800011c7983 */ /* 0x000f240000300800 */
[----:B------:R-:W2:Y:S01]  /*28360*/  LDL.LU R4, [R1+0x50] ;  /* 0x0000500001047983 */ /* 0x000ea20000300800 */
[----:B------:R-:W2:Y:S01]  /*28370*/  LDL.LU R5, [R1+0x54] ;  /* 0x0000540001057983 */ /* 0x000ea20000300800 */
[----:B------:R-:W2:Y:S02]  /*28380*/  LDL.LU.64 R24, [R1+0x170] ;  /* 0x0001700001187983 */ /* 0x000ea40000300a00 */
[----:B------:R-:W2:Y:S02]  /*28390*/  LDL.LU.64 R26, [R1+0x178] ;  /* 0x00017800011a7983 */ /* 0x000ea40000300a00 */
[----:B--2---:R-:W-:Y:S01]  /*283a0*/  STL.64 [R1+0x1750], R26 ;  /* 0x0017501a01007387 */ /* 0x004fe20000100a00 */
[----:B------:R0:W-:Y:S03]  /*283b0*/  STL.64 [R1+0x1748], R24 ;  /* 0x0017481801007387 */ /* 0x0001e60000100a00 */
[----:B0-----:R-:W2:Y:S01]  /*283c0*/  LDL.LU R24, [R1+0x90] ;  /* 0x0000900001187983 */ /* 0x001ea20000300800 */
[----:B------:R-:W2:Y:S02]  /*283d0*/  LDL.LU R25, [R1+0x94] ;  /* 0x0000940001197983 */ /* 0x000ea40000300800 */
[----:B------:R-:W2:Y:S02]  /*283e0*/  LDL.LU.64 R12, [R1+0x370] ;  /* 0x00037000010c7983 */ /* 0x000ea40000300a00 */
[----:B------:R-:W2:Y:S01]  /*283f0*/  LDL.LU.64 R14, [R1+0x378] ;  /* 0x00037800010e7983 */ /* 0x000ea20000300a00 */
[----:B------:R4:W-:Y:S02]  /*28400*/  STL.64 [R1+0x1730], R4 ;  /* 0x0017300401007387 */ /* 0x0009e40000100a00 */
[----:B----4-:R-:W-:-:S02]  /*28410*/  IMAD.MOV.U32 R4, RZ, RZ, R28 ;  /* 0x000000ffff047224 */ /* 0x010fc400078e001c */
[----:B------:R-:W4:Y:S01]  /*28420*/  LDL.LU R28, [R1+0x1764] ;  /* 0x00176400011c7983 */ /* 0x000f220000300800 */
[----:B------:R-:W4:Y:S02]  /*28430*/  LDL.LU R5, [R1+0x64] ;  /* 0x0000640001057983 */ /* 0x000f240000300800 */
[----:B---3--:R0:W-:Y:S02]  /*28440*/  STL.64 [R1+0x1718], R20 ;  /* 0x0017181401007387 */ /* 0x0081e40000100a00 */
[----:B0-----:R-:W3:Y:S01]  /*28450*/  LDL.LU R20, [R1+0x40] ;  /* 0x0000400001147983 */ /* 0x001ee20000300800 */
[----:B------:R-:W3:Y:S02]  /*28460*/  LDL.LU R21, [R1+0x44] ;  /* 0x0000440001157983 */ /* 0x000ee40000300800 */
[----:B------:R-:W-:Y:S01]  /*28470*/  IMAD.MOV.U32 R29, RZ, RZ, R7 ;  /* 0x000000ffff1d7224 */ /* 0x000fe200078e0007 */
[C---:B--2---:R-:W-:Y:S11]  /*28480*/  HMMA.16816.F32.BF16 R24, R16.reuse, R24, R8 ;  /* 0x000000181018723c */ /* 0x044ff60000041808 */
[----:B------:R-:W-:Y:S11]  /*28490*/  @!UPT UIADD3 URZ, URZ, URZ, URZ ;  /* 0x0000003f3f3ff290 */ /* 0x000ff6000fffe03f */
[----:B------:R-:W-:Y:S02]  /*284a0*/  @!UPT UIADD3 URZ, URZ, URZ, URZ ;  /* 0x0000003f3f3ff290 */ /* 0x000fe4000fffe03f */
[----:B------:R-:W-:Y:S02]  /*284b0*/  IMAD.MOV.U32 R11, RZ, RZ, R26 ;  /* 0x000000ffff0b7224 */ /* 0x000fe400078e001a */
[----:B------:R-:W-:Y:S01]  /*284c0*/  IMAD.MOV.U32 R10, RZ, RZ, R27 ;  /* 0x000000ffff0a7224 */ /* 0x000fe200078e001b */
[----:B---3--:R0:W-:Y:S04]  /*284d0*/  STL.64 [R1+0x1738], R20 ;  /* 0x0017381401007387 */ /* 0x0081e80000100a00 */
[----:B0-----:R-:W2:Y:S01]  /*284e0*/  LDL.LU R20, [R1+0x80] ;  /* 0x0000800001147983 */ /* 0x001ea20000300800 */
[----:B----4-:R-:W-:Y:S02]  /*284f0*/  IMAD.MOV.U32 R21, RZ, RZ, R28 ;  /* 0x000000ffff157224 */ /* 0x010fe400078e001c */
[----:B------:R-:W3:Y:S02]  /*28500*/  LDL.LU R28, [R1+0x1760] ;  /* 0x00176000011c7983 */ /* 0x000ee40000300800 */
[----:B------:R-:W4:Y:S01]  /*28510*/  LDL R0, [R1+0x2dc] ;  /* 0x0002dc0001007983 */ /* 0x000f220000100800 */
[----:B------:R-:W-:Y:S01]  /*28520*/  STL [R1+0x1554], R29 ;  /* 0x0015541d01007387 */ /* 0x000fe20000100800 */
[----:B------:R-:W2:Y:S02]  /*28530*/  LDL.LU.64 R8, [R1+0x1758] ;  /* 0x0017580001087983 */ /* 0x000ea40000300a00 */
[----:B------:R0:W-:Y:S02]  /*28540*/  STL.64 [R1+0x180], R24 ;  /* 0x0001801801007387 */ /* 0x0001e40000100a00 */
[----:B------:R-:W2:Y:S01]  /*28550*/  LDL.LU.64 R26, [R1+0x1750] ;  /* 0x00175000011a7983 */ /* 0x000ea20000300a00 */
[----:B0-----:R-:W2:Y:S01]  /*28560*/  LDL.LU.64 R24, [R1+0x1748] ;  /* 0x0017480001187983 */ /* 0x001ea20000300a00 */
[----:B------:R-:W-:Y:S02]  /*28570*/  STL [R1+0x155c], R10 ;  /* 0x00155c0a01007387 */ /* 0x000fe40000100800 */
[----:B------:R-:W-:Y:S01]  /*28580*/  STL [R1+0x1558], R11 ;  /* 0x0015580b01007387 */ /* 0x000fe20000100800 */
[C---:B--2---:R-:W-:Y:S01]  /*28590*/  HMMA.16816.F32.BF16 R20, R16.reuse, R20, R24 ;  /* 0x000000141014723c */ /* 0x044fe20000041818 */
[----:B------:R-:W2:Y:S11]  /*285a0*/  LDL.LU.64 R24, [R1+0x1740] ;  /* 0x0017400001187983 */ /* 0x000eb60000300a00 */
[----:B------:R-:W-:Y:S11]  /*285b0*/  @!UPT UIADD3 URZ, URZ, URZ, URZ ;  /* 0x0000003f3f3ff290 */ /* 0x000ff6000fffe03f */
[----:B------:R-:W-:Y:S01]  /*285c0*/  @!UPT UIADD3 URZ, URZ, URZ, URZ ;  /* 0x0000003f3f3ff290 */ /* 0x000fe2000fffe03f */
[----:B------:R-:W-:Y:S01]  /*285d0*/  IMAD.MOV.U32 R29, RZ, RZ, R23 ;  /* 0x000000ffff1d7224 */ /* 0x000fe200078e0017 */
[----:B------:R0:W-:Y:S01]  /*285e0*/  STL.64 [R1+0x170], R20 ;  /* 0x0001701401007387 */ /* 0x0001e20000100a00 */
[----:B------:R1:W-:Y:S03]  /*285f0*/  STL [R1+0x178], R22 ;  /* 0x0001781601007387 */ /* 0x0003e60000100800 */
[----:B------:R-:W-:Y:S01]  /*28600*/  STL [R1+0x1560], R29 ;  /* 0x0015601d01007387 */ /* 0x000fe20000100800 */
[C---:B--2---:R-:W-:Y:S11]  /*28610*/  HMMA.16816.F32.BF16 R12, R16.reuse, R24, R12 ;  /* 0x00000018100c723c */ /* 0x044ff6000004180c */
[----:B------:R-:W-:Y:S11]  /*28620*/  @!UPT UIADD3 URZ, URZ, URZ, URZ ;  /* 0x0000003f3f3ff290 */ /* 0x000ff6000fffe03f */
[----:B------:R-:W-:Y:S01]  /*28630*/  @!UPT UIADD3 URZ, URZ, URZ, URZ ;  /* 0x0000003f3f3ff290 */ /* 0x000fe2000fffe03f */
[----:B------:R2:W-:Y:S01]  /*28640*/  STL.64 [R1+0x160], R12 ;  /* 0x0001600c01007387 */ /* 0x0005e20000100a00 */
[----:B0-----:R-:W3:Y:S02]  /*28650*/  LDL.LU.64 R20, [R1+0x360] ;  /* 0x0003600001147983 */ /* 0x001ee40000300a00 */
[----:B-1----:R-:W3:Y:S02]  /*28660*/  LDL.LU.64 R22, [R1+0x368] ;  /* 0x0003680001167983 */ /* 0x002ee40000300a00 */
[----:B------:R-:W-:Y:S02]  /*28670*/  IMAD.MOV.U32 R10, RZ, RZ, R14 ;  /* 0x000000ffff0a7224 */ /* 0x000fe400078e000e */
[----:B------:R-:W-:Y:S01]  /*28680*/  IMAD.MOV.U32 R11, RZ, RZ, R15 ;  /* 0x000000ffff0b7224 */ /* 0x000fe200078e000f */
[----:B--2---:R-:W2:Y:S01]  /*28690*/  LDL.LU.64 R12, [R1+0x350] ;  /* 0x00035000010c7983 */ /* 0x004ea20000300a00 */
[----:B------:R-:W2:Y:S02]  /*286a0*/  LDL.LU.64 R14, [R1+0x358] ;  /* 0x00035800010e7983 */ /* 0x000ea40000300a00 */
[----:B------:R-:W2:Y:S02]  /*286b0*/  LDL.LU.64 R24, [R1+0x320] ;  /* 0x0003200001187983 */ /* 0x000ea40000300a00 */
[----:B------:R-:W2:Y:S02]  /*286c0*/  LDL.LU.64 R26, [R1+0x328] ;  /* 0x00032800011a7983 */ /* 0x000ea40000300a00 */
[----:B--2---:R-:W-:Y:S01]  /*286d0*/  STL.64 [R1+0x1710], R26 ;  /* 0x0017101a01007387 */ /* 0x004fe20000100a00 */
[----:B------:R0:W-:Y:S03]  /*286e0*/  STL.64 [R1+0x1708], R24 ;  /* 0x0017081801007387 */ /* 0x0001e60000100a00 */
[----:B0-----:R-:W2:Y:S01]  /*286f0*/  LDL.LU.64 R24, [R1+0x330] ;  /* 0x0003300001187983 */ /* 0x001ea20000300a00 */
[----:B------:R-:W2:Y:S01]  /*28700*/  LDL.LU.64 R26, [R1+0x338] ;  /* 0x00033800011a7983 */ /* 0x000ea20000300a00 */
[----:B---3--:R-:W-:Y:S02]  /*28710*/  HMMA.16816.F32.BF16 R4, R16, R4, R20 ;  /* 0x000000041004723c */ /* 0x008fe40000041814 */
[----:B--2---:R-:W-:Y:S01]  /*28720*/  STL.64 [R1+0x1728], R26 ;  /* 0x0017281a01007387 */ /* 0x004fe20000100a00 */
[----:B------:R0:W-:Y:S03]  /*28730*/  STL.64 [R1+0x1720], R24 ;  /* 0x0017201801007387 */ /* 0x0001e60000100a00 */
[----:B0-----:R-:W2:Y:S01]  /*28740*/  LDL.LU.64 R24, [R1+0x340] ;  /* 0x0003400001187983 */ /* 0x001ea20000300a00 */
[----:B------:R-:W2:Y:S02]  /*28750*/  LDL.LU.64 R26, [R1+0x348] ;  /* 0x00034800011a7983 */ /* 0x000ea40000300a00 */
[----:B------:R-:W-:Y:S02]  /*28760*/  STL [R1+0x1568], R11 ;  /* 0x0015680b01007387 */ /* 0x000fe40000100800 */
[----:B------:R-:W-:Y:S01]  /*28770*/  STL [R1+0x1564], R10 ;  /* 0x0015640a01007387 */ /* 0x000fe20000100800 */
[----:B------:R-:W2:Y:S11]  /*28780*/  LDL.LU.64 R20, [R1+0x1738] ;  /* 0x0017380001147983 */ /* 0x000eb60000300a00 */
[----:B------:R0:W-:Y:S02]  /*28790*/  STL.64 [R1+0x150], R4 ;  /* 0x0001500401007387 */ /* 0x0001e40000100a00 */
[----:B------:R1:W-:Y:S01]  /*287a0*/  STL [R1+0x158], R6 ;  /* 0x0001580601007387 */ /* 0x0003e20000100800 */
[----:B0-----:R-:W1:Y:S01]  /*287b0*/  LDL.LU.64 R4, [R1+0x1730] ;  /* 0x0017300001047983 */ /* 0x001e620000300a00 */
[----:B------:R-:W-:-:S05]  /*287c0*/  IMAD.MOV.U32 R29, RZ, RZ, R7 ;  /* 0x000000ffff1d7224 */ /* 0x000fca00078e0007 */
[----:B------:R-:W-:Y:S01]  /*287d0*/  STL [R1+0x156c], R29 ;  /* 0x00156c1d01007387 */ /* 0x000fe20000100800 */
[C---:B--2---:R-:W-:Y:S08]  /*287e0*/  HMMA.16816.F32.BF16 R20, R16.reuse, R20, R24 ;  /* 0x000000141014723c */ /* 0x044ff00000041818 */
[----:B-1----:R-:W-:Y:S11]  /*287f0*/  HMMA.16816.F32.BF16 R4, R16, R4, R12 ;  /* 0x000000041004723c */ /* 0x002ff6000004180c */
[----:B------:R-:W-:Y:S11]  /*28800*/  @!UPT UIADD3 URZ, URZ, URZ, URZ ;  /* 0x0000003f3f3ff290 */ /* 0x000ff6000fffe03f */
[----:B------:R-:W-:Y:S01]  /*28810*/  @!UPT UIADD3 URZ, URZ, URZ, URZ ;  /* 0x0000003f3f3ff290 */ /* 0x000fe2000fffe03f */
[----:B------:R0:W-:Y:S01]  /*28820*/  STL.64 [R1+0x140], R4 ;  /* 0x0001400401007387 */ /* 0x0001e20000100a00 */
[----:B------:R-:W-:Y:S02]  /*28830*/  IMAD.MOV.U32 R10, RZ, RZ, R7 ;  /* 0x000000ffff0a7224 */ /* 0x000fe400078e0007 */
[----:B------:R-:W-:Y:S01]  /*28840*/  IMAD.MOV.U32 R11, RZ, RZ, R6 ;  /* 0x000000ffff0b7224 */ /* 0x000fe200078e0006 */
[----:B0-----:R-:W2:Y:S01]  /*28850*/  LDL.LU.64 R4, [R1+0x310] ;  /* 0x0003100001047983 */ /* 0x001ea20000300a00 */
[----:B------:R-:W2:Y:S02]  /*28860*/  LDL.LU.64 R6, [R1+0x318] ;  /* 0x0003180001067983 */ /* 0x000ea40000300a00 */
[----:B------:R-:W3:Y:S02]  /*28870*/  LDL.LU.64 R12, [R1+0x2f0] ;  /* 0x0002f000010c7983 */ /* 0x000ee40000300a00 */
[----:B------:R-:W3:Y:S01]  /*28880*/  LDL.LU.64 R14, [R1+0x2f8] ;  /* 0x0002f800010e7983 */ /* 0x000ee20000300a00 */
[----:B------:R-:W-:Y:S01]  /*28890*/  STL [R1+0x1574], R10 ;  /* 0x0015740a01007387 */ /* 0x000fe20000100800 */
[----:B------:R-:W-:Y:S02]  /*288a0*/  STL [R1+0x1570], R11 ;  /* 0x0015700b01007387 */ /* 0x000fe40000100800 */
[----:B------:R-:W2:Y:S02]  /*288b0*/  LDL.LU.64 R26, [R1+0x1728] ;  /* 0x00172800011a7983 */ /* 0x000ea40000300a00 */
[----:B------:R-:W2:Y:S01]  /*288c0*/  LDL.LU.64 R24, [R1+0x1720] ;  /* 0x0017200001187983 */ /* 0x000ea20000300a00 */
[----:B------:R0:W-:Y:S01]  /*288d0*/  STL.64 [R1+0x130], R20 ;  /* 0x0001301401007387 */ /* 0x0001e20000100a00 */
[----:B------:R2:W-:Y:S03]  /*288e0*/  STL [R1+0x138], R22 ;  /* 0x0001381601007387 */ /* 0x0005e60000100800 */
[----:B0-----:R-:W2:Y:S01]  /*288f0*/  LDL.LU.64 R20, [R1+0x1718] ;  /* 0x0017180001147983 */ /* 0x001ea20000300a00 */
[----:B------:R-:W-:-:S05]  /*28900*/  IMAD.MOV.U32 R29, RZ, RZ, R23 ;  /* 0x000000ffff1d7224 */ /* 0x000fca00078e0017 */
[----:B------:R-:W-:Y:S01]  /*28910*/  STL [R1+0x1578], R29 ;  /* 0x0015781d01007387 */ /* 0x000fe20000100800 */
[C---:B--2---:R-:W-:Y:S03]  /*28920*/  HMMA.16816.F32.BF16 R20, R16.reuse, R20, R24 ;  /* 0x000000141014723c */ /* 0x044fe60000041818 */
[----:B------:R-:W2:Y:S01]  /*28930*/  LDL.LU.64 R26, [R1+0x1710] ;  /* 0x00171000011a7983 */ /* 0x000ea20000300a00 */
[----:B------:R-:W2:Y:S11]  /*28940*/  LDL.LU.64 R24, [R1+0x1708] ;  /* 0x0017080001187983 */ /* 0x000eb60000300a00 */
[----:B------:R-:W-:Y:S08]  /*28950*/  @!UPT UIADD3 URZ, URZ, URZ, URZ ;  /* 0x0000003f3f3ff290 */ /* 0x000ff0000fffe03f */
[----:B------:R0:W-:Y:S01]  /*28960*/  STL.64 [R1+0x120], R20 ;  /* 0x0001201401007387 */ /* 0x0001e20000100a00 */
[----:B------:R2:W-:Y:S03]  /*28970*/  STL.64 [R1+0x128], R22 ;  /* 0x0001281601007387 */ /* 0x0005e60000100a00 */
[----:B0-----:R-:W2:Y:S02]  /*28980*/  LDL.LU.64 R20, [R1+0x1700] ;  /* 0x0017000001147983 */ /* 0x001ea40000300a00 */
[----:B--2---:R-:W-:Y:S02]  /*28990*/  HMMA.16816.F32.BF16 R20, R16, R20, R24 ;  /* 0x000000141014723c */ /* 0x004fe40000041818 */
[----:B------:R-:W2:Y:S01]  /*289a0*/  LDL.LU.64 R26, [R1+0x16f8] ;  /* 0x0016f800011a7983 */ /* 0x000ea20000300a00 */
[----:B------:R-:W3:Y:S11]  /*289b0*/  LDL.LU.64 R24, [R1+0x16f0] ;  /* 0x0016f00001187983 */ /* 0x000ef60000300a00 */
[----:B------:R-:W-:Y:S09]  /*289c0*/  @!UPT UIADD3 URZ, URZ, URZ, URZ ;  /* 0x0000003f3f3ff290 */ /* 0x000ff2000fffe03f */
[----:B------:R-:W-:Y:S01]  /*289d0*/  STL.64 [R1+0x110], R20 ;  /* 0x0001101401007387 */ /* 0x000fe20000100a00 */
[----:B------:R-:W-:Y:S02]  /*289e0*/  STL.64 [R1+0x118], R22 ;  /* 0x0001181601007387 */ /* 0x000fe40000100a00 */
[----:B----4-:R-:W0:Y:S02]  /*289f0*/  LDSM.16.MT88.4 R20, [R0+0x8400] ;  /* 0x008400000014783b */ /* 0x010e240000004200 */
[----:B0-----:R-:W-:Y:S02]  /*28a00*/  STL.64 [R1+0x16b8], R22 ;  /* 0x0016b81601007387 */ /* 0x001fe40000100a00 */
[----:B------:R2:W-:Y:S02]  /*28a10*/  STL.64 [R1+0x16b0], R20 ;  /* 0x0016b01401007387 */ /* 0x0005e40000100a00 */
[----:B--2---:R-:W-:Y:S02]  /*28a20*/  IMAD.MOV.U32 R20, RZ, RZ, R27 ;  /* 0x000000ffff147224 */ /* 0x004fe400078e001b */
[----:B------:R-:W-:-:S02]  /*28a30*/  IMAD.MOV.U32 R21, RZ, RZ, R26 ;  /* 0x000000ffff157224 */ /* 0x000fc400078e001a */
[C---:B---3--:R-:W-:Y:S01]  /*28a40*/  HMMA.16816.F32.BF16 R24, R16.reuse, R24, R4 ;  /* 0x000000181018723c */ /* 0x048fe20000041804 */
[----:B------:R-:W2:Y:S01]  /*28a50*/  LDL.LU.64 R6, [R1+0x16e8] ;  /* 0x0016e80001067983 */ /* 0x000ea20000300a00 */
[----:B------:R-:W3:Y:S11]  /*28a60*/  LDL.LU.64 R4, [R1+0x16e0] ;  /* 0x0016e00001047983 */ /* 0x000ef60000300a00 */
[----:B------:R-:W-:Y:S10]  /*28a70*/  @!UPT UIADD3 URZ, URZ, URZ, URZ ;  /* 0x0000003f3f3ff290 */ /* 0x000ff4000fffe03f */
[----:B------:R0:W-:Y:S01]  /*28a80*/  STL.64 [R1+0x100], R24 ;  /* 0x0001001801007387 */ /* 0x0001e20000100a00 */
[----:B------:R-:W-:Y:S03]  /*28a90*/  STL.64 [R1+0x108], R26 ;  /* 0x0001081a01007387 */ /* 0x000fe60000100a00 */
[----:B0-----:R-:W4:Y:S04]  /*28aa0*/  LDL.LU R24, [R1+0x16d8] ;  /* 0x0016d80001187983 */ /* 0x001f280000300800 */
[----:B----4-:R-:W0:Y:S04]  /*28ab0*/  LDSM.16.MT88.4 R24, [R24+0x8400] ;  /* 0x008400001818783b */ /* 0x010e280000004200 */
[----:B0-----:R-:W-:Y:S01]  /*28ac0*/  STL.64 [R1+0x1530], R26 ;  /* 0x0015301a01007387 */ /* 0x001fe20000100a00 */
[----:B------:R0:W-:Y:S03]  /*28ad0*/  STL.64 [R1+0x1528], R24 ;  /* 0x0015281801007387 */ /* 0x0001e60000100a00 */
[----:B0-----:R-:W4:Y:S01]  /*28ae0*/  LDL.LU.64 R24, [R1+0x300] ;  /* 0x0003000001187983 */ /* 0x001f220000300a00 */
[----:B------:R-:W4:Y:S01]  /*28af0*/  LDL.LU.64 R26, [R1+0x308] ;  /* 0x00030800011a7983 */ /* 0x000f220000300a00 */
[C---:B---3--:R-:W-:Y:S11]  /*28b00*/  HMMA.16816.F32.BF16 R12, R16.reuse, R4, R12 ;  /* 0x00000004100c723c */ /* 0x048ff6000004180c */
[----:B------:R-:W-:Y:S11]  /*28b10*/  @!UPT UIADD3 URZ, URZ, URZ, URZ ;  /* 0x0000003f3f3ff290 */ /* 0x000ff6000fffe03f */
[----:B------:R-:W-:Y:S02]  /*28b20*/  @!UPT UIADD3 URZ, URZ, URZ, URZ ;  /* 0x0000003f3f3ff290 */ /* 0x000fe4000fffe03f */
[----:B------:R-:W-:Y:S02]  /*28b30*/  IMAD.MOV.U32 R5, RZ, RZ, R14 ;  /* 0x000000ffff057224 */ /* 0x000fe400078e000e */
[----:B------:R-:W-:Y:S02]  /*28b40*/  IMAD.MOV.U32 R4, RZ, RZ, R15 ;  /* 0x000000ffff047224 */ /* 0x000fe400078e000f */
[----:B------:R-:W-:Y:S02]  /*28b50*/  IMAD.MOV.U32 R0, RZ, RZ, R12 ;  /* 0x000000ffff007224 */ /* 0x000fe400078e000c */
[----:B------:R-:W-:Y:S01]  /*28b60*/  IMAD.MOV.U32 R29, RZ, RZ, R13 ;  /* 0x000000ffff1d7224 */ /* 0x000fe200078e000d */
[C---:B----4-:R-:W-:Y:S11]  /*28b70*/  HMMA.16816.F32.BF16 R20, R16.reuse, R20, R24 ;  /* 0x000000141014723c */ /* 0x050ff60000041818 */
[----:B------:R-:W-:Y:S11]  /*28b80*/  @!UPT UIADD3 URZ, URZ, URZ, URZ ;  /* 0x0000003f3f3ff290 */ /* 0x000ff6000fffe03f */
[----:B------:R-:W-:Y:S01]  /*28b90*/  @!UPT UIADD3 URZ, URZ, URZ, URZ ;  /* 0x0000003f3f3ff290 */ /* 0x000fe2000fffe03f */
[----:B------:R-:W-:Y:S01]  /*28ba0*/  STL.64 [R1+0xf0], R20 ;  /* 0x0000f01401007387 */ /* 0x000fe20000100a00 */
[----:B------:R-:W-:Y:S02]  /*28bb0*/  STL.64 [R1+0xf8], R22 ;  /* 0x0000f81601007387 */ /* 0x000fe40000100a00 */
[----:B------:R-:W3:Y:S02]  /*28bc0*/  LDL.LU.64 R12, [R1+0x2e0] ;  /* 0x0002e000010c7983 */ /* 0x000ee40000300a00 */
[----:B------:R-:W3:Y:S01]  /*28bd0*/  LDL.LU.64 R14, [R1+0x2e8] ;  /* 0x0002e800010e7983 */ /* 0x000ee20000300a00 */
[----:B--2---:R-:W-:Y:S01]  /*28be0*/  STL.64 [R1+0x1600], R6 ;  /* 0x0016000601007387 */ /* 0x004fe20000100a00 */
[----:B------:R0:W-:Y:S03]  /*28bf0*/  STL.64 [R1+0x1680], R4 ;  /* 0x0016800401007387 */ /* 0x0001e60000100a00 */
[----:B0-----:R-:W2:Y:S01]  /*28c00*/  LDL.LU R4, [R1+0x280] ;  /* 0x0002800001047983 */ /* 0x001ea20000300800 */
[----:B------:R-:W2:Y:S02]  /*28c10*/  LDL.LU R5, [R1+0x284] ;  /* 0x0002840001057983 */ /* 0x000ea40000300800 */
[----:B------:R-:W4:Y:S02]  /*28c20*/  LDL.LU R6, [R1+0x288] ;  /* 0x0002880001067983 */ /* 0x000f240000300800 */
[----:B------:R-:W4:Y:S01]  /*28c30*/  LDL.LU R7, [R1+0x28c] ;  /* 0x00028c0001077983 */ /* 0x000f220000300800 */
[----:B------:R-:W2:Y:S01]  /*28c40*/  LDL.LU R24, [R1+0x290] ;  /* 0x0002900001187983 */ /* 0x000ea20000300800 */
[----:B------:R-:W2:Y:S02]  /*28c50*/  LDL.LU R25, [R1+0x294] ;  /* 0x0002940001197983 */ /* 0x000ea40000300800 */
[----:B------:R-:W2:Y:S02]  /*28c60*/  LDL.LU R26, [R1+0x298] ;  /* 0x00029800011a7983 */ /* 0x000ea40000300800 */
[----:B------:R-:W-:Y:S01]  /*28c70*/  IMAD.MOV.U32 R27, RZ, RZ, R28 ;  /* 0x000000ffff1b7224 */ /* 0x000fe200078e001c */
[----:B------:R-:W3:Y:S01]  /*28c80*/  LDL.LU.64 R20, [R1+0x2c0] ;  /* 0x0002c00001147983 */ /* 0x000ee20000300a00 */
[----:B------:R-:W3:Y:S03]  /*28c90*/  LDL.LU.64 R22, [R1+0x2c8] ;  /* 0x0002c80001167983 */ /* 0x000ee60000300a00 */
[----:B--2---:R0:W-:Y:S01]  /*28ca0*/  STL.64 [R1+0x16a0], R26 ;  /* 0x0016a01a01007387 */ /* 0x0041e20000100a00 */
[----:B------:R-:W-:Y:S03]  /*28cb0*/  STL.64 [R1+0x1698], R24 ;  /* 0x0016981801007387 */ /* 0x000fe60000100a00 */
[----:B0-----:R-:W2:Y:S01]  /*28cc0*/  LDL.LU.64 R26, [R1+0xb8] ;  /* 0x0000b800011a7983 */ /* 0x001ea20000300a00 */
[----:B---3--:R-:W-:Y:S11]  /*28cd0*/  HMMA.16816.F32.BF16 R12, R16, R8, R12 ;  /* 0x00000008100c723c */ /* 0x008ff6000004180c */
[----:B------:R-:W-:Y:S11]  /*28ce0*/  @!UPT UIADD3 URZ, URZ, URZ, URZ ;  /* 0x0000003f3f3ff290 */ /* 0x000ff6000fffe03f */
[----:B------:R-:W-:Y:S02]  /*28cf0*/  @!UPT UIADD3 URZ, URZ, URZ, URZ ;  /* 0x0000003f3f3ff290 */ /* 0x000fe4000fffe03f */
[----:B------:R-:W-:Y:S02]  /*28d00*/  IMAD.MOV.U32 R9, RZ, RZ, R14 ;  /* 0x000000ffff097224 */ /* 0x000fe400078e000e */
[----:B------:R-:W-:Y:S01]  /*28d10*/  IMAD.MOV.U32 R8, RZ, RZ, R15 ;  /* 0x000000ffff087224 */ /* 0x000fe200078e000f */
[----:B--2---:R0:W-:Y:S04]  /*28d20*/  STL.64 [R1+0x16a8], R26 ;  /* 0x0016a81a01007387 */ /* 0x0041e80000100a00 */
[----:B0-----:R-:W2:Y:S01]  /*28d30*/  LDL.LU.64 R26, [R1+0xc8] ;  /* 0x0000c800011a7983 */ /* 0x001ea20000300a00 */
[----:B----4-:R0:W-:Y:S02]  /*28d40*/  STL.64 [R1+0x1690], R6 ;  /* 0x0016900601007387 */ /* 0x0101e40000100a00 */
[----:B------:R-:W-:Y:S01]  /*28d50*/  STL.64 [R1+0x1688], R4 ;  /* 0x0016880401007387 */ /* 0x000fe20000100a00 */
[----:B0-----:R-:W3:Y:S01]  /*28d60*/  LDL.LU.64 R6, [R1+0xa8] ;  /* 0x0000a80001067983 */ /* 0x001ee20000300a00 */
[----:B------:R0:W-:Y:S02]  /*28d70*/  STL [R1+0xd0], R12 ;  /* 0x0000d00c01007387 */ /* 0x0001e40000100800 */
[----:B------:R-:W4:Y:S02]  /*28d80*/  LDL.LU.64 R14, [R1+0x16d0] ;  /* 0x0016d000010e7983 */ /* 0x000f240000300a00 */
[----:B------:R-:W-:-:S02]  /*28d90*/  IMAD.MOV.U32 R28, RZ, RZ, R13 ;  /* 0x000000ffff1c7224 */ /* 0x000fc400078e000d */
[----:B0-----:R-:W2:Y:S01]  /*28da0*/  LDL.LU.64 R12, [R1+0x16c8] ;  /* 0x0016c800010c7983 */ /* 0x001ea20000300a00 */
[----:B------:R4:W-:Y:S02]  /*28db0*/  STL [R1+0x1584], R8 ;  /* 0x0015840801007387 */ /* 0x0009e40000100800 */
[----:B------:R0:W-:Y:S02]  /*28dc0*/  STL [R1+0x1580], R9 ;  /* 0x0015800901007387 */ /* 0x0001e40000100800 */
[----:B----4-:R-:W-:Y:S02]  /*28dd0*/  IMAD.MOV.U32 R8, RZ, RZ, R15 ;  /* 0x000000ffff087224 */ /* 0x010fe400078e000f */
[----:B------:R-:W4:Y:S01]  /*28de0*/  LDL.LU R15, [R1+0x16c0] ;  /* 0x0016c000010f7983 */ /* 0x000f220000300800 */
[----:B0-----:R-:W3:Y:S02]  /*28df0*/  LDL.LU R9, [R1+0x274] ;  /* 0x0002740001097983 */ /* 0x001ee40000300800 */
[----:B------:R-:W3:Y:S02]  /*28e00*/  LDL.LU R10, [R1+0x278] ;  /* 0x00027800010a7983 */ /* 0x000ee40000300800 */
[----:B------:R-:W3:Y:S01]  /*28e10*/  LDL.LU R11, [R1+0x27c] ;  /* 0x00027c00010b7983 */ /* 0x000ee20000300800 */
[----:B------:R-:W-:Y:S01]  /*28e20*/  STL [R1+0x157c], R28 ;  /* 0x00157c1c01007387 */ /* 0x000fe20000100800 */
[----:B--2---:R-:W-:Y:S03]  /*28e30*/  HMMA.16816.F32.BF16 R16, R16, R12, R20 ;  /* 0x0000000c1010723c */ /* 0x004fe60000041814 */
[----:B------:R-:W2:Y:S01]  /*28e40*/  LDL.LU.64 R22, [R1+0x16b8] ;  /* 0x0016b80001167983 */ /* 0x000ea20000300a00 */
[----:B------:R-:W2:Y:S03]  /*28e50*/  LDL.LU.64 R20, [R1+0x16b0] ;  /* 0x0016b00001147983 */ /* 0x000ea60000300a00 */
[----:B----4-:R0:W-:Y:S01]  /*28e60*/  STL.64 [R1+0x1538], R14 ;  /* 0x0015380e01007387 */ /* 0x0101e20000100a00 */
[----:B------:R-:W2:Y:S02]  /*28e70*/  LDL.LU R12, [R1+0x2b0] ;  /* 0x0002b000010c7983 */ /* 0x000ea40000300800 */
[----:B------:R-:W2:Y:S01]  /*28e80*/  LDL.LU R13, [R1+0x2b4] ;  /* 0x0002b400010d7983 */ /* 0x000ea20000300800 */
[----:B0-----:R-:W2:Y:S01]  /*28e90*/  LDL.LU R14, [R1+0x2b8] ;  /* 0x0002b800010e7983 */ /* 0x001ea20000300800 */
[----:B------:R-:W2:Y:S11]  /*28ea0*/  LDL.LU R15, [R1+0x2bc] ;  /* 0x0002bc00010f7983 */ /* 0x000eb60000300800 */
[----:B------:R0:W-:Y:S02]  /*28eb0*/  STL.64 [R1+0x13e8], R18 ;  /* 0x0013e81201007387 */ /* 0x0001e40000100a00 */
[----:B------:R-:W-:Y:S01]  /*28ec0*/  STL.64 [R1+0x13e0], R16 ;  /* 0x0013e01001007387 */ /* 0x000fe20000100a00 */
[----:B0-----:R-:W4:Y:S01]  /*28ed0*/  LDL.LU.64 R18, [R1+0x88] ;  /* 0x0000880001127983 */ /* 0x001f220000300a00 */
[C---:B--2---:R-:W-:Y:S11]  /*28ee0*/  HMMA.16816.F32.BF16 R12, R20.reuse, R26, R12 ;  /* 0x0000001a140c723c */ /* 0x044ff6000004180c */
[----:B------:R-:W-:Y:S11]  /*28ef0*/  @!UPT UIADD3 URZ, URZ, URZ, URZ ;  /* 0x0000003f3f3ff290 */ /* 0x000ff6000fffe03f */
[----:B------:R-:W-:Y:S01]  /*28f00*/  @!UPT UIADD3 URZ, URZ, URZ, URZ ;  /* 0x0000003f3f3ff290 */ /* 0x000fe2000fffe03f */
[----:B------:R0:W-:Y:S01]  /*28f10*/  STL.64 [R1+0x2c0], R12 ;  /* 0x0002c00c01007387 */ /* 0x0001e20000100a00 */
[----:B------:R-:W-:Y:S02]  /*28f20*/  STL.64 [R1+0x2c8], R14 ;  /* 0x0002c80e01007387 */ /* 0x000fe40000100a00 */
[----:B0-----:R-:W-:Y:S02]  /*28f30*/  IMAD.MOV.U32 R12, RZ, RZ, R27 ;  /* 0x000000ffff0c7224 */ /* 0x001fe400078e001b */
[----:B------:R-:W-:Y:S02]  /*28f40*/  IMAD.MOV.U32 R13, RZ, RZ, R26 ;  /* 0x000000ffff0d7224 */ /* 0x000fe400078e001a */
[----:B------:R-:W2:Y:S01]  /*28f50*/  LDL.LU.64 R26, [R1+0x16a8] ;  /* 0x0016a800011a7983 */ /* 0x000ea20000300a00 */
[----:B------:R0:W-:Y:S02]  /*28f60*/  STL [R1+0x158c], R12 ;  /* 0x00158c0c01007387 */ /* 0x0001e40000100800 */
[----:B------:R1:W-:Y:S01]  /*28f70*/  STL [R1+0x1588], R13 ;  /* 0x0015880d01007387 */ /* 0x0003e20000100800 */
[----:B0-----:R-:W2:Y:S01]  /*28f80*/  LDL.LU R12, [R1+0x2a0] ;  /* 0x0002a000010c7983 */ /* 0x001ea20000300800 */
[----:B-1----:R-:W2:Y:S02]  /*28f90*/  LDL.LU R13, [R1+0x2a4] ;  /* 0x0002a400010d7983 */ /* 0x002ea40000300800 */
[----:B------:R-:W2:Y:S02]  /*28fa0*/  LDL.LU R14, [R1+0x2a8] ;  /* 0x0002a800010e7983 */ /* 0x000ea40000300800 */
[----:B------:R-:W2:Y:S02]  /*28fb0*/  LDL.LU R15, [R1+0x2ac] ;  /* 0x0002ac00010f7983 */ /* 0x000ea40000300800 */
[C---:B--2---:R-:W-:Y:S11]  /*28fc0*/  HMMA.16816.F32.BF16 R12, R20.reuse, R26, R12 ;  /* 0x0000001a140c723c */ /* 0x044ff6000004180c */
[----:B------:R-:W-:Y:S11]  /*28fd0*/  @!UPT UIADD3 URZ, URZ, URZ, URZ ;  /* 0x0000003f3f3ff290 */ /* 0x000ff6000fffe03f */
[----:B------:R-:W-:Y:S01]  /*28fe0*/  @!UPT UIADD3 URZ, URZ, URZ, URZ ;  /* 0x0000003f3f3ff290 */ /* 0x000fe2000fffe03f */
[----:B------:R-:W-:Y:S01]  /*28ff0*/  STL.64 [R1+0x2b0], R12 ;  /* 0x0002b00c01007387 */ /* 0x000fe20000100a00 */
[----:B------:R0:W-:Y:S02]  /*29000*/  STL.64 [R1+0x2b8], R14 ;  /* 0x0002b80e01007387 */ /* 0x0001e40000100a00 */
[----:B0-----:R-:W-:Y:S02]  /*29010*/  IMAD.MOV.U32 R15, RZ, RZ, R26 ;  /* 0x000000ffff0f7224 */ /* 0x001fe400078e001a */
[----:B------:R-:W-:Y:S02]  /*29020*/  IMAD.MOV.U32 R14, RZ, RZ, R27 ;  /* 0x000000ffff0e7224 */ /* 0x000fe400078e001b */
[----:B------:R-:W3:Y:S01]  /*29030*/  LDL.LU.64 R26, [R1+0x16a0] ;  /* 0x0016a000011a7983 */ /* 0x000ee20000300a00 */
[----:B------:R-:W3:Y:S02]  /*29040*/  LDL.LU.64 R24, [R1+0x1698] ;  /* 0x0016980001187983 */ /* 0x000ee40000300a00 */
[----:B------:R-:W-:Y:S02]  /*29050*/  STL [R1+0x15a4], R14 ;  /* 0x0015a40e01007387 */ /* 0x000fe40000100800 */
[----:B------:R0:W-:Y:S02]  /*29060*/  STL [R1+0x15a0], R15 ;  /* 0x0015a00f01007387 */ /* 0x0001e40000100800 */
[----:B0-----:R-:W2:Y:S01]  /*29070*/  LDL.LU.64 R14, [R1+0x98] ;  /* 0x00009800010e7983 */ /* 0x001ea20000300a00 */
[----:B---3--:R-:W-:Y:S11]  /*29080*/  HMMA.16816.F32.BF16 R24, R20, R6, R24 ;  /* 0x000000061418723c */ /* 0x008ff60000041818 */
[----:B------:R-:W-:Y:S11]  /*29090*/  @!UPT UIADD3 URZ, URZ, URZ, URZ ;  /* 0x0000003f3f3ff290 */ /* 0x000ff6000fffe03f */
[----:B------:R-:W-:Y:S01]  /*290a0*/  @!UPT UIADD3 URZ, URZ, URZ, URZ ;  /* 0x0000003f3f3ff290 */ /* 0x000fe2000fffe03f */
[----:B------:R0:W-:Y:S01]  /*290b0*/  STL.64 [R1+0x2a0], R24 ;  /* 0x0002a01801007387 */ /* 0x0001e20000100a00 */
[----:B------:R2:W-:Y:S02]  /*290c0*/  STL.64 [R1+0x2a8], R26 ;  /* 0x0002a81a01007387 */ /* 0x0005e40000100a00 */
[----:B0-----:R-:W-:Y:S02]  /*290d0*/  IMAD.MOV.U32 R25, RZ, RZ, R6 ;  /* 0x000000ffff197224 */ /* 0x001fe400078e0006 */
[----:B------:R-:W-:Y:S02]  /*290e0*/  IMAD.MOV.U32 R24, RZ, RZ, R7 ;  /* 0x000000ffff187224 */ /* 0x000fe400078e0007 */
[----:B------:R-:W3:Y:S01]  /*290f0*/  LDL.LU.64 R6, [R1+0x1690] ;  /* 0x0016900001067983 */ /* 0x000ee20000300a00 */
[----:B------:R-:W3:Y:S02]  /*29100*/  LDL.LU.64 R4, [R1+0x1688] ;  /* 0x0016880001047983 */ /* 0x000ee40000300a00 */
[----:B--2---:R-:W-:-:S02]  /*29110*/  IMAD.MOV.U32 R27, RZ, RZ, R14 ;  /* 0x000000ffff1b7224 */ /* 0x004fc400078e000e */
[----:B------:R-:W-:Y:S02]  /*29120*/  IMAD.MOV.U32 R26, RZ, RZ, R15 ;  /* 0x000000ffff1a7224 */ /* 0x000fe400078e000f */
[----:B------:R-:W-:Y:S01]  /*29130*/  IMAD.MOV.U32 R16, RZ, RZ, R0 ;  /* 0x000000ffff107224 */ /* 0x000fe200078e0000 */
[C---:B---3--:R-:W-:Y:S08]  /*29140*/  HMMA.16816.F32.BF16 R4, R20.reuse, R14, R4 ;  /* 0x0000000e1404723c */ /* 0x048ff00000041804 */
[----:B----4-:R-:W-:Y:S07]  /*29150*/  HMMA.16816.F32.BF16 R12, R20, R18, R8 ;  /* 0x00000012140c723c */ /* 0x010fee0000041808 */
[----:B------:R-:W-:-:S02]  /*29160*/  IMAD.MOV.U32 R11, RZ, RZ, R19 ;  /* 0x000000ffff0b7224 */ /* 0x000fc400078e0013 */
[----:B------:R-:W-:-:S06]  /*29170*/  IMAD.MOV.U32 R10, RZ, RZ, R18 ;  /* 0x000000ffff0a7224 */ /* 0x000fcc00078e0012 */
[----:B------:R0:W-:Y:S01]  /*29180*/  STL.64 [R1+0x290], R4 ;  /* 0x0002900401007387 */ /* 0x0001e20000100a00 */
[----:B------:R-:W-:Y:S03]  /*29190*/  STL.64 [R1+0x298], R6 ;  /* 0x0002980601007387 */ /* 0x000fe60000100a00 */
[----:B0-----:R-:W2:Y:S01]  /*291a0*/  LDL.LU.64 R4, [R1+0x1680] ;  /* 0x0016800001047983 */ /* 0x001ea20000300a00 */
[----:B------:R-:W-:Y:S02]  /*291b0*/  STL.64 [R1+0x1598], R26 ;  /* 0x0015981a01007387 */ /* 0x000fe40000100a00 */
[----:B------:R0:W-:Y:S02]  /*291c0*/  STL.64 [R1+0x1590], R24 ;  /* 0x0015901801007387 */ /* 0x0001e40000100a00 */
[----:B------:R-:W-:Y:S01]  /*291d0*/  STL.64 [R1+0x280], R12 ;  /* 0x0002800c01007387 */ /* 0x000fe20000100a00 */
[----:B------:R-:W-:Y:S01]  /*291e0*/  STL.64 [R1+0x288], R14 ;  /* 0x0002880e01007387 */ /* 0x000fe20000100a00 */
[----:B------:R-:W-:Y:S02]  /*291f0*/  STL [R1+0x15ac], R11 ;  /* 0x0015ac0b01007387 */ /* 0x000fe40000100800 */
[----:B------:R-:W-:Y:S02]  /*29200*/  STL [R1+0x15a8], R10 ;  /* 0x0015a80a01007387 */ /* 0x000fe40000100800 */
[----:B------:R-:W3:Y:S01]  /*29210*/  LDL.LU R0, [R1+0x1678] ;  /* 0x0016780001007983 */ /* 0x000ee20000300800 */
[----:B0-----:R-:W4:Y:S01]  /*29220*/  LDL.LU R24, [R1+0x1e0] ;  /* 0x0001e00001187983 */ /* 0x001f220000300800 */
[----:B------:R-:W4:Y:S02]  /*29230*/  LDL.LU R25, [R1+0x1e4] ;  /* 0x0001e40001197983 */ /* 0x000f240000300800 */
[----:B------:R-:W2:Y:S02]  /*29240*/  LDL.LU R26, [R1+0x1e8] ;  /* 0x0001e800011a7983 */ /* 0x000ea40000300800 */
[----:B------:R-:W2:Y:S02]  /*29250*/  LDL.LU R27, [R1+0x1ec] ;  /* 0x0001ec00011b7983 */ /* 0x000ea40000300800 */
[----:B--2---:R0:W-:Y:S01]  /*29260*/  STL.64 [R1+0x15b8], R26 ;  /* 0x0015b81a01007387 */ /* 0x0041e20000100a00 */
[----:B----4-:R1:W-:Y:S02]  /*29270*/  STL.64 [R1+0x15b0], R24 ;  /* 0x0015b01801007387 */ /* 0x0103e40000100a00 */
[----:B0-----:R-:W-:Y:S01]  /*29280*/  IMAD.MOV.U32 R26, RZ, RZ, R2 ;  /* 0x000000ffff1a7224 */ /* 0x001fe200078e0002 */
[----:B-1----:R-:W2:Y:S01]  /*29290*/  LDL.LU R24, [R1+0x1f0] ;  /* 0x0001f00001187983 */ /* 0x002ea20000300800 */
[----:B---3--:R-:W-:-:S02]  /*292a0*/  IMAD.MOV.U32 R25, RZ, RZ, R0 ;  /* 0x000000ffff197224 */ /* 0x008fc400078e0000 */
[----:B------:R-:W3:Y:S02]  /*292b0*/  LDL.LU R0, [R1+0x1674] ;  /* 0x0016740001007983 */ /* 0x000ee40000300800 */
[----:B------:R-:W4:Y:S02]  /*292c0*/  LDL.LU R2, [R1+0x1670] ;  /* 0x0016700001027983 */ /* 0x000f240000300800 */
[----:B------:R-:W-:Y:S02]  /*292d0*/  IMAD.MOV.U32 R27, RZ, RZ, R3 ;  /* 0x000000ffff1b7224 */ /* 0x000fe400078e0003 */
[----:B------:R-:W2:Y:S01]  /*292e0*/  LDL.LU R3, [R1+0x166c] ;  /* 0x00166c0001037983 */ /* 0x000ea20000300800 */
[----:B------:R-:W-:Y:S02]  /*292f0*/  IMAD.MOV.U32 R19, RZ, RZ, R4 ;  /* 0x000000ffff137224 */ /* 0x000fe400078e0004 */
[----:B------:R-:W-:Y:S02]  /*29300*/  IMAD.MOV.U32 R18, RZ, RZ, R5 ;  /* 0x000000ffff127224 */ /* 0x000fe400078e0005 */
[----:B------:R-:W2:Y:S01]  /*29310*/  LDL.LU R4, [R1+0x220] ;  /* 0x0002200001047983 */ /* 0x000ea20000300800 */
[----:B------:R-:W2:Y:S01]  /*29320*/  LDL.LU R5, [R1+0x224] ;  /* 0x0002240001057983 */ /* 0x000ea20000300800 */
[----:B------:R-:W2:Y:S02]  /*29330*/  LDL.LU R6, [R1+0x228] ;  /* 0x0002280001067983 */ /* 0x000ea40000300800 */
[----:B------:R-:W2:Y:S02]  /*29340*/  LDL.LU R7, [R1+0x22c] ;  /* 0x00022c0001077983 */ /* 0x000ea40000300800 */
[----:B------:R-:W2:Y:S02]  /*29350*/  LDL.LU R12, [R1+0x230] ;  /* 0x00023000010c7983 */ /* 0x000ea40000300800 */
[----:B---3--:R-:W-:-:S02]  /*29360*/  IMAD.MOV.U32 R15, RZ, RZ, R0 ;  /* 0x000000ffff0f7224 */ /* 0x008fc400078e0000 */
[----:B----4-:R-:W-:Y:S02]  /*29370*/  IMAD.MOV.U32 R14, RZ, RZ, R2 ;  /* 0x000000ffff0e7224 */ /* 0x010fe400078e0002 */
[----:B--2---:R-:W-:Y:S02]  /*29380*/  IMAD.MOV.U32 R13, RZ, RZ, R3 ;  /* 0x000000ffff0d7224 */ /* 0x004fe400078e0003 */
[----:B------:R-:W2:Y:S01]  /*29390*/  LDL.LU R3, [R1+0x1668] ;  /* 0x0016680001037983 */ /* 0x000ea20000300800 */
[----:B------:R-:W3:Y:S02]  /*293a0*/  LDL.LU R2, [R1+0x1664] ;  /* 0x0016640001027983 */ /* 0x000ee40000300800 */
[----:B------:R-:W4:Y:S02]  /*293b0*/  LDL.LU R0, [R1+0x1660] ;  /* 0x0016600001007983 */ /* 0x000f240000300800 */
[----:B------:R-:W2:Y:S01]  /*293c0*/  LDL.LU R8, [R1+0x240] ;  /* 0x0002400001087983 */ /* 0x000ea20000300800 */
[----:B------:R-:W2:Y:S01]  /*293d0*/  LDL.LU R9, [R1+0x244] ;  /* 0x0002440001097983 */ /* 0x000ea20000300800 */
[----:B------:R-:W2:Y:S02]  /*293e0*/  LDL.LU R10, [R1+0x248] ;  /* 0x00024800010a7983 */ /* 0x000ea40000300800 */
[----:B------:R-:W2:Y:S02]  /*293f0*/  LDL.LU R11, [R1+0x24c] ;  /* 0x00024c00010b7983 */ /* 0x000ea40000300800 */
[----:B--2---:R0:W-:Y:S01]  /*29400*/  STL.64 [R1+0x1630], R10 ;  /* 0x0016300a01007387 */ /* 0x0041e20000100a00 */
[----:B------:R1:W-:Y:S03]  /*29410*/  STL.64 [R1+0x1628], R8 ;  /* 0x0016280801007387 */ /* 0x0003e60000100a00 */
[----:B0-----:R-:W2:Y:S04]  /*29420*/  LDL.LU.64 R10, [R1+0x68] ;  /* 0x00006800010a7983 */ /* 0x001ea80000300a00 */
[----:B--2---:R0:W-:Y:S01]  /*29430*/  STL.64 [R1+0x1640], R10 ;  /* 0x0016400a01007387 */ /* 0x0041e20000100a00 */
[----:B-1----:R-:W2:Y:S02]  /*29440*/  LDL.LU R8, [R1+0x260] ;  /* 0x0002600001087983 */ /* 0x002ea40000300800 */
[----:B------:R-:W2:Y:S01]  /*29450*/  LDL.LU R9, [R1+0x264] ;  /* 0x0002640001097983 */ /* 0x000ea20000300800 */
[----:B0-----:R-:W2:Y:S01]  /*29460*/  LDL.LU R10, [R1+0x268] ;  /* 0x00026800010a7983 */ /* 0x001ea20000300800 */
[----:B------:R-:W2:Y:S02]  /*29470*/  LDL.LU R11, [R1+0x26c] ;  /* 0x00026c00010b7983 */ /* 0x000ea40000300800 */
[----:B------:R0:W-:Y:S02]  /*29480*/  STL.64 [R1+0x1620], R14 ;  /* 0x0016200e01007387 */ /* 0x0001e40000100a00 */
[----:B------:R4:W-:Y:S01]  /*29490*/  STL.64 [R1+0x1618], R12 ;  /* 0x0016180c01007387 */ /* 0x0009e20000100a00 */
[----:B0-----:R-:W2:Y:S01]  /*294a0*/  LDL.LU.64 R14, [R1+0x58] ;  /* 0x00005800010e7983 */ /* 0x001ea20000300a00 */
[----:B----4-:R-:W-:-:S03]  /*294b0*/  IMAD.MOV.U32 R13, RZ, RZ, R0 ;  /* 0x000000ffff0d7224 */ /* 0x010fc600078e0000 */
[----:B--2---:R3:W-:Y:S01]  /*294c0*/  STL.64 [R1+0x1638], R14 ;  /* 0x0016380e01007387 */ /* 0x0047e20000100a00 */
[----:B------:R-:W2:Y:S02]  /*294d0*/  LDL.LU R12, [R1+0x250] ;  /* 0x00025000010c7983 */ /* 0x000ea40000300800 */
[----:B------:R-:W4:Y:S02]  /*294e0*/  LDL.LU R0, [R1+0x165c] ;  /* 0x00165c0001007983 */ /* 0x000f240000300800 */
[----:B---3--:R-:W-:Y:S02]  /*294f0*/  IMAD.MOV.U32 R14, RZ, RZ, R2 ;  /* 0x000000ffff0e7224 */ /* 0x008fe400078e0002 */
[----:B------:R-:W-:Y:S01]  /*29500*/  IMAD.MOV.U32 R15, RZ, RZ, R3 ;  /* 0x000000ffff0f7224 */ /* 0x000fe200078e0003 */
[----:B------:R-:W3:Y:S04]  /*29510*/  LDL.LU R2, [R1+0x1658] ;  /* 0x0016580001027983 */ /* 0x000ee80000300800 */
[----:B------:R0:W-:Y:S04]  /*29520*/  STL.64 [R1+0x1650], R14 ;  /* 0x0016500e01007387 */ /* 0x0001e80000100a00 */
[----:B--2---:R-:W-:Y:S01]  /*29530*/  STL.64 [R1+0x1648], R12 ;  /* 0x0016480c01007387 */ /* 0x004fe20000100a00 */
[----:B0-----:R-:W2:Y:S02]  /*29540*/  LDL.LU.64 R14, [R1+0x78] ;  /* 0x00007800010e7983 */ /* 0x001ea40000300a00 */
[----:B------:R0:W-:Y:S02]  /*29550*/  STL.64 [R1+0x1610], R6 ;  /* 0x0016100601007387 */ /* 0x0001e40000100a00 */
[----:B------:R-:W-:Y:S01]  /*29560*/  STL.64 [R1+0x1608], R4 ;  /* 0x0016080401007387 */ /* 0x000fe20000100a00 */
[----:B0-----:R-:W2:Y:S01]  /*29570*/  LDL.LU.64 R6, [R1+0x48] ;  /* 0x0000480001067983 */ /* 0x001ea20000300a00 */
[----:B------:R0:W-:Y:S02]  /*29580*/  STL.64 [R1+0x15c8], R26 ;  /* 0x0015c81a01007387 */ /* 0x0001e40000100a00 */
[----:B------:R-:W-:Y:S01]  /*29590*/  STL.64 [R1+0x15c0], R24 ;  /* 0x0015c01801007387 */ /* 0x000fe20000100a00 */
[----:B0-----:R-:W2:Y:S01]  /*295a0*/  LDL.LU.64 R26, [R1+0x18] ;  /* 0x00001800011a7983 */ /* 0x001ea20000300a00 */
[----:B------:R-:W-:-:S03]  /*295b0*/  IMAD.MOV.U32 R17, RZ, RZ, R29 ;  /* 0x000000ffff117224 */ /* 0x000fc600078e001d */
[----:B--2---:R0:W-:Y:S04]  /*295c0*/  STL.64 [R1+0x15e0], R26 ;  /* 0x0015e01a01007387 */ /* 0x0041e80000100a00 */
[----:B0-----:R-:W2:Y:S01]  /*295d0*/  LDL.LU.64 R26, [R1+0x28] ;  /* 0x00002800011a7983 */ /* 0x001ea20000300a00 */
[----:B------:R-:W-:Y:S03]  /*295e0*/  HMMA.16816.F32.BF16 R8, R20, R14, R8 ;  /* 0x0000000e1408723c */ /* 0x000fe60000041808 */
[----:B--2---:R0:W-:Y:S04]  /*295f0*/  STL.64 [R1+0x15f8], R26 ;  /* 0x0015f81a01007387 */ /* 0x0041e80000100a00 */
[----:B0-----:R-:W2:Y:S01]  /*29600*/  LDL.LU.64 R26, [R1+0x38] ;  /* 0x00003800011a7983 */ /* 0x001ea20000300a00 */
[----:B------:R-:W-:Y:S02]  /*29610*/  STL.64 [R1+0x13f8], R18 ;  /* 0x0013f81201007387 */ /* 0x000fe40000100a00 */
[----:B------:R0:W-:Y:S02]  /*29620*/  STL.64 [R1+0x13f0], R16 ;  /* 0x0013f01001007387 */ /* 0x0001e40000100a00 */
[----:B0-----:R-:W-:-:S02]  /*29630*/  IMAD.MOV.U32 R17, RZ, RZ, R14 ;  /* 0x000000ffff117224 */ /* 0x001fc400078e000e */
[----:B------:R-:W-:Y:S02]  /*29640*/  IMAD.MOV.U32 R16, RZ, RZ, R15 ;  /* 0x000000ffff107224 */ /* 0x000fe400078e000f */
[----:B---3--:R-:W-:Y:S01]  /*29650*/  IMAD.MOV.U32 R18, RZ, RZ, R2 ;  /* 0x000000ffff127224 */ /* 0x008fe200078e0002 */
[----:B------:R-:W3:Y:S01]  /*29660*/  LDL.LU.64 R14, [R1+0x1650] ;  /* 0x00165000010e7983 */ /* 0x000ee20000300a00 */
[----:B----4-:R-:W-:Y:S02]  /*29670*/  IMAD.MOV.U32 R19, RZ, RZ, R0 ;  /* 0x000000ffff137224 */ /* 0x010fe400078e0000 */
[----:B------:R-:W3:Y:S04]  /*29680*/  LDL.LU.64 R12, [R1+0x1648] ;  /* 0x00164800010c7983 */ /* 0x000ee80000300a00 */
[----:B------:R-:W-:Y:S01]  /*29690*/  IMAD.MOV.U32 R2, RZ, RZ, R10 ;  /* 0x000000ffff027224 */ /* 0x000fe200078e000a */
[----:B------:R-:W-:Y:S01]  /*296a0*/  STL [R1+0x270], R8 ;  /* 0x0002700801007387 */ /* 0x000fe20000100800 */
[----:B------:R-:W-:-:S02]  /*296b0*/  IMAD.MOV.U32 R0, RZ, RZ, R11 ;  /* 0x000000ffff007224 */ /* 0x000fc400078e000b */
[----:B------:R-:W3:Y:S02]  /*296c0*/  LDL.LU.64 R10, [R1+0x1640] ;  /* 0x00164000010a7983 */ /* 0x000ee40000300a00 */
[----:B------:R-:W-:Y:S01]  /*296d0*/  STL.64 [R1+0x15d8], R18 ;  /* 0x0015d81201007387 */ /* 0x000fe20000100a00 */
[----:B------:R0:W-:Y:S04]  /*296e0*/  STL.64 [R1+0x15d0], R16 ;  /* 0x0015d01001007387 */ /* 0x0001e80000100a00 */
[----:B0-----:R-:W4:Y:S01]  /*296f0*/  LDL.LU R16, [R1+0x200] ;  /* 0x0002000001107983 */ /* 0x001f220000300800 */
[----:B------:R-:W4:Y:S02]  /*29700*/  LDL.LU R17, [R1+0x204] ;  /* 0x0002040001117983 */ /* 0x000f240000300800 */
[----:B------:R-:W2:Y:S02]  /*29710*/  LDL.LU R18, [R1+0x208] ;  /* 0x0002080001127983 */ /* 0x000ea40000300800 */
[----:B------:R-:W2:Y:S02]  /*29720*/  LDL.LU R19, [R1+0x20c] ;  /* 0x00020c0001137983 */ /* 0x000ea40000300800 */
[----:B------:R-:W-:Y:S01]  /*29730*/  IMAD.MOV.U32 R3, RZ, RZ, R9 ;  /* 0x000000ffff037224 */ /* 0x000fe200078e0009 */
[----:B---3--:R-:W-:Y:S01]  /*29740*/  HMMA.16816.F32.BF16 R12, R20, R10, R12 ;  /* 0x0000000a140c723c */ /* 0x008fe2000004180c */
[----:B------:R-:W-:-:S02]  /*29750*/  IMAD.MOV.U32 R28, RZ, RZ, R10 ;  /* 0x000000ffff1c7224 */ /* 0x000fc400078e000a */
[----:B------:R-:W-:Y:S01]  /*29760*/  IMAD.MOV.U32 R29, RZ, RZ, R11 ;  /* 0x000000ffff1d7224 */ /* 0x000fe200078e000b */
[----:B--2---:R-:W-:Y:S01]  /*29770*/  STL.64 [R1+0x15f0], R18 ;  /* 0x0015f01201007387 */ /* 0x004fe20000100a00 */
[----:B----4-:R0:W-:Y:S03]  /*29780*/  STL.64 [R1+0x15e8], R16 ;  /* 0x0015e81001007387 */ /* 0x0101e60000100a00 */
[----:B0-----:R-:W2:Y:S01]  /*29790*/  LDL.LU R16, [R1+0x210] ;  /* 0x0002100001107983 */ /* 0x001ea20000300800 */
[----:B------:R-:W2:Y:S02]  /*297a0*/  LDL.LU R17, [R1+0x214] ;  /* 0x0002140001117983 */ /* 0x000ea40000300800 */
[----:B------:R-:W2:Y:S02]  /*297b0*/  LDL.LU R18, [R1+0x218] ;  /* 0x0002180001127983 */ /* 0x000ea40000300800 */
[----:B------:R-:W2:Y:S10]  /*297c0*/  LDL.LU R19, [R1+0x21c] ;  /* 0x00021c0001137983 */ /* 0x000eb40000300800 */
[----:B------:R-:W-:Y:S01]  /*297d0*/  STL.64 [R1+0x260], R12 ;  /* 0x0002600c01007387 */ /* 0x000fe20000100a00 */
[----:B------:R0:W-:Y:S03]  /*297e0*/  STL.64 [R1+0x268], R14 ;  /* 0x0002680e01007387 */ /* 0x0001e60000100a00 */
[----:B0-----:R-:W3:Y:S01]  /*297f0*/  LDL.LU.64 R14, [R1+0x1638] ;  /* 0x00163800010e7983 */ /* 0x001ee20000300a00 */
[----:B------:R-:W3:Y:S02]  /*29800*/  LDL.LU.64 R10, [R1+0x1630] ;  /* 0x00163000010a7983 */ /* 0x000ee40000300a00 */
[----:B------:R-:W3:Y:S02]  /*29810*/  LDL.LU.64 R8, [R1+0x1628] ;  /* 0x0016280001087983 */ /* 0x000ee40000300a00 */
[C---:B---3--:R-:W-:Y:S11]  /*29820*/  HMMA.16816.F32.BF16 R8, R20.reuse, R14, R8 ;  /* 0x0000000e1408723c */ /* 0x048ff60000041808 */
[----:B------:R-:W-:Y:S11]  /*29830*/  @!UPT UIADD3 URZ, URZ, URZ, URZ ;  /* 0x0000003f3f3ff290 */ /* 0x000ff6000fffe03f */
[----:B------:R-:W-:Y:S01]  /*29840*/  @!UPT UIADD3 URZ, URZ, URZ, URZ ;  /* 0x0000003f3f3ff290 */ /* 0x000fe2000fffe03f */
[----:B------:R0:W-:Y:S01]  /*29850*/  STL.64 [R1+0x250], R8 ;  /* 0x0002500801007387 */ /* 0x0001e20000100a00 */
[----:B------:R-:W-:Y:S02]  /*29860*/  STL.64 [R1+0x258], R10 ;  /* 0x0002580a01007387 */ /* 0x000fe40000100a00 */
[----:B0-----:R-:W-:Y:S02]  /*29870*/  IMAD.MOV.U32 R8, RZ, RZ, R14 ;  /* 0x000000ffff087224 */ /* 0x001fe400078e000e */
[----:B------:R-:W-:Y:S02]  /*29880*/  IMAD.MOV.U32 R9, RZ, RZ, R15 ;  /* 0x000000ffff097224 */ /* 0x000fe400078e000f */
[----:B------:R-:W3:Y:S01]  /*29890*/  LDL.LU.64 R14, [R1+0x1620] ;  /* 0x00162000010e7983 */ /* 0x000ee20000300a00 */
        /* <DEDUP_REMOVED lines=14> */
[----:B------:R1:W-:Y:S02]  /*29980*/  STL.64 [R1+0x238], R6 ;  /* 0x0002380601007387 */ /* 0x0003e40000100a00 */
[----:B0-----:R-:W-:Y:S01]  /*29990*/  IMAD.MOV.U32 R5, RZ, RZ, R26 ;  /* 0x000000ffff057224 */ /* 0x001fe200078e001a */
[----:B-1----:R-:W3:Y:S01]  /*299a0*/  LDL.LU.64 R6, [R1+0x1600] ;  /* 0x0016000001067983 */ /* 0x002ee20000300a00 */
[----:B------:R-:W-:Y:S02]  /*299b0*/  IMAD.MOV.U32 R4, RZ, RZ, R27 ;  /* 0x000000ffff047224 */ /* 0x000fe400078e001b */
[----:B------:R-:W2:Y:S02]  /*299c0*/  LDL.LU.64 R26, [R1+0x15f8] ;  /* 0x0015f800011a7983 */ /* 0x000ea40000300a00 */
[----:B--2---:R-:W-:Y:S01]  /*299d0*/  HMMA.16816.F32.BF16 R16, R20, R26, R16 ;  /* 0x0000001a1410723c */ /* 0x004fe20000041810 */
[----:B------:R-:W-:-:S02]  /*299e0*/  IMAD.MOV.U32 R14, RZ, RZ, R26 ;  /* 0x000000ffff0e7224 */ /* 0x000fc400078e001a */
[----:B------:R-:W-:Y:S11]  /*299f0*/  IMAD.MOV.U32 R15, RZ, RZ, R27 ;  /* 0x000000ffff0f7224 */ /* 0x000ff600078e001b */
[----:B------:R-:W-:Y:S09]  /*29a00*/  @!UPT UIADD3 URZ, URZ, URZ, URZ ;  /* 0x0000003f3f3ff290 */ /* 0x000ff2000fffe03f */
[----:B------:R-:W-:Y:S01]  /*29a10*/  STL.64 [R1+0x220], R16 ;  /* 0x0002201001007387 */ /* 0x000fe20000100a00 */
[----:B------:R0:W-:Y:S03]  /*29a20*/  STL.64 [R1+0x228], R18 ;  /* 0x0002281201007387 */ /* 0x0001e60000100a00 */
[----:B0-----:R-:W2:Y:S01]  /*29a30*/  LDL.LU.64 R18, [R1+0x15f0] ;  /* 0x0015f00001127983 */ /* 0x001ea20000300a00 */
[----:B------:R-:W2:Y:S02]  /*29a40*/  LDL.LU.64 R16, [R1+0x15e8] ;  /* 0x0015e80001107983 */ /* 0x000ea40000300a00 */
        /* <DEDUP_REMOVED lines=8> */
[----:B------:R-:W4:Y:S02]  /*29ad0*/  LDL.LU.64 R16, [R1+0x15d0] ;  /* 0x0015d00001107983 */ /* 0x000f240000300a00 */
[----:B------:R-:W2:Y:S02]  /*29ae0*/  LDL.LU.64 R26, [R1+0x15c8] ;  /* 0x0015c800011a7983 */ /* 0x000ea40000300a00 */
[----:B------:R-:W2:Y:S02]  /*29af0*/  LDL.LU.64 R24, [R1+0x15c0] ;  /* 0x0015c00001187983 */ /* 0x000ea40000300a00 */
[----:B--2---:R-:W-:Y:S11]  /*29b00*/  HMMA.16816.F32.BF16 R24, R20, R18, R24 ;  /* 0x000000121418723c */ /* 0x004ff60000041818 */
[----:B------:R-:W-:Y:S11]  /*29b10*/  @!UPT UIADD3 URZ, URZ, URZ, URZ ;  /* 0x0000003f3f3ff290 */ /* 0x000ff6000fffe03f */
[----:B------:R-:W-:Y:S01]  /*29b20*/  @!UPT UIADD3 URZ, URZ, URZ, URZ ;  /* 0x0000003f3f3ff290 */ /* 0x000fe2000fffe03f */
[----:B------:R-:W-:Y:S01]  /*29b30*/  STL.64 [R1+0x200], R24 ;  /* 0x0002001801007387 */ /* 0x000fe20000100a00 */
[----:B------:R0:W-:Y:S03]  /*29b40*/  STL.64 [R1+0x208], R26 ;  /* 0x0002081a01007387 */ /* 0x0001e60000100a00 */
[----:B0-----:R-:W3:Y:S01]  /*29b50*/  LDL.LU.64 R26, [R1+0x15b8] ;  /* 0x0015b800011a7983 */ /* 0x001ee20000300a00 */
[----:B------:R-:W3:Y:S02]  /*29b60*/  LDL.LU.64 R24, [R1+0x15b0] ;  /* 0x0015b00001187983 */ /* 0x000ee40000300a00 */
[----:B------:R0:W-:Y:S02]  /*29b70*/  STL.64 [R1+0x1408], R18 ;  /* 0x0014081201007387 */ /* 0x0001e40000100a00 */
[----:B0-----:R-:W-:Y:S02]  /*29b80*/  IMAD.MOV.U32 R18, RZ, RZ, R11 ;  /* 0x000000ffff127224 */ /* 0x001fe400078e000b */
[----:B------:R-:W-:Y:S01]  /*29b90*/  IMAD.MOV.U32 R19, RZ, RZ, R10 ;  /* 0x000000ffff137224 */ /* 0x000fe200078e000a */
[----:B------:R-:W2:Y:S01]  /*29ba0*/  LDL.LU R11, [R1+0x15ac] ;  /* 0x0015ac00010b7983 */ /* 0x000ea20000300800 */
[----:B------:R-:W2:Y:S03]  /*29bb0*/  LDL.LU R10, [R1+0x15a8] ;  /* 0x0015a800010a7983 */ /* 0x000ea60000300800 */
[----:B------:R0:W-:Y:S02]  /*29bc0*/  STL.64 [R1+0x1420], R18 ;  /* 0x0014201201007387 */ /* 0x0001e40000100a00 */
[----:B0-----:R-:W-:-:S02]  /*29bd0*/  IMAD.MOV.U32 R18, RZ, RZ, R14 ;  /* 0x000000ffff127224 */ /* 0x001fc400078e000e */
[----:B------:R-:W-:Y:S01]  /*29be0*/  IMAD.MOV.U32 R19, RZ, RZ, R15 ;  /* 0x000000ffff137224 */ /* 0x000fe200078e000f */
[----:B------:R-:W2:Y:S01]  /*29bf0*/  LDL.LU R14, [R1+0x15a4] ;  /* 0x0015a400010e7983 */ /* 0x000ea20000300800 */
[----:B------:R-:W2:Y:S03]  /*29c00*/  LDL.LU R15, [R1+0x15a0] ;  /* 0x0015a000010f7983 */ /* 0x000ea60000300800 */
[----:B------:R0:W-:Y:S02]  /*29c10*/  STL.64 [R1+0x1438], R18 ;  /* 0x0014381201007387 */ /* 0x0001e40000100a00 */
[----:B0-----:R-:W-:Y:S02]  /*29c20*/  IMAD.MOV.U32 R18, RZ, RZ, R5 ;  /* 0x000000ffff127224 */ /* 0x001fe400078e0005 */
[----:B------:R-:W-:Y:S01]  /*29c30*/  IMAD.MOV.U32 R19, RZ, RZ, R4 ;  /* 0x000000ffff137224 */ /* 0x000fe200078e0004 */
[----:B---3--:R-:W-:Y:S11]  /*29c40*/  HMMA.16816.F32.BF16 R24, R20, R6, R24 ;  /* 0x000000061418723c */ /* 0x008ff60000041818 */
[----:B------:R-:W-:Y:S11]  /*29c50*/  @!UPT UIADD3 URZ, URZ, URZ, URZ ;  /* 0x0000003f3f3ff290 */ /* 0x000ff6000fffe03f */
[----:B------:R-:W-:Y:S01]  /*29c60*/  @!UPT UIADD3 URZ, URZ, URZ, URZ ;  /* 0x0000003f3f3ff290 */ /* 0x000fe2000fffe03f */
[----:B------:R-:W-:Y:S01]  /*29c70*/  STL.64 [R1+0x1f0], R24 ;  /* 0x0001f01801007387 */ /* 0x000fe20000100a00 */
[----:B------:R0:W-:Y:S03]  /*29c80*/  STL.64 [R1+0x1f8], R26 ;  /* 0x0001f81a01007387 */ /* 0x0001e60000100a00 */
[----:B0-----:R-:W3:Y:S01]  /*29c90*/  LDL.LU.64 R26, [R1+0x1598] ;  /* 0x00159800011a7983 */ /* 0x001ee20000300a00 */
[----:B------:R-:W2:Y:S02]  /*29ca0*/  LDL.LU.64 R24, [R1+0x1590] ;  /* 0x0015900001187983 */ /* 0x000ea40000300a00 */
[----:B------:R-:W-:Y:S02]  /*29cb0*/  STL.64 [R1+0x1450], R18 ;  /* 0x0014501201007387 */ /* 0x000fe40000100a00 */
[----:B------:R0:W-:Y:S01]  /*29cc0*/  STL.64 [R1+0x1400], R6 ;  /* 0x0014000601007387 */ /* 0x0001e20000100a00 */
[----:B------:R-:W2:Y:S01]  /*29cd0*/  LDL.LU R4, [R1+0xf0] ;  /* 0x0000f00001047983 */ /* 0x000ea20000300800 */
[----:B------:R-:W2:Y:S03]  /*29ce0*/  LDL.LU R5, [R1+0xf4] ;  /* 0x0000f40001057983 */ /* 0x000ea60000300800 */
[----:B0-----:R-:W2:Y:S01]  /*29cf0*/  LDL.LU R6, [R1+0xf8] ;  /* 0x0000f80001067983 */ /* 0x001ea20000300800 */
[----:B------:R-:W2:Y:S02]  /*29d00*/  LDL.LU R7, [R1+0xfc] ;  /* 0x0000fc0001077983 */ /* 0x000ea40000300800 */
[----:B------:R-:W-:-:S02]  /*29d10*/  IMAD.MOV.U32 R18, RZ, RZ, R12 ;  /* 0x000000ffff127224 */ /* 0x000fc400078e000c */
[----:B------:R-:W-:Y:S01]  /*29d20*/  IMAD.MOV.U32 R19, RZ, RZ, R13 ;  /* 0x000000ffff137224 */ /* 0x000fe200078e000d */
[----:B------:R-:W3:Y:S01]  /*29d30*/  LDL.LU R12, [R1+0x158c] ;  /* 0x00158c00010c7983 */ /* 0x000ee20000300800 */
[----:B------:R-:W3:Y:S03]  /*29d40*/  LDL.LU R13, [R1+0x1588] ;  /* 0x00158800010d7983 */ /* 0x000ee60000300800 */
[----:B------:R-:W-:Y:S04]  /*29d50*/  STL.64 [R1+0x1468], R18 ;  /* 0x0014681201007387 */ /* 0x000fe80000100a00 */
[----:B--2---:R-:W-:Y:S01]  /*29d60*/  STL.64 [R1+0x1418], R6 ;  /* 0x0014180601007387 */ /* 0x004fe20000100a00 */
[----:B------:R0:W-:Y:S03]  /*29d70*/  STL.64 [R1+0x1410], R4 ;  /* 0x0014100401007387 */ /* 0x0001e60000100a00 */
[----:B0-----:R-:W2:Y:S01]  /*29d80*/  LDL.LU R4, [R1+0x100] ;  /* 0x0001000001047983 */ /* 0x001ea20000300800 */
[----:B------:R-:W2:Y:S02]  /*29d90*/  LDL.LU R5, [R1+0x104] ;  /* 0x0001040001057983 */ /* 0x000ea40000300800 */
[----:B------:R-:W2:Y:S02]  /*29da0*/  LDL.LU R6, [R1+0x108] ;  /* 0x0001080001067983 */ /* 0x000ea40000300800 */
        /* <DEDUP_REMOVED lines=23> */
[----:B----4-:R-:W-:-:S02]  /*29f20*/  IMAD.MOV.U32 R18, RZ, RZ, R17 ;  /* 0x000000ffff127224 */ /* 0x010fc400078e0011 */
[----:B------:R-:W-:-:S05]  /*29f30*/  IMAD.MOV.U32 R19, RZ, RZ, R16 ;  /* 0x000000ffff137224 */ /* 0x000fca00078e0010 */
[----:B------:R0:W-:Y:S02]  /*29f40*/  STL.64 [R1+0x14b0], R18 ;  /* 0x0014b01201007387 */ /* 0x0001e40000100a00 */
[----:B0-----:R-:W-:Y:S02]  /*29f50*/  IMAD.MOV.U32 R18, RZ, RZ, R10 ;  /* 0x000000ffff127224 */ /* 0x001fe400078e000a */
[----:B------:R-:W-:Y:S01]  /*29f60*/  IMAD.MOV.U32 R19, RZ, RZ, R11 ;  /* 0x000000ffff137224 */ /* 0x000fe200078e000b */
[----:B------:R-:W4:Y:S01]  /*29f70*/  LDL.LU R10, [R1+0x1574] ;  /* 0x00157400010a7983 */ /* 0x000f220000300800 */
[----:B------:R-:W4:Y:S03]  /*29f80*/  LDL.LU R11, [R1+0x1570] ;  /* 0x00157000010b7983 */ /* 0x000f260000300800 */
[----:B------:R-:W-:Y:S04]  /*29f90*/  STL.64 [R1+0x14c8], R18 ;  /* 0x0014c81201007387 */ /* 0x000fe80000100a00 */
[----:B--2---:R-:W-:Y:S01]  /*29fa0*/  STL.64 [R1+0x1460], R6 ;  /* 0x0014600601007387 */ /* 0x004fe20000100a00 */
[----:B------:R0:W-:Y:S03]  /*29fb0*/  STL.64 [R1+0x1458], R4 ;  /* 0x0014580401007387 */ /* 0x0001e60000100a00 */
[----:B0-----:R-:W2:Y:S01]  /*29fc0*/  LDL.LU R4, [R1+0x130] ;  /* 0x0001300001047983 */ /* 0x001ea20000300800 */
[----:B------:R-:W2:Y:S02]  /*29fd0*/  LDL.LU R5, [R1+0x134] ;  /* 0x0001340001057983 */ /* 0x000ea40000300800 */
[----:B------:R-:W2:Y:S02]  /*29fe0*/  LDL.LU R6, [R1+0x138] ;  /* 0x0001380001067983 */ /* 0x000ea40000300800 */
[----:B---3--:R-:W-:-:S02]  /*29ff0*/  IMAD.MOV.U32 R18, RZ, RZ, R27 ;  /* 0x000000ffff127224 */ /* 0x008fc400078e001b */
[----:B------:R-:W-:Y:S02]  /*2a000*/  IMAD.MOV.U32 R19, RZ, RZ, R26 ;  /* 0x000000ffff137224 */ /* 0x000fe400078e001a */
[----:B------:R-:W-:Y:S02]  /*2a010*/  IMAD.MOV.U32 R7, RZ, RZ, R29 ;  /* 0x000000ffff077224 */ /* 0x000fe400078e001d */
[----:B------:R-:W3:Y:S01]  /*2a020*/  LDL.LU R29, [R1+0x156c] ;  /* 0x00156c00011d7983 */ /* 0x000ee20000300800 */
[----:B------:R-:W-:Y:S03]  /*2a030*/  STL.64 [R1+0x14e0], R18 ;  /* 0x0014e01201007387 */ /* 0x000fe60000100a00 */
[----:B--2---:R-:W-:Y:S01]  /*2a040*/  STL.64 [R1+0x1478], R6 ;  /* 0x0014780601007387 */ /* 0x004fe20000100a00 */
[----:B------:R0:W-:Y:S03]  /*2a050*/  STL.64 [R1+0x1470], R4 ;  /* 0x0014700401007387 */ /* 0x0001e60000100a00 */
[----:B0-----:R-:W2:Y:S01]  /*2a060*/  LDL.LU R4, [R1+0x140] ;  /* 0x0001400001047983 */ /* 0x001ea20000300800 */
[----:B------:R-:W2:Y:S02]  /*2a070*/  LDL.LU R5, [R1+0x144] ;  /* 0x0001440001057983 */ /* 0x000ea40000300800 */
[----:B------:R-:W-:-:S02]  /*2a080*/  IMAD.MOV.U32 R18, RZ, RZ, R25 ;  /* 0x000000ffff127224 */ /* 0x000fc400078e0019 */
[----:B------:R-:W-:Y:S02]  /*2a090*/  IMAD.MOV.U32 R19, RZ, RZ, R24 ;  /* 0x000000ffff137224 */ /* 0x000fe400078e0018 */
[----:B----4-:R-:W-:Y:S02]  /*2a0a0*/  IMAD.MOV.U32 R6, RZ, RZ, R11 ;  /* 0x000000ffff067224 */ /* 0x010fe400078e000b */
[----:B------:R-:W-:Y:S01]  /*2a0b0*/  IMAD.MOV.U32 R7, RZ, RZ, R10 ;  /* 0x000000ffff077224 */ /* 0x000fe200078e000a */
[----:B------:R-:W4:Y:S01]  /*2a0c0*/  LDL.LU R11, [R1+0x1568] ;  /* 0x00156800010b7983 */ /* 0x000f220000300800 */
[----:B------:R-:W3:Y:S02]  /*2a0d0*/  LDL.LU R10, [R1+0x1564] ;  /* 0x00156400010a7983 */ /* 0x000ee40000300800 */
[----:B------:R-:W-:Y:S01]  /*2a0e0*/  STL.64 [R1+0x14f8], R18 ;  /* 0x0014f81201007387 */ /* 0x000fe20000100a00 */
[----:B------:R-:W-:Y:S04]  /*2a0f0*/  STL.64 [R1+0x1490], R6 ;  /* 0x0014900601007387 */ /* 0x000fe80000100a00 */
[----:B--2---:R0:W-:Y:S04]  /*2a100*/  STL.64 [R1+0x1488], R4 ;  /* 0x0014880401007387 */ /* 0x0041e80000100a00 */
[----:B0-----:R-:W2:Y:S01]  /*2a110*/  LDL.LU R4, [R1+0x150] ;  /* 0x0001500001047983 */ /* 0x001ea20000300800 */
[----:B------:R-:W2:Y:S02]  /*2a120*/  LDL.LU R5, [R1+0x154] ;  /* 0x0001540001057983 */ /* 0x000ea40000300800 */
[----:B------:R-:W2:Y:S02]  /*2a130*/  LDL.LU R6, [R1+0x158] ;  /* 0x0001580001067983 */ /* 0x000ea40000300800 */
[----:B------:R-:W-:-:S02]  /*2a140*/  IMAD.MOV.U32 R18, RZ, RZ, R15 ;  /* 0x000000ffff127224 */ /* 0x000fc400078e000f */
[----:B------:R-:W-:Y:S02]  /*2a150*/  IMAD.MOV.U32 R19, RZ, RZ, R14 ;  /* 0x000000ffff137224 */ /* 0x000fe400078e000e */
[----:B---3--:R-:W-:Y:S02]  /*2a160*/  IMAD.MOV.U32 R7, RZ, RZ, R29 ;  /* 0x000000ffff077224 */ /* 0x008fe400078e001d */
[----:B------:R-:W3:Y:S01]  /*2a170*/  LDL.LU R29, [R1+0x1560] ;  /* 0x00156000011d7983 */ /* 0x000ee20000300800 */
[----:B------:R-:W-:Y:S03]  /*2a180*/  STL.64 [R1+0x1510], R18 ;  /* 0x0015101201007387 */ /* 0x000fe60000100a00 */
[----:B--2---:R-:W-:Y:S01]  /*2a190*/  STL.64 [R1+0x14a8], R6 ;  /* 0x0014a80601007387 */ /* 0x004fe20000100a00 */
[----:B------:R0:W-:Y:S03]  /*2a1a0*/  STL.64 [R1+0x14a0], R4 ;  /* 0x0014a00401007387 */ /* 0x0001e60000100a00 */
[----:B0-----:R-:W2:Y:S01]  /*2a1b0*/  LDL.LU R4, [R1+0x160] ;  /* 0x0001600001047983 */ /* 0x001ea20000300800 */
[----:B------:R-:W2:Y:S02]  /*2a1c0*/  LDL.LU R5, [R1+0x164] ;  /* 0x0001640001057983 */ /* 0x000ea40000300800 */
[----:B------:R-:W-:-:S02]  /*2a1d0*/  IMAD.MOV.U32 R6, RZ, RZ, R10 ;  /* 0x000000ffff067224 */ /* 0x000fc400078e000a */
[----:B----4-:R-:W-:Y:S01]  /*2a1e0*/  IMAD.MOV.U32 R7, RZ, RZ, R11 ;  /* 0x000000ffff077224 */ /* 0x010fe200078e000b */
[----:B------:R-:W4:Y:S01]  /*2a1f0*/  LDL.LU R10, [R1+0x155c] ;  /* 0x00155c00010a7983 */ /* 0x000f220000300800 */
[----:B------:R-:W3:Y:S02]  /*2a200*/  LDL.LU R11, [R1+0x1558] ;  /* 0x00155800010b7983 */ /* 0x000ee40000300800 */
[----:B------:R-:W3:Y:S02]  /*2a210*/  LDL.LU R24, [R1+0x1c0] ;  /* 0x0001c00001187983 */ /* 0x000ee40000300800 */
[----:B------:R-:W3:Y:S01]  /*2a220*/  LDL.LU R25, [R1+0x1c4] ;  /* 0x0001c40001197983 */ /* 0x000ee20000300800 */
[----:B------:R-:W3:Y:S01]  /*2a230*/  LDL.LU R26, [R1+0x1c8] ;  /* 0x0001c800011a7983 */ /* 0x000ee20000300800 */
[----:B------:R-:W-:Y:S02]  /*2a240*/  IMAD.MOV.U32 R19, RZ, RZ, R12 ;  /* 0x000000ffff137224 */ /* 0x000fe400078e000c */
[----:B------:R-:W3:Y:S02]  /*2a250*/  LDL.LU R27, [R1+0x1cc] ;  /* 0x0001cc00011b7983 */ /* 0x000ee40000300800 */
[----:B------:R-:W-:Y:S01]  /*2a260*/  IMAD.MOV.U32 R18, RZ, RZ, R13 ;  /* 0x000000ffff127224 */ /* 0x000fe200078e000d */
[----:B------:R-:W3:Y:S01]  /*2a270*/  LDL.LU R12, [R1+0x1d0] ;  /* 0x0001d000010c7983 */ /* 0x000ee20000300800 */
[----:B------:R-:W3:Y:S02]  /*2a280*/  LDL.LU R13, [R1+0x1d4] ;  /* 0x0001d400010d7983 */ /* 0x000ee40000300800 */
[----:B------:R-:W3:Y:S02]  /*2a290*/  LDL.LU R14, [R1+0x1d8] ;  /* 0x0001d800010e7983 */ /* 0x000ee40000300800 */
[----:B------:R-:W3:Y:S01]  /*2a2a0*/  LDL.LU R15, [R1+0x1dc] ;  /* 0x0001dc00010f7983 */ /* 0x000ee20000300800 */
[----:B------:R-:W-:Y:S04]  /*2a2b0*/  STL.64 [R1+0x14c0], R6 ;  /* 0x0014c00601007387 */ /* 0x000fe80000100a00 */
[----:B--2---:R0:W-:Y:S04]  /*2a2c0*/  STL.64 [R1+0x14b8], R4 ;  /* 0x0014b80401007387 */ /* 0x0041e80000100a00 */
[----:B0-----:R-:W2:Y:S01]  /*2a2d0*/  LDL.LU R4, [R1+0x170] ;  /* 0x0001700001047983 */ /* 0x001ea20000300800 */
[----:B------:R-:W2:Y:S02]  /*2a2e0*/  LDL.LU R5, [R1+0x174] ;  /* 0x0001740001057983 */ /* 0x000ea40000300800 */
[----:B------:R-:W2:Y:S02]  /*2a2f0*/  LDL.LU R6, [R1+0x178] ;  /* 0x0001780001067983 */ /* 0x000ea40000300800 */
[----:B---3--:R-:W-:-:S02]  /*2a300*/  IMAD.MOV.U32 R7, RZ, RZ, R29 ;  /* 0x000000ffff077224 */ /* 0x008fc400078e001d */
[----:B------:R-:W3:Y:S04]  /*2a310*/  LDL.LU R29, [R1+0x1554] ;  /* 0x00155400011d7983 */ /* 0x000ee80000300800 */
[----:B--2---:R-:W-:Y:S01]  /*2a320*/  STL.64 [R1+0x14d8], R6 ;  /* 0x0014d80601007387 */ /* 0x004fe20000100a00 */
[----:B------:R0:W-:Y:S03]  /*2a330*/  STL.64 [R1+0x14d0], R4 ;  /* 0x0014d00401007387 */ /* 0x0001e60000100a00 */
[----:B0-----:R-:W2:Y:S01]  /*2a340*/  LDL.LU R4, [R1+0x180] ;  /* 0x0001800001047983 */ /* 0x001ea20000300800 */
[----:B------:R-:W2:Y:S02]  /*2a350*/  LDL.LU R5, [R1+0x184] ;  /* 0x0001840001057983 */ /* 0x000ea40000300800 */
[----:B------:R-:W-:-:S02]  /*2a360*/  IMAD.MOV.U32 R6, RZ, RZ, R11 ;  /* 0x000000ffff067224 */ /* 0x000fc400078e000b */
[----:B----4-:R-:W-:Y:S01]  /*2a370*/  IMAD.MOV.U32 R7, RZ, RZ, R10 ;  /* 0x000000ffff077224 */ /* 0x010fe200078e000a */
[----:B------:R-:W4:Y:S01]  /*2a380*/  LDL.LU R11, [R1+0x1550] ;  /* 0x00155000010b7983 */ /* 0x000f220000300800 */
[----:B------:R-:W3:Y:S03]  /*2a390*/  LDL.LU R10, [R1+0x154c] ;  /* 0x00154c00010a7983 */ /* 0x000ee60000300800 */
[----:B------:R-:W-:Y:S04]  /*2a3a0*/  STL.64 [R1+0x14f0], R6 ;  /* 0x0014f00601007387 */ /* 0x000fe80000100a00 */
[----:B--2---:R0:W-:Y:S04]  /*2a3b0*/  STL.64 [R1+0x14e8], R4 ;  /* 0x0014e80401007387 */ /* 0x0041e80000100a00 */
[----:B0-----:R-:W2:Y:S01]  /*2a3c0*/  LDL.LU R4, [R1+0x190] ;  /* 0x0001900001047983 */ /* 0x001ea20000300800 */
[----:B------:R-:W2:Y:S02]  /*2a3d0*/  LDL.LU R5, [R1+0x194] ;  /* 0x0001940001057983 */ /* 0x000ea40000300800 */
[----:B------:R-:W2:Y:S02]  /*2a3e0*/  LDL.LU R6, [R1+0x198] ;  /* 0x0001980001067983 */ /* 0x000ea40000300800 */
[----:B---3--:R-:W-:-:S02]  /*2a3f0*/  IMAD.MOV.U32 R7, RZ, RZ, R29 ;  /* 0x000000ffff077224 */ /* 0x008fc400078e001d */
[----:B------:R-:W3:Y:S04]  /*2a400*/  LDL.LU R29, [R1+0x1548] ;  /* 0x00154800011d7983 */ /* 0x000ee80000300800 */
[----:B--2---:R4:W-:Y:S01]  /*2a410*/  STL.64 [R1+0x1508], R6 ;  /* 0x0015080601007387 */ /* 0x0049e20000100a00 */
[----:B------:R0:W-:Y:S02]  /*2a420*/  STL.64 [R1+0x1500], R4 ;  /* 0x0015000401007387 */ /* 0x0001e40000100a00 */
[----:B----4-:R-:W-:Y:S01]  /*2a430*/  IMAD.MOV.U32 R6, RZ, RZ, R11 ;  /* 0x000000ffff067224 */ /* 0x010fe200078e000b */
[----:B0-----:R-:W2:Y:S01]  /*2a440*/  LDL.LU R4, [R1+0x1a0] ;  /* 0x0001a00001047983 */ /* 0x001ea20000300800 */
[----:B------:R-:W-:Y:S02]  /*2a450*/  IMAD.MOV.U32 R5, RZ, RZ, R10 ;  /* 0x000000ffff057224 */ /* 0x000fe400078e000a */
[----:B------:R-:W4:Y:S02]  /*2a460*/  LDL.LU R10, [R1+0x1544] ;  /* 0x00154400010a7983 */ /* 0x000f240000300800 */
[----:B------:R-:W4:Y:S01]  /*2a470*/  LDL.LU R11, [R1+0x1540] ;  /* 0x00154000010b7983 */ /* 0x000f220000300800 */
[----:B------:R-:W2:Y:S01]  /*2a480*/  LDL.LU R7, [R1+0x1ac] ;  /* 0x0001ac0001077983 */ /* 0x000ea20000300800 */
[----:B----4-:R-:W-:Y:S03]  /*2a490*/  HMMA.16816.F32.BF16 R12, R20, R10, R12 ;  /* 0x0000000a140c723c */ /* 0x010fe6000004180c */
[----:B--2---:R-:W-:Y:S01]  /*2a4a0*/  STL.64 [R1+0x1520], R6 ;  /* 0x0015200601007387 */ /* 0x004fe20000100a00 */
[----:B------:R0:W-:Y:S03]  /*2a4b0*/  STL.64 [R1+0x1518], R4 ;  /* 0x0015180401007387 */ /* 0x0001e60000100a00 */
[----:B0-----:R-:W2:Y:S01]  /*2a4c0*/  LDL.LU R4, [R1+0x1b0] ;  /* 0x0001b00001047983 */ /* 0x001ea20000300800 */
[----:B------:R-:W2:Y:S02]  /*2a4d0*/  LDL.LU R5, [R1+0x1b4] ;  /* 0x0001b40001057983 */ /* 0x000ea40000300800 */
[----:B------:R-:W2:Y:S02]  /*2a4e0*/  LDL.LU R6, [R1+0x1b8] ;  /* 0x0001b80001067983 */ /* 0x000ea40000300800 */
[----:B---3--:R-:W-:-:S11]  /*2a4f0*/  IMAD.MOV.U32 R7, RZ, RZ, R29 ;  /* 0x000000ffff077224 */ /* 0x008fd600078e001d */
[----:B------:R-:W-:Y:S01]  /*2a500*/  STL.64 [R1+0x1e0], R12 ;  /* 0x0001e00c01007387 */ /* 0x000fe20000100a00 */
[----:B------:R0:W-:Y:S02]  /*2a510*/  STL [R1+0x1e8], R14 ;  /* 0x0001e80e01007387 */ /* 0x0001e40000100800 */
[----:B------:R-:W-:Y:S02]  /*2a520*/  IMAD.MOV.U32 R29, RZ, RZ, R15 ;  /* 0x000000ffff1d7224 */ /* 0x000fe400078e000f */
[----:B0-----:R-:W3:Y:S02]  /*2a530*/  LDL.LU.64 R14, [R1+0x1538] ;  /* 0x00153800010e7983 */ /* 0x001ee40000300a00 */
[----:B---3--:R-:W-:Y:S02]  /*2a540*/  HMMA.16816.F32.BF16 R20, R20, R14, R24 ;  /* 0x0000000e1414723c */ /* 0x008fe40000041818 */
[----:B------:R-:W2:Y:S01]  /*2a550*/  LDL.LU.64 R26, [R1+0x1530] ;  /* 0x00153000011a7983 */ /* 0x000ea20000300a00 */
[----:B------:R-:W2:Y:S11]  /*2a560*/  LDL.LU.64 R24, [R1+0x1528] ;  /* 0x0015280001187983 */ /* 0x000eb60000300a00 */
[----:B------:R-:W-:Y:S09]  /*2a570*/  @!UPT UIADD3 URZ, URZ, URZ, URZ ;  /* 0x0000003f3f3ff290 */ /* 0x000ff2000fffe03f */
[----:B------:R0:W-:Y:S01]  /*2a580*/  STL.64 [R1+0x1c0], R20 ;  /* 0x0001c01401007387 */ /* 0x0001e20000100a00 */
[----:B------:R-:W-:Y:S03]  /*2a590*/  STL.64 [R1+0x1c8], R22 ;  /* 0x0001c81601007387 */ /* 0x000fe60000100a00 */
[----:B0-----:R-:W3:Y:S01]  /*2a5a0*/  LDL.LU R20, [R1+0xd0] ;  /* 0x0000d00001147983 */ /* 0x001ee20000300800 */
[C---:B--2---:R-:W-:Y:S03]  /*2a5b0*/  HMMA.16816.F32.BF16 R16, R24.reuse, R18, R4 ;  /* 0x000000121810723c */ /* 0x044fe60000041804 */
[----:B------:R-:W2:Y:S01]  /*2a5c0*/  LDL.LU.64 R6, [R1+0x1520] ;  /* 0x0015200001067983 */ /* 0x000ea20000300a00 */
[----:B------:R-:W2:Y:S11]  /*2a5d0*/  LDL.LU.64 R4, [R1+0x1518] ;  /* 0x0015180001047983 */ /* 0x000eb60000300a00 */
[----:B------:R-:W-:Y:S08]  /*2a5e0*/  @!UPT UIADD3 URZ, URZ, URZ, URZ ;  /* 0x0000003f3f3ff290 */ /* 0x000ff0000fffe03f */
[----:B------:R-:W-:Y:S01]  /*2a5f0*/  STL.64 [R1+0x1b0], R16 ;  /* 0x0001b01001007387 */ /* 0x000fe20000100a00 */
[----:B------:R0:W-:Y:S03]  /*2a600*/  STL.64 [R1+0x1b8], R18 ;  /* 0x0001b81201007387 */ /* 0x0001e60000100a00 */
[----:B0-----:R-:W2:Y:S02]  /*2a610*/  LDL.LU.64 R18, [R1+0x1510] ;  /* 0x0015100001127983 */ /* 0x001ea40000300a00 */
[C---:B--2---:R-:W-:Y:S02]  /*2a620*/  HMMA.16816.F32.BF16 R16, R24.reuse, R18, R4 ;  /* 0x000000121810723c */ /* 0x044fe40000041804 */
[----:B------:R-:W2:Y:S01]  /*2a630*/  LDL.LU.64 R6, [R1+0x1508] ;  /* 0x0015080001067983 */ /* 0x000ea20000300a00 */
[----:B------:R-:W2:Y:S11]  /*2a640*/  LDL.LU.64 R4, [R1+0x1500] ;  /* 0x0015000001047983 */ /* 0x000eb60000300a00 */
[----:B------:R-:W-:Y:S09]  /*2a650*/  @!UPT UIADD3 URZ, URZ, URZ, URZ ;  /* 0x0000003f3f3ff290 */ /* 0x000ff2000fffe03f */
        /* <DEDUP_REMOVED lines=30> */
[----:B0-----:R-:W2:Y:S01]  /*2a840*/  LDL.LU.64 R18, [R1+0x1498] ;  /* 0x0014980001127983 */ /* 0x001ea20000300a00 */
[----:B------:R-:W4:Y:S01]  /*2a850*/  LDL R12, [R1+0xd84] ;  /* 0x000d8400010c7983 */ /* 0x000f220000100800 */
        /* <DEDUP_REMOVED lines=42> */
[----:B--2---:R-:W-:Y:S02]  /*2ab00*/  HMMA.16816.F32.BF16 R16, R24, R18, R4 ;  /* 0x000000121810723c */ /* 0x004fe40000041804 */
[----:B------:R-:W2:Y:S11]  /*2ab10*/  LDL.LU.64 R6, [R1+0x1400] ;  /* 0x0014000001067983 */ /* 0x000eb60000300a00 */
[----:B------:R-:W-:Y:S10]  /*2ab20*/  @!UPT UIADD3 URZ, URZ, URZ, URZ ;  /* 0x0000003f3f3ff290 */ /* 0x000ff4000fffe03f */
[----:B------:R-:W-:Y:S01]  /*2ab30*/  STL.64 [R1+0xf0], R16 ;  /* 0x0000f01001007387 */ /* 0x000fe20000100a00 */
[----:B------:R0:W-:Y:S03]  /*2ab40*/  STL.64 [R1+0xf8], R18 ;  /* 0x0000f81201007387 */ /* 0x0001e60000100a00 */
[----:B0-----:R-:W2:Y:S01]  /*2ab50*/  LDL.LU.64 R18, [R1+0x13f8] ;  /* 0x0013f80001127983 */ /* 0x001ea20000300a00 */
[----:B------:R-:W2:Y:S02]  /*2ab60*/  LDL.LU.64 R16, [R1+0x13f0] ;  /* 0x0013f00001107983 */ /* 0x000ea40000300a00 */
[----:B------:R-:W-:Y:S02]  /*2ab70*/  IMAD.MOV.U32 R21, RZ, RZ, R28 ;  /* 0x000000ffff157224 */ /* 0x000fe400078e001c */
[----:B------:R-:W-:Y:S02]  /*2ab80*/  IMAD.MOV.U32 R22, RZ, RZ, R9 ;  /* 0x000000ffff167224 */ /* 0x000fe400078e0009 */
[----:B------:R-:W-:-:S07]  /*2ab90*/  IMAD.MOV.U32 R23, RZ, RZ, R8 ;  /* 0x000000ffff177224 */ /* 0x000fce00078e0008 */
[C---:B---3--:R-:W-:Y:S08]  /*2aba0*/  HMMA.16816.F32.BF16 R8, R24.reuse, R10, R20 ;  /* 0x0000000a1808723c */ /* 0x048ff00000041814 */
[----:B--2---:R-:W-:Y:S01]  /*2abb0*/  HMMA.16816.F32.BF16 R4, R24, R6, R16 ;  /* 0x000000061804723c */ /* 0x004fe20000041810 */
[----:B------:R-:W2:Y:S01]  /*2abc0*/  LDL.LU.64 R18, [R1+0x13e8] ;  /* 0x0013e80001127983 */ /* 0x000ea20000300a00 */
[----:B------:R-:W2:Y:S11]  /*2abd0*/  LDL.LU.64 R16, [R1+0x13e0] ;  /* 0x0013e00001107983 */ /* 0x000eb60000300a00 */
[----:B------:R-:W-:Y:S02]  /*2abe0*/  @!UPT UIADD3 URZ, URZ, URZ, URZ ;  /* 0x0000003f3f3ff290 */ /* 0x000fe4000fffe03f */
[----:B------:R-:W-:Y:S02]  /*2abf0*/  STL.64 [R1+0xd0], R8 ;  /* 0x0000d00801007387 */ /* 0x000fe40000100a00 */
[----:B------:R-:W-:-:S06]  /*2ac00*/  IMAD.MOV.U32 R28, RZ, RZ, R11 ;  /* 0x000000ffff1c7224 */ /* 0x000fcc00078e000b */
[----:B------:R-:W-:Y:S01]  /*2ac10*/  STL.64 [R1+0xe0], R4 ;  /* 0x0000e00401007387 */ /* 0x000fe20000100a00 */
[----:B------:R2:W-:Y:S02]  /*2ac20*/  STL.64 [R1+0xe8], R6 ;  /* 0x0000e80601007387 */ /* 0x0005e40000100a00 */
[----:B------:R-:W-:Y:S02]  /*2ac30*/  STL [R1+0xd8], R10 ;  /* 0x0000d80a01007387 */ /* 0x000fe40000100800 */
[----:B------:R-:W-:Y:S01]  /*2ac40*/  STL [R1+0x1270], R28 ;  /* 0x0012701c01007387 */ /* 0x000fe20000100800 */
[----:B----4-:R-:W-:Y:S01]  /*2ac50*/  LDSM.16.M88.4 R8, [R12+0x800] ;  /* 0x000800000c08783b */ /* 0x010fe20000000200 */
[----:B--2---:R-:W-:Y:S03]  /*2ac60*/  HMMA.16816.F32.BF16 R4, R24, R14, R16 ;  /* 0x0000000e1804723c */ /* 0x004fe60000041810 */
[----:B------:R-:W0:Y:S04]  /*2ac70*/  LDSM.16.M88.4 R16, [R12] ;  /* 0x000000000c10783b */ /* 0x000e280000000200 */
[----:B------:R-:W2:Y:S04]  /*2ac80*/  LDL R26, [R1+0x2dc] ;  /* 0x0002dc00011a7983 */ /* 0x000ea80000100800 */
[----:B------:R-:W3:Y:S11]  /*2ac90*/  LDL R27, [R1+0x460] ;  /* 0x00046000011b7983 */ /* 0x000ef60000100800 */
[----:B------:R-:W-:Y:S01]  /*2aca0*/  @!UPT UIADD3 URZ, URZ, URZ, URZ ;  /* 0x0000003f3f3ff290 */ /* 0x000fe2000fffe03f */
[----:B------:R-:W-:Y:S01]  /*2acb0*/  STL.64 [R1+0x1d0], R4 ;  /* 0x0001d00401007387 */ /* 0x000fe20000100a00 */
[----:B------:R-:W-:Y:S02]  /*2acc0*/  STL.64 [R1+0x1d8], R6 ;  /* 0x0001d80601007387 */ /* 0x000fe40000100a00 */
[----:B------:R-:W1:Y:S01]  /*2acd0*/  LDSM.16.M88.4 R4, [R12+0x1000] ;  /* 0x001000000c04783b */ /* 0x000e620000000200 */
[----:B0-----:R0:W-:Y:S03]  /*2ace0*/  STL.64 [R1+0xc0], R16 ;  /* 0x0000c01001007387 */ /* 0x0011e60000100a00 */
[----:B------:R-:W-:Y:S02]  /*2acf0*/  STL.64 [R1+0xc8], R18 ;  /* 0x0000c81201007387 */ /* 0x000fe40000100a00 */
[----:B------:R-:W-:Y:S02]  /*2ad00*/  STL.64 [R1+0xb0], R8 ;  /* 0x0000b00801007387 */ /* 0x000fe40000100a00 */
[----:B------:R-:W-:Y:S02]  /*2ad10*/  STL.64 [R1+0xb8], R10 ;  /* 0x0000b80a01007387 */ /* 0x000fe40000100a00 */
[----:B------:R-:W-:Y:S04]  /*2ad20*/  LDSM.16.M88.4 R8, [R12+0x2000] ;  /* 0x002000000c08783b */ /* 0x000fe80000000200 */
[----:B-1----:R-:W-:Y:S01]  /*2ad30*/  STL.64 [R1+0xa0], R4 ;  /* 0x0000a00401007387 */ /* 0x002fe20000100a00 */
[----:B0-----:R-:W-:-:S02]  /*2ad40*/  IMAD.MOV.U32 R17, RZ, RZ, R4 ;  /* 0x000000ffff117224 */ /* 0x001fc400078e0004 */
[----:B------:R-:W-:Y:S02]  /*2ad50*/  STL.64 [R1+0xa8], R6 ;  /* 0x0000a80601007387 */ /* 0x000fe40000100a00 */
[----:B------:R-:W-:Y:S02]  /*2ad60*/  IMAD.MOV.U32 R16, RZ, RZ, R5 ;  /* 0x000000ffff107224 */ /* 0x000fe400078e0005 */
[----:B------:R-:W0:Y:S04]  /*2ad70*/  LDSM.16.M88.4 R4, [R12+0x1800] ;  /* 0x001800000c04783b */ /* 0x000e280000000200 */
[----:B0-----:R-:W-:Y:S01]  /*2ad80*/  STL.64 [R1+0x90], R4 ;  /* 0x0000900401007387 */ /* 0x001fe20000100a00 */
[----:B------:R-:W-:Y:S02]  /*2ad90*/  STL.64 [R1+0x98], R6 ;  /* 0x0000980601007387 */ /* 0x000fe40000100a00 */
[----:B------:R-:W0:Y:S04]  /*2ada0*/  LDSM.16.M88.4 R4, [R12+0x2800] ;  /* 0x002800000c04783b */ /* 0x000e280000000200 */
[----:B------:R-:W-:Y:S01]  /*2adb0*/  STL.64 [R1+0x80], R8 ;  /* 0x0000800801007387 */ /* 0x000fe20000100a00 */
[----:B------:R-:W-:Y:S02]  /*2adc0*/  STL.64 [R1+0x88], R10 ;  /* 0x0000880a01007387 */ /* 0x000fe40000100a00 */
[----:B------:R-:W1:Y:S02]  /*2add0*/  LDSM.16.M88.4 R8, [R12+0x3000] ;  /* 0x003000000c08783b */ /* 0x000e640000000200 */
[----:B0-----:R-:W-:Y:S02]  /*2ade0*/  STL.64 [R1+0x70], R4 ;  /* 0x0000700401007387 */ /* 0x001fe40000100a00 */
[----:B------:R-:W-:Y:S02]  /*2adf0*/  STL.64 [R1+0x78], R6 ;  /* 0x0000780601007387 */ /* 0x000fe40000100a00 */
[----:B------:R-:W0:Y:S04]  /*2ae00*/  LDSM.16.M88.4 R4, [R12+0x3800] ;  /* 0x003800000c04783b */ /* 0x000e280000000200 */
[----:B-1----:R-:W-:Y:S01]  /*2ae10*/  STL.64 [R1+0x60], R8 ;  /* 0x0000600801007387 */ /* 0x002fe20000100a00 */
        /* <DEDUP_REMOVED lines=13> */
[----:B------:R-:W-:Y:S04]  /*2aef0*/  LDSM.16.M88.4 R8, [R12+0x6000] ;  /* 0x006000000c08783b */ /* 0x000fe80000000200 */
[----:B0-----:R-:W-:Y:S01]  /*2af00*/  IMAD.MOV.U32 R24, RZ, RZ, R4 ;  /* 0x000000ffff187224 */ /* 0x001fe200078e0004 */
[----:B------:R-:W-:Y:S01]  /*2af10*/  STL.64 [R1+0x18], R6 ;  /* 0x0000180601007387 */ /* 0x000fe20000100a00 */
[----:B------:R-:W-:-:S02]  /*2af20*/  IMAD.MOV.U32 R25, RZ, RZ, R5 ;  /* 0x000000ffff197224 */ /* 0x000fc400078e0005 */
[----:B------:R-:W0:Y:S01]  /*2af30*/  LDSM.16.M88.4 R4, [R12+0x6800] ;  /* 0x006800000c04783b */ /* 0x000e220000000200 */
[----:B--2---:R-:W-:Y:S04]  /*2af40*/  LDSM.16.MT88.4 R20, [R26+0x8800] ;  /* 0x008800001a14783b */ /* 0x004fe80000004200 */
[----:B0-----:R-:W-:Y:S01]  /*2af50*/  STL.64 [R1+0x12e0], R6 ;  /* 0x0012e00601007387 */ /* 0x001fe20000100a00 */
[----:B------:R-:W-:Y:S02]  /*2af60*/  STL.64 [R1], R8 ;  /* 0x0000000801007387 */ /* 0x000fe40000100a00 */
[----:B------:R-:W-:Y:S02]  /*2af70*/  STL.64 [R1+0x8], R10 ;  /* 0x0000080a01007387 */ /* 0x000fe40000100a00 */
[----:B------:R-:W0:Y:S04]  /*2af80*/  LDSM.16.M88.4 R8, [R12+0x7000] ;  /* 0x007000000c08783b */ /* 0x000e280000000200 */
[----:B------:R1:W-:Y:S04]  /*2af90*/  STL.64 [R1+0x12d8], R4 ;  /* 0x0012d80401007387 */ /* 0x0003e80000100a00 */
[----:B------:R-:W2:Y:S04]  /*2afa0*/  LDSM.16.M88.4 R12, [R12+0x7800] ;  /* 0x007800000c0c783b */ /* 0x000ea80000000200 */
[----:B0-----:R-:W-:Y:S01]  /*2afb0*/  STL.64 [R1+0x12d0], R10 ;  /* 0x0012d00a01007387 */ /* 0x001fe20000100a00 */
[----:B------:R-:W-:Y:S02]  /*2afc0*/  STL.64 [R1+0x12c8], R8 ;  /* 0x0012c80801007387 */ /* 0x000fe40000100a00 */
[----:B-1----:R-:W4:Y:S02]  /*2afd0*/  LDL.LU R4, [R1+0x260] ;  /* 0x0002600001047983 */ /* 0x002f240000300800 */
[----:B------:R-:W4:Y:S01]  /*2afe0*/  LDL.LU R5, [R1+0x264] ;  /* 0x0002640001057983 */ /* 0x000f220000300800 */
[----:B------:R-:W2:Y:S01]  /*2aff0*/  LDL.LU R6, [R1+0x268] ;  /* 0x0002680001067983 */ /* 0x000ea20000300800 */
[----:B------:R-:W2:Y:S03]  /*2b000*/  LDL.LU R7, [R1+0x26c] ;  /* 0x00026c0001077983 */ /* 0x000ea60000300800 */
[----:B--2---:R-:W-:Y:S01]  /*2b010*/  STL.64 [R1+0x1370], R6 ;  /* 0x0013700601007387 */ /* 0x004fe20000100a00 */
[----:B----4-:R0:W-:Y:S03]  /*2b020*/  STL.64 [R1+0x1368], R4 ;  /* 0x0013680401007387 */ /* 0x0101e60000100a00 */
[----:B0-----:R-:W2:Y:S04]  /*2b030*/  LDL.64 R4, [R1+0x80] ;  /* 0x0000800001047983 */ /* 0x001ea80000100a00 */
[----:B--2---:R0:W-:Y:S04]  /*2b040*/  STL.64 [R1+0x1380], R4 ;  /* 0x0013800401007387 */ /* 0x0041e80000100a00 */
[----:B0-----:R-:W2:Y:S04]  /*2b050*/  LDL.LU.64 R4, [R1+0x90] ;  /* 0x0000900001047983 */ /* 0x001ea80000300a00 */
[----:B--2---:R0:W-:Y:S01]  /*2b060*/  STL.64 [R1+0x1398], R4 ;  /* 0x0013980401007387 */ /* 0x0041e20000100a00 */
[----:B------:R-:W2:Y:S02]  /*2b070*/  LDL.64 R8, [R1+0x60] ;  /* 0x0000600001087983 */ /* 0x000ea40000100a00 */
[----:B0-----:R-:W-:-:S02]  /*2b080*/  IMAD.MOV.U32 R4, RZ, RZ, R17 ;  /* 0x000000ffff047224 */ /* 0x001fc400078e0011 */
[----:B------:R-:W-:Y:S02]  /*2b090*/  IMAD.MOV.U32 R5, RZ, RZ, R16 ;  /* 0x000000ffff057224 */ /* 0x000fe400078e0010 */
[----:B---3--:R-:W0:Y:S04]  /*2b0a0*/  LDSM.16.MT88.4 R16, [R27+0x8800] ;  /* 0x008800001b10783b */ /* 0x008e280000004200 */
[----:B--2---:R1:W-:Y:S04]  /*2b0b0*/  STL.64 [R1+0x1378], R8 ;  /* 0x0013780801007387 */ /* 0x0043e80000100a00 */
[----:B-1----:R-:W2:Y:S01]  /*2b0c0*/  LDL.LU R8, [R1+0x280] ;  /* 0x0002800001087983 */ /* 0x002ea20000300800 */
[----:B------:R-:W2:Y:S02]  /*2b0d0*/  LDL.LU R9, [R1+0x284] ;  /* 0x0002840001097983 */ /* 0x000ea40000300800 */
[----:B------:R-:W3:Y:S02]  /*2b0e0*/  LDL.LU R10, [R1+0x288] ;  /* 0x00028800010a7983 */ /* 0x000ee40000300800 */
[----:B------:R-:W3:Y:S01]  /*2b0f0*/  LDL.LU R11, [R1+0x28c] ;  /* 0x00028c00010b7983 */ /* 0x000ee20000300800 */
[----:B------:R1:W-:Y:S04]  /*2b100*/  STL.64 [R1+0x13b0], R4 ;  /* 0x0013b00401007387 */ /* 0x0003e80000100a00 */
[----:B-1----:R-:W4:Y:S01]  /*2b110*/  LDL.LU R4, [R1+0x2b0] ;  /* 0x0002b00001047983 */ /* 0x002f220000300800 */
[----:B------:R-:W4:Y:S02]  /*2b120*/  LDL.LU R5, [R1+0x2b4] ;  /* 0x0002b40001057983 */ /* 0x000f240000300800 */
[----:B------:R-:W2:Y:S02]  /*2b130*/  LDL.LU R6, [R1+0x2b8] ;  /* 0x0002b80001067983 */ /* 0x000ea40000300800 */
[----:B------:R-:W2:Y:S02]  /*2b140*/  LDL.LU R7, [R1+0x2bc] ;  /* 0x0002bc0001077983 */ /* 0x000ea40000300800 */
[----:B--2---:R-:W-:Y:S01]  /*2b150*/  STL.64 [R1+0x13d0], R6 ;  /* 0x0013d00601007387 */ /* 0x004fe20000100a00 */
[----:B----4-:R1:W-:Y:S03]  /*2b160*/  STL.64 [R1+0x13c8], R4 ;  /* 0x0013c80401007387 */ /* 0x0103e60000100a00 */
[----:B-1----:R-:W2:Y:S01]  /*2b170*/  LDL.64 R4, [R1+0xc0] ;  /* 0x0000c00001047983 */ /* 0x002ea20000100a00 */
[----:B---3--:R-:W-:Y:S02]  /*2b180*/  STL.64 [R1+0x1390], R10 ;  /* 0x0013900a01007387 */ /* 0x008fe40000100a00 */
[----:B------:R1:W-:Y:S02]  /*2b190*/  STL.64 [R1+0x1388], R8 ;  /* 0x0013880801007387 */ /* 0x0003e40000100a00 */
[----:B-1----:R-:W3:Y:S01]  /*2b1a0*/  LDL.LU R8, [R1+0x290] ;  /* 0x0002900001087983 */ /* 0x002ee20000300800 */
[----:B------:R-:W3:Y:S02]  /*2b1b0*/  LDL.LU R9, [R1+0x294] ;  /* 0x0002940001097983 */ /* 0x000ee40000300800 */
[----:B------:R-:W4:Y:S02]  /*2b1c0*/  LDL.LU R10, [R1+0x298] ;  /* 0x00029800010a7983 */ /* 0x000f240000300800 */
[----:B------:R-:W4:Y:S02]  /*2b1d0*/  LDL.LU R11, [R1+0x29c] ;  /* 0x00029c00010b7983 */ /* 0x000f240000300800 */
[----:B----4-:R-:W-:Y:S01]  /*2b1e0*/  STL.64 [R1+0x13a8], R10 ;  /* 0x0013a80a01007387 */ /* 0x010fe20000100a00 */
[----:B---3--:R1:W-:Y:S03]  /*2b1f0*/  STL.64 [R1+0x13a0], R8 ;  /* 0x0013a00801007387 */ /* 0x0083e60000100a00 */
[----:B-1----:R-:W3:Y:S01]  /*2b200*/  LDL.LU R8, [R1+0x2a0] ;  /* 0x0002a00001087983 */ /* 0x002ee20000300800 */
[----:B------:R-:W3:Y:S02]  /*2b210*/  LDL.LU R9, [R1+0x2a4] ;  /* 0x0002a40001097983 */ /* 0x000ee40000300800 */
[----:B------:R-:W4:Y:S02]  /*2b220*/  LDL.LU R10, [R1+0x2a8] ;  /* 0x0002a800010a7983 */ /* 0x000f240000300800 */
[----:B------:R-:W4:Y:S02]  /*2b230*/  LDL.LU R11, [R1+0x2ac] ;  /* 0x0002ac00010b7983 */ /* 0x000f240000300800 */
[----:B----4-:R-:W-:Y:S01]  /*2b240*/  STL.64 [R1+0x13c0], R10 ;  /* 0x0013c00a01007387 */ /* 0x010fe20000100a00 */
[----:B---3--:R1:W-:Y:S03]  /*2b250*/  STL.64 [R1+0x13b8], R8 ;  /* 0x0013b80801007387 */ /* 0x0083e60000100a00 */
[----:B-1----:R-:W3:Y:S04]  /*2b260*/  LDL.64 R8, [R1+0xb0] ;  /* 0x0000b00001087983 */ /* 0x002ee80000100a00 */
[----:B---3--:R1:W-:Y:S04]  /*2b270*/  STL.64 [R1+0x13d8], R8 ;  /* 0x0013d80801007387 */ /* 0x0083e80000100a00 */
[----:B-1----:R-:W3:Y:S01]  /*2b280*/  LDL.LU R8, [R1+0x2c0] ;  /* 0x0002c00001087983 */ /* 0x002ee20000300800 */
[----:B------:R-:W3:Y:S02]  /*2b290*/  LDL.LU R9, [R1+0x2c4] ;  /* 0x0002c40001097983 */ /* 0x000ee40000300800 */
[----:B------:R-:W3:Y:S02]  /*2b2a0*/  LDL.LU R10, [R1+0x2c8] ;  /* 0x0002c800010a7983 */ /* 0x000ee40000300800 */
[----:B------:R-:W3:Y:S01]  /*2b2b0*/  LDL.LU R11, [R1+0x2cc] ;  /* 0x0002cc00010b7983 */ /* 0x000ee20000300800 */
[----:B------:R-:W-:Y:S01]  /*2b2c0*/  STL [R1+0x1120], R14 ;  /* 0x0011200e01007387 */ /* 0x000fe20000100800 */
[----:B------:R-:W-:Y:S02]  /*2b2d0*/  STL [R1+0x1048], R15 ;  /* 0x0010480f01007387 */ /* 0x000fe40000100800 */
[----:B0-----:R-:W-:Y:S02]  /*2b2e0*/  STL.64 [R1+0x12b0], R18 ;  /* 0x0012b01201007387 */ /* 0x001fe40000100a00 */
[----:B------:R0:W-:Y:S02]  /*2b2f0*/  STL.64 [R1+0x12a8], R16 ;  /* 0x0012a81001007387 */ /* 0x0001e40000100a00 */
[----:B0-----:R-:W4:Y:S01]  /*2b300*/  LDL.LU.64 R16, [R1+0x70] ;  /* 0x0000700001107983 */ /* 0x001f220000300a00 */
[----:B------:R-:W-:Y:S02]  /*2b310*/  STL [R1+0x1188], R27 ;  /* 0x0011881b01007387 */ /* 0x000fe40000100800 */
[----:B------:R-:W-:Y:S02]  /*2b320*/  STL [R1+0x1308], R26 ;  /* 0x0013081a01007387 */ /* 0x000fe40000100800 */
[----:B------:R0:W-:Y:S02]  /*2b330*/  STL.64 [R1+0x1300], R24 ;  /* 0x0013001801007387 */ /* 0x0001e40000100a00 */
[----:B--2---:R-:W-:Y:S01]  /*2b340*/  IMAD.MOV.U32 R15, RZ, RZ, R5 ;  /* 0x000000ffff0f7224 */ /* 0x004fe200078e0005 */
[----:B0-----:R-:W4:Y:S01]  /*2b350*/  LDL.LU R24, [R1+0x270] ;  /* 0x0002700001187983 */ /* 0x001f220000300800 */
[C---:B---3--:R-:W-:Y:S11]  /*2b360*/  HMMA.16816.F32.BF16 R8, R20.reuse, R4, R8 ;  /* 0x000000041408723c */ /* 0x048ff60000041808 */
[----:B------:R-:W-:Y:S11]  /*2b370*/  @!UPT UIADD3 URZ, URZ, URZ, URZ ;  /* 0x0000003f3f3ff290 */ /* 0x000ff6000fffe03f */
[----:B------:R-:W-:Y:S01]  /*2b380*/  @!UPT UIADD3 URZ, URZ, URZ, URZ ;  /* 0x0000003f3f3ff290 */ /* 0x000fe2000fffe03f */
[----:B------:R0:W-:Y:S01]  /*2b390*/  STL.64 [R1+0x2c0], R8 ;  /* 0x0002c00801007387 */ /* 0x0001e20000100a00 */
[----:B------:R1:W-:Y:S03]  /*2b3a0*/  STL.64 [R1+0x2c8], R10 ;  /* 0x0002c80a01007387 */ /* 0x0003e60000100a00 */
[----:B0-----:R-:W2:Y:S01]  /*2b3b0*/  LDL.LU.64 R8, [R1+0x13d8] ;  /* 0x0013d80001087983 */ /* 0x001ea20000300a00 */
[----:B------:R-:W2:Y:S02]  /*2b3c0*/  LDL.LU.64 R6, [R1+0x13d0] ;  /* 0x0013d00001067983 */ /* 0x000ea40000300a00 */
[----:B------:R-:W2:Y:S02]  /*2b3d0*/  LDL.LU.64 R4, [R1+0x13c8] ;  /* 0x0013c80001047983 */ /* 0x000ea40000300a00 */
[----:B-1----:R-:W3:Y:S01]  /*2b3e0*/  LDL.LU.64 R10, [R1+0x13c0] ;  /* 0x0013c000010a7983 */ /* 0x002ee20000300a00 */
[----:B--2---:R-:W-:Y:S01]  /*2b3f0*/  HMMA.16816.F32.BF16 R4, R20, R8, R4 ;  /* 0x000000081404723c */ /* 0x004fe20000041804 */
[----:B------:R-:W-:-:S02]  /*2b400*/  IMAD.MOV.U32 R28, RZ, RZ, R9 ;  /* 0x000000ffff1c7224 */ /* 0x000fc400078e0009 */
[----:B------:R-:W3:Y:S11]  /*2b410*/  LDL.LU.64 R8, [R1+0x13b8] ;  /* 0x0013b80001087983 */ /* 0x000ef60000300a00 */
[----:B------:R-:W-:Y:S09]  /*2b420*/  @!UPT UIADD3 URZ, URZ, URZ, URZ ;  /* 0x0000003f3f3ff290 */ /* 0x000ff2000fffe03f */
[----:B------:R0:W-:Y:S04]  /*2b430*/  STL.64 [R1+0x2b0], R4 ;  /* 0x0002b00401007387 */ /* 0x0001e80000100a00 */
[----:B0-----:R-:W3:Y:S01]  /*2b440*/  LDL.LU.64 R4, [R1+0x13b0] ;  /* 0x0013b00001047983 */ /* 0x001ee20000300a00 */
[----:B------:R-:W-:Y:S02]  /*2b450*/  IMAD.MOV.U32 R26, RZ, RZ, R2 ;  /* 0x000000ffff1a7224 */ /* 0x000fe400078e0002 */
[----:B------:R-:W-:Y:S02]  /*2b460*/  IMAD.MOV.U32 R27, RZ, RZ, R0 ;  /* 0x000000ffff1b7224 */ /* 0x000fe400078e0000 */
[----:B------:R-:W-:Y:S02]  /*2b470*/  IMAD.MOV.U32 R2, RZ, RZ, R6 ;  /* 0x000000ffff027224 */ /* 0x000fe400078e0006 */
[----:B------:R-:W-:-:S05]  /*2b480*/  IMAD.MOV.U32 R0, RZ, RZ, R7 ;  /* 0x000000ffff007224 */ /* 0x000fca00078e0007 */
[----:B------:R-:W-:Y:S01]  /*2b490*/  STL [R1+0x127c], R0 ;  /* 0x00127c0001007387 */ /* 0x000fe20000100800 */
[----:B------:R-:W-:Y:S02]  /*2b4a0*/  STL [R1+0x1278], R2 ;  /* 0x0012780201007387 */ /* 0x000fe40000100800 */
[----:B------:R-:W-:Y:S01]  /*2b4b0*/  STL [R1+0x1274], R28 ;  /* 0x0012741c01007387 */ /* 0x000fe20000100800 */
[C---:B---3--:R-:W-:Y:S01]  /*2b4c0*/  HMMA.16816.F32.BF16 R4, R20.reuse, R4, R8 ;  /* 0x000000041404723c */ /* 0x048fe20000041808 */
[----:B------:R-:W2:Y:S01]  /*2b4d0*/  LDL.LU.64 R10, [R1+0x13a8] ;  /* 0x0013a800010a7983 */ /* 0x000ea20000300a00 */
[----:B------:R-:W2:Y:S11]  /*2b4e0*/  LDL.LU.64 R8, [R1+0x13a0] ;  /* 0x0013a00001087983 */ /* 0x000eb60000300a00 */
[----:B------:R-:W-:Y:S10]  /*2b4f0*/  @!UPT UIADD3 URZ, URZ, URZ, URZ ;  /* 0x0000003f3f3ff290 */ /* 0x000ff4000fffe03f */
[----:B------:R0:W-:Y:S01]  /*2b500*/  STL.64 [R1+0x2a0], R4 ;  /* 0x0002a00401007387 */ /* 0x0001e20000100a00 */
[----:B------:R-:W-:Y:S03]  /*2b510*/  STL.64 [R1+0x2a8], R6 ;  /* 0x0002a80601007387 */ /* 0x000fe60000100a00 */
[----:B0-----:R-:W2:Y:S02]  /*2b520*/  LDL.LU.64 R4, [R1+0x1398] ;  /* 0x0013980001047983 */ /* 0x001ea40000300a00 */
[C---:B--2---:R-:W-:Y:S01]  /*2b530*/  HMMA.16816.F32.BF16 R8, R20.reuse, R4, R8 ;  /* 0x000000041408723c */ /* 0x044fe20000041808 */
[----:B------:R-:W-:Y:S02]  /*2b540*/  IMAD.MOV.U32 R2, RZ, RZ, R4 ;  /* 0x000000ffff027224 */ /* 0x000fe400078e0004 */
[----:B------:R-:W-:Y:S11]  /*2b550*/  IMAD.MOV.U32 R28, RZ, RZ, R5 ;  /* 0x000000ffff1c7224 */ /* 0x000ff600078e0005 */
[----:B------:R-:W-:Y:S09]  /*2b560*/  @!UPT UIADD3 URZ, URZ, URZ, URZ ;  /* 0x0000003f3f3ff290 */ /* 0x000ff2000fffe03f */
[----:B------:R-:W-:Y:S01]  /*2b570*/  STL.64 [R1+0x290], R8 ;  /* 0x0002900801007387 */ /* 0x000fe20000100a00 */
[----:B------:R0:W-:Y:S03]  /*2b580*/  STL.64 [R1+0x298], R10 ;  /* 0x0002980a01007387 */ /* 0x0001e60000100a00 */
[----:B0-----:R-:W2:Y:S01]  /*2b590*/  LDL.LU.64 R10, [R1+0x1390] ;  /* 0x00139000010a7983 */ /* 0x001ea20000300a00 */
[----:B------:R-:W2:Y:S02]  /*2b5a0*/  LDL.LU.64 R8, [R1+0x1388] ;  /* 0x0013880001087983 */ /* 0x000ea40000300a00 */
[----:B------:R-:W2:Y:S02]  /*2b5b0*/  LDL.LU.64 R4, [R1+0x1380] ;  /* 0x0013800001047983 */ /* 0x000ea40000300a00 */
[----:B------:R-:W-:Y:S01]  /*2b5c0*/  STL [R1+0x1284], R28 ;  /* 0x0012841c01007387 */ /* 0x000fe20000100800 */
[----:B------:R-:W-:Y:S01]  /*2b5d0*/  STL [R1+0x1280], R2 ;  /* 0x0012800201007387 */ /* 0x000fe20000100800 */
[----:B--2---:R-:W-:Y:S01]  /*2b5e0*/  HMMA.16816.F32.BF16 R8, R20, R4, R8 ;  /* 0x000000041408723c */ /* 0x004fe20000041808 */
[----:B------:R-:W-:Y:S11]  /*2b5f0*/  IMAD.MOV.U32 R0, RZ, RZ, R5 ;  /* 0x000000ffff007224 */ /* 0x000ff600078e0005 */
[----:B------:R-:W-:Y:S11]  /*2b600*/  @!UPT UIADD3 URZ, URZ, URZ, URZ ;  /* 0x0000003f3f3ff290 */ /* 0x000ff6000fffe03f */
[----:B------:R0:W-:Y:S01]  /*2b610*/  STL.64 [R1+0x280], R8 ;  /* 0x0002800801007387 */ /* 0x0001e20000100a00 */
[----:B------:R-:W-:Y:S03]  /*2b620*/  STL.64 [R1+0x288], R10 ;  /* 0x0002880a01007387 */ /* 0x000fe60000100a00 */
[----:B0-----:R-:W2:Y:S01]  /*2b630*/  LDL.LU.64 R8, [R1+0x1378] ;  /* 0x0013780001087983 */ /* 0x001ea20000300a00 */
[----:B------:R-:W2:Y:S02]  /*2b640*/  LDL.LU.64 R6, [R1+0x1370] ;  /* 0x0013700001067983 */ /* 0x000ea40000300a00 */
[----:B------:R-:W2:Y:S02]  /*2b650*/  LDL.LU.64 R4, [R1+0x1368] ;  /* 0x0013680001047983 */ /* 0x000ea40000300a00 */
[----:B------:R-:W-:-:S07]  /*2b660*/  IMAD.MOV.U32 R25, RZ, RZ, R3 ;  /* 0x000000ffff197224 */ /* 0x000fce00078e0003 */
[C---:B----4-:R-:W-:Y:S01]  /*2b670*/  HMMA.16816.F32.BF16 R24, R20.reuse, R16, R24 ;  /* 0x000000101418723c */ /* 0x050fe20000041818 */
[----:B------:R-:W-:Y:S02]  /*2b680*/  IMAD.MOV.U32 R2, RZ, RZ, R17 ;  /* 0x000000ffff027224 */ /* 0x000fe400078e0011 */
[----:B------:R-:W-:Y:S01]  /*2b690*/  IMAD.MOV.U32 R28, RZ, RZ, R16 ;  /* 0x000000ffff1c7224 */ /* 0x000fe200078e0010 */
[----:B------:R-:W-:Y:S11]  /*2b6a0*/  STL [R1+0x1288], R0 ;  /* 0x0012880001007387 */ /* 0x000ff60000100800 */
[----:B------:R-:W-:Y:S08]  /*2b6b0*/  @!UPT UIADD3 URZ, URZ, URZ, URZ ;  /* 0x0000003f3f3ff290 */ /* 0x000ff0000fffe03f */
[----:B------:R-:W-:Y:S01]  /*2b6c0*/  STL.64 [R1+0x270], R24 ;  /* 0x0002701801007387 */ /* 0x000fe20000100a00 */
[----:B------:R-:W-:Y:S02]  /*2b6d0*/  STL.64 [R1+0x278], R26 ;  /* 0x0002781a01007387 */ /* 0x000fe40000100a00 */
[----:B------:R-:W-:Y:S02]  /*2b6e0*/  STL [R1+0x1290], R2 ;  /* 0x0012900201007387 */ /* 0x000fe40000100800 */
[----:B------:R-:W-:Y:S01]  /*2b6f0*/  STL [R1+0x128c], R28 ;  /* 0x00128c1c01007387 */ /* 0x000fe20000100800 */
[----:B--2---:R-:W-:Y:S11]  /*2b700*/  HMMA.16816.F32.BF16 R4, R20, R8, R4 ;  /* 0x000000081404723c */ /* 0x004ff60000041804 */
[----:B------:R-:W-:Y:S11]  /*2b710*/  @!UPT UIADD3 URZ, URZ, URZ, URZ ;  /* 0x0000003f3f3ff290 */ /* 0x000ff6000fffe03f */
[----:B------:R-:W-:Y:S01]  /*2b720*/  @!UPT UIADD3 URZ, URZ, URZ, URZ ;  /* 0x0000003f3f3ff290 */ /* 0x000fe2000fffe03f */
[----:B------:R0:W-:Y:S01]  /*2b730*/  STL.64 [R1+0x260], R4 ;  /* 0x0002600401007387 */ /* 0x0001e20000100a00 */
[----:B------:R-:W2:Y:S02]  /*2b740*/  LDL.LU R16, [R1+0x1c0] ;  /* 0x0001c00001107983 */ /* 0x000ea40000300800 */
[----:B------:R-:W2:Y:S02]  /*2b750*/  LDL.LU R17, [R1+0x1c4] ;  /* 0x0001c40001117983 */ /* 0x000ea40000300800 */
[----:B------:R-:W3:Y:S01]  /*2b760*/  LDL.LU R18, [R1+0x1c8] ;  /* 0x0001c80001127983 */ /* 0x000ee20000300800 */
[----:B------:R-:W3:Y:S04]  /*2b770*/  LDL.LU R19, [R1+0x1cc] ;  /* 0x0001cc0001137983 */ /* 0x000ee80000300800 */
[----:B0-----:R-:W4:Y:S01]  /*2b780*/  LDL.LU.64 R4, [R1] ;  /* 0x0000000001047983 */ /* 0x001f220000300a00 */
[----:B------:R-:W-:-:S03]  /*2b790*/  IMAD.MOV.U32 R0, RZ, RZ, R9 ;  /* 0x000000ffff007224 */ /* 0x000fc600078e0009 */
[----:B----4-:R0:W-:Y:S01]  /*2b7a0*/  STL.64 [R1+0x12f8], R4 ;  /* 0x0012f80401007387 */ /* 0x0101e20000100a00 */
[----:B------:R-:W4:Y:S02]  /*2b7b0*/  LDL.LU R8, [R1+0x1f0] ;  /* 0x0001f00001087983 */ /* 0x000f240000300800 */
[----:B------:R-:W4:Y:S02]  /*2b7c0*/  LDL.LU R9, [R1+0x1f4] ;  /* 0x0001f40001097983 */ /* 0x000f240000300800 */
[----:B------:R-:W2:Y:S01]  /*2b7d0*/  LDL.LU R10, [R1+0x1f8] ;  /* 0x0001f800010a7983 */ /* 0x000ea20000300800 */
[----:B------:R-:W2:Y:S01]  /*2b7e0*/  LDL.LU R11, [R1+0x1fc] ;  /* 0x0001fc00010b7983 */ /* 0x000ea20000300800 */
[----:B------:R-:W2:Y:S02]  /*2b7f0*/  LDL.LU.64 R24, [R1+0x20] ;  /* 0x0000200001187983 */ /* 0x000ea40000300a00 */
[----:B------:R-:W-:Y:S02]  /*2b800*/  IMAD.MOV.U32 R14, RZ, RZ, R6 ;  /* 0x000000ffff0e7224 */ /* 0x000fe400078e0006 */
[----:B------:R-:W-:Y:S01]  /*2b810*/  IMAD.MOV.U32 R3, RZ, RZ, R7 ;  /* 0x000000ffff037224 */ /* 0x000fe200078e0007 */
[----:B--2---:R1:W-:Y:S01]  /*2b820*/  STL.64 [R1+0x1320], R24 ;  /* 0x0013201801007387 */ /* 0x0043e20000100a00 */
[----:B0-----:R-:W2:Y:S02]  /*2b830*/  LDL.LU R4, [R1+0x210] ;  /* 0x0002100001047983 */ /* 0x001ea40000300800 */
[----:B------:R-:W2:Y:S02]  /*2b840*/  LDL.LU R5, [R1+0x214] ;  /* 0x0002140001057983 */ /* 0x000ea40000300800 */
[----:B------:R-:W2:Y:S01]  /*2b850*/  LDL.LU R6, [R1+0x218] ;  /* 0x0002180001067983 */ /* 0x000ea20000300800 */
[----:B------:R-:W2:Y:S04]  /*2b860*/  LDL.LU R7, [R1+0x21c] ;  /* 0x00021c0001077983 */ /* 0x000ea80000300800 */
[----:B-1----:R-:W2:Y:S04]  /*2b870*/  LDL.LU.64 R24, [R1+0x30] ;  /* 0x0000300001187983 */ /* 0x002ea80000300a00 */
[----:B--2---:R0:W-:Y:S04]  /*2b880*/  STL.64 [R1+0x1338], R24 ;  /* 0x0013381801007387 */ /* 0x0041e80000100a00 */
[----:B0-----:R-:W2:Y:S04]  /*2b890*/  LDL.LU.64 R24, [R1+0x40] ;  /* 0x0000400001187983 */ /* 0x001ea80000300a00 */
[----:B--2---:R-:W-:Y:S01]  /*2b8a0*/  STL.64 [R1+0x1350], R24 ;  /* 0x0013501801007387 */ /* 0x004fe20000100a00 */
[----:B------:R-:W-:Y:S02]  /*2b8b0*/  STL.64 [R1+0x1318], R6 ;  /* 0x0013180601007387 */ /* 0x000fe40000100a00 */
[----:B------:R0:W-:Y:S02]  /*2b8c0*/  STL.64 [R1+0x1310], R4 ;  /* 0x0013100401007387 */ /* 0x0001e40000100a00 */
[----:B0-----:R-:W2:Y:S01]  /*2b8d0*/  LDL.LU R4, [R1+0x220] ;  /* 0x0002200001047983 */ /* 0x001ea20000300800 */
[----:B------:R-:W2:Y:S02]  /*2b8e0*/  LDL.LU R5, [R1+0x224] ;  /* 0x0002240001057983 */ /* 0x000ea40000300800 */
[----:B------:R-:W2:Y:S02]  /*2b8f0*/  LDL.LU R6, [R1+0x228] ;  /* 0x0002280001067983 */ /* 0x000ea40000300800 */
[----:B------:R-:W2:Y:S01]  /*2b900*/  LDL.LU R7, [R1+0x22c] ;  /* 0x00022c0001077983 */ /* 0x000ea20000300800 */
[----:B------:R-:W3:Y:S01]  /*2b910*/  LDL.LU R24, [R1+0x250] ;  /* 0x0002500001187983 */ /* 0x000ee20000300800 */
[----:B------:R-:W3:Y:S02]  /*2b920*/  LDL.LU R25, [R1+0x254] ;  /* 0x0002540001197983 */ /* 0x000ee40000300800 */
[----:B------:R-:W3:Y:S02]  /*2b930*/  LDL.LU R26, [R1+0x258] ;  /* 0x00025800011a7983 */ /* 0x000ee40000300800 */
[----:B------:R-:W3:Y:S01]  /*2b940*/  LDL.LU R27, [R1+0x25c] ;  /* 0x00025c00011b7983 */ /* 0x000ee20000300800 */
[----:B--2---:R-:W-:Y:S01]  /*2b950*/  STL.64 [R1+0x1330], R6 ;  /* 0x0013300601007387 */ /* 0x004fe20000100a00 */
[----:B------:R0:W-:Y:S03]  /*2b960*/  STL.64 [R1+0x1328], R4 ;  /* 0x0013280401007387 */ /* 0x0001e60000100a00 */
[----:B0-----:R-:W2:Y:S01]  /*2b970*/  LDL.LU R4, [R1+0x230] ;  /* 0x0002300001047983 */ /* 0x001ea20000300800 */
[----:B------:R-:W2:Y:S02]  /*2b980*/  LDL.LU R5, [R1+0x234] ;  /* 0x0002340001057983 */ /* 0x000ea40000300800 */
[----:B------:R-:W2:Y:S02]  /*2b990*/  LDL.LU R6, [R1+0x238] ;  /* 0x0002380001067983 */ /* 0x000ea40000300800 */
[----:B------:R-:W2:Y:S02]  /*2b9a0*/  LDL.LU R7, [R1+0x23c] ;  /* 0x00023c0001077983 */ /* 0x000ea40000300800 */
        /* <DEDUP_REMOVED lines=8> */
[----:B0-----:R-:W2:Y:S01]  /*2ba30*/  LDL.LU.64 R4, [R1+0x50] ;  /* 0x0000500001047983 */ /* 0x001ea20000300a00 */
[----:B------:R-:W-:Y:S02]  /*2ba40*/  STL.64 [R1+0x12f0], R10 ;  /* 0x0012f00a01007387 */ /* 0x000fe40000100a00 */
[----:B----4-:R0:W-:Y:S02]  /*2ba50*/  STL.64 [R1+0x12e8], R8 ;  /* 0x0012e80801007387 */ /* 0x0101e40000100a00 */
[----:B0-----:R-:W4:Y:S01]  /*2ba60*/  LDL.LU R8, [R1+0x200] ;  /* 0x0002000001087983 */ /* 0x001f220000300800 */
[----:B------:R-:W4:Y:S02]  /*2ba70*/  LDL.LU R9, [R1+0x204] ;  /* 0x0002040001097983 */ /* 0x000f240000300800 */
[----:B------:R-:W4:Y:S02]  /*2ba80*/  LDL.LU R10, [R1+0x208] ;  /* 0x00020800010a7983 */ /* 0x000f240000300800 */
[----:B------:R-:W4:Y:S01]  /*2ba90*/  LDL.LU R11, [R1+0x20c] ;  /* 0x00020c00010b7983 */ /* 0x000f220000300800 */
[----:B---3--:R-:W-:Y:S01]  /*2baa0*/  STL.64 [R1+0x12c0], R18 ;  /* 0x0012c01201007387 */ /* 0x008fe20000100a00 */
[----:B------:R0:W-:Y:S03]  /*2bab0*/  STL.64 [R1+0x12b8], R16 ;  /* 0x0012b81001007387 */ /* 0x0001e60000100a00 */
[----:B0-----:R-:W3:Y:S01]  /*2bac0*/  LDL.LU R16, [R1+0x1e0] ;  /* 0x0001e00001107983 */ /* 0x001ee20000300800 */
[----:B------:R-:W3:Y:S02]  /*2bad0*/  LDL.LU R17, [R1+0x1e4] ;  /* 0x0001e40001117983 */ /* 0x000ee40000300800 */
[----:B------:R-:W3:Y:S02]  /*2bae0*/  LDL.LU R18, [R1+0x1e8] ;  /* 0x0001e80001127983 */ /* 0x000ee40000300800 */
[----:B------:R-:W-:Y:S01]  /*2baf0*/  STL [R1+0x129c], R3 ;  /* 0x00129c0301007387 */ /* 0x000fe20000100800 */
[----:B------:R-:W-:Y:S01]  /*2bb00*/  STL [R1+0x1298], R14 ;  /* 0x0012980e01007387 */ /* 0x000fe20000100800 */
[----:B------:R-:W-:Y:S02]  /*2bb10*/  STL [R1+0x1294], R0 ;  /* 0x0012940001007387 */ /* 0x000fe40000100800 */
[----:B------:R-:W3:Y:S01]  /*2bb20*/  LDL.LU.64 R6, [R1+0x1360] ;  /* 0x0013600001067983 */ /* 0x000ee20000300a00 */
[----:B--2---:R-:W-:Y:S01]  /*2bb30*/  HMMA.16816.F32.BF16 R24, R20, R4, R24 ;  /* 0x000000041418723c */ /* 0x004fe20000041818 */
[----:B------:R-:W-:-:S02]  /*2bb40*/  IMAD.MOV.U32 R2, RZ, RZ, R4 ;  /* 0x000000ffff027224 */ /* 0x000fc400078e0004 */
[----:B------:R-:W-:Y:S02]  /*2bb50*/  IMAD.MOV.U32 R28, RZ, RZ, R5 ;  /* 0x000000ffff1c7224 */ /* 0x000fe400078e0005 */
[----:B------:R-:W3:Y:S11]  /*2bb60*/  LDL.LU.64 R4, [R1+0x1358] ;  /* 0x0013580001047983 */ /* 0x000ef60000300a00 */
[----:B------:R-:W-:Y:S07]  /*2bb70*/  @!UPT UIADD3 URZ, URZ, URZ, URZ ;  /* 0x0000003f3f3ff290 */ /* 0x000fee000fffe03f */
[----:B------:R0:W-:Y:S01]  /*2bb80*/  STL.64 [R1+0x250], R24 ;  /* 0x0002501801007387 */ /* 0x0001e20000100a00 */
[----:B------:R-:W-:Y:S03]  /*2bb90*/  STL [R1+0x258], R26 ;  /* 0x0002581a01007387 */ /* 0x000fe60000100800 */
[----:B0-----:R-:W3:Y:S01]  /*2bba0*/  LDL.LU.64 R24, [R1+0x1350] ;  /* 0x0013500001187983 */ /* 0x001ee20000300a00 */
[----:B------:R-:W-:Y:S02]  /*2bbb0*/  STL [R1+0x12a4], R28 ;  /* 0x0012a41c01007387 */ /* 0x000fe40000100800 */
[----:B------:R-:W-:Y:S01]  /*2bbc0*/  STL [R1+0x12a0], R2 ;  /* 0x0012a00201007387 */ /* 0x000fe20000100800 */
[C---:B---3--:R-:W-:Y:S01]  /*2bbd0*/  HMMA.16816.F32.BF16 R4, R20.reuse, R24, R4 ;  /* 0x000000181404723c */ /* 0x048fe20000041804 */
        /* <DEDUP_REMOVED lines=17> */
[----:B------:R-:W-:Y:S02]  /*2bcf0*/  IMAD.MOV.U32 R19, RZ, RZ, R29 ;  /* 0x000000ffff137224 */ /* 0x000fe400078e001d */
[----:B------:R-:W-:Y:S01]  /*2bd00*/  IMAD.MOV.U32 R29, RZ, RZ, R27 ;  /* 0x000000ffff1d7224 */ /* 0x000fe200078e001b */
        /* <DEDUP_REMOVED lines=8> */
[----:B------:R-:W3:Y:S02]  /*2bd90*/  LDL.LU R26, [R1+0x1308] ;  /* 0x00130800011a7983 */ /* 0x000ee40000300800 */
[----:B------:R-:W2:Y:S02]  /*2bda0*/  LDL.LU.64 R24, [R1+0x1300] ;  /* 0x0013000001187983 */ /* 0x000ea40000300a00 */
[C---:B--2---:R-:W-:Y:S11]  /*2bdb0*/  HMMA.16816.F32.BF16 R4, R20.reuse, R24, R4 ;  /* 0x000000181404723c */ /* 0x044ff60000041804 */
[----:B------:R-:W-:Y:S11]  /*2bdc0*/  @!UPT UIADD3 URZ, URZ, URZ, URZ ;  /* 0x0000003f3f3ff290 */ /* 0x000ff6000fffe03f */
[----:B------:R-:W-:Y:S01]  /*2bdd0*/  @!UPT UIADD3 URZ, URZ, URZ, URZ ;  /* 0x0000003f3f3ff290 */ /* 0x000fe2000fffe03f */
[----:B------:R0:W-:Y:S01]  /*2bde0*/  STL.64 [R1+0x210], R4 ;  /* 0x0002100401007387 */ /* 0x0001e20000100a00 */
[----:B------:R-:W-:Y:S03]  /*2bdf0*/  STL.64 [R1+0x218], R6 ;  /* 0x0002180601007387 */ /* 0x000fe60000100a00 */
[----:B0-----:R-:W4:Y:S01]  /*2be00*/  LDL.LU.64 R4, [R1+0x12f8] ;  /* 0x0012f80001047983 */ /* 0x001f220000300a00 */
[----:B---3--:R-:W-:Y:S02]  /*2be10*/  STL [R1+0x11a0], R26 ;  /* 0x0011a01a01007387 */ /* 0x008fe40000100800 */
[----:B------:R0:W-:Y:S01]  /*2be20*/  STL.64 [R1+0x1198], R24 ;  /* 0x0011981801007387 */ /* 0x0001e20000100a00 */
[C---:B----4-:R-:W-:Y:S01]  /*2be30*/  HMMA.16816.F32.BF16 R8, R20.reuse, R4, R8 ;  /* 0x000000041408723c */ /* 0x050fe20000041808 */
[----:B0-----:R-:W-:Y:S02]  /*2be40*/  IMAD.MOV.U32 R25, RZ, RZ, R4 ;  /* 0x000000ffff197224 */ /* 0x001fe400078e0004 */
[----:B------:R-:W-:Y:S11]  /*2be50*/  IMAD.MOV.U32 R24, RZ, RZ, R5 ;  /* 0x000000ffff187224 */ /* 0x000ff600078e0005 */
[----:B------:R-:W-:Y:S09]  /*2be60*/  @!UPT UIADD3 URZ, URZ, URZ, URZ ;  /* 0x0000003f3f3ff290 */ /* 0x000ff2000fffe03f */
[----:B------:R-:W-:Y:S01]  /*2be70*/  STL.64 [R1+0x200], R8 ;  /* 0x0002000801007387 */ /* 0x000fe20000100a00 */
[----:B------:R0:W-:Y:S03]  /*2be80*/  STL.64 [R1+0x208], R10 ;  /* 0x0002080a01007387 */ /* 0x0001e60000100a00 */
[----:B0-----:R-:W2:Y:S01]  /*2be90*/  LDL.LU.64 R10, [R1+0x12f0] ;  /* 0x0012f000010a7983 */ /* 0x001ea20000300a00 */
[----:B------:R-:W2:Y:S02]  /*2bea0*/  LDL.LU.64 R8, [R1+0x12e8] ;  /* 0x0012e80001087983 */ /* 0x000ea40000300a00 */
[----:B------:R-:W3:Y:S02]  /*2beb0*/  LDL.LU.64 R6, [R1+0x12e0] ;  /* 0x0012e00001067983 */ /* 0x000ee40000300a00 */
[----:B------:R-:W2:Y:S02]  /*2bec0*/  LDL.LU.64 R4, [R1+0x12d8] ;  /* 0x0012d80001047983 */ /* 0x000ea40000300a00 */
        /* <DEDUP_REMOVED lines=10> */
[C---:B----4-:R-:W-:Y:S11]  /*2bf70*/  HMMA.16816.F32.BF16 R16, R20.reuse, R8, R16 ;  /* 0x000000081410723c */ /* 0x050ff60000041810 */
[----:B------:R-:W-:Y:S11]  /*2bf80*/  @!UPT UIADD3 URZ, URZ, URZ, URZ ;  /* 0x0000003f3f3ff290 */ /* 0x000ff6000fffe03f */
[----:B------:R-:W-:Y:S01]  /*2bf90*/  @!UPT UIADD3 URZ, URZ, URZ, URZ ;  /* 0x0000003f3f3ff290 */ /* 0x000fe2000fffe03f */
[----:B------:R-:W-:Y:S01]  /*2bfa0*/  STL.64 [R1+0x1e0], R16 ;  /* 0x0001e01001007387 */ /* 0x000fe20000100a00 */
[----:B------:R0:W-:Y:S03]  /*2bfb0*/  STL.64 [R1+0x1e8], R18 ;  /* 0x0001e81201007387 */ /* 0x0001e60000100a00 */
[----:B0-----:R-:W4:Y:S01]  /*2bfc0*/  LDL.LU.64 R18, [R1+0x12c0] ;  /* 0x0012c00001127983 */ /* 0x001f220000300a00 */
[----:B------:R-:W4:Y:S02]  /*2bfd0*/  LDL.LU.64 R16, [R1+0x12b8] ;  /* 0x0012b80001107983 */ /* 0x000f240000300a00 */
[----:B--2---:R-:W-:Y:S02]  /*2bfe0*/  STL.64 [R1+0x1160], R10 ;  /* 0x0011600a01007387 */ /* 0x004fe40000100a00 */
[----:B------:R0:W-:Y:S02]  /*2bff0*/  STL.64 [R1+0x1158], R8 ;  /* 0x0011580801007387 */ /* 0x0001e40000100a00 */
[----:B0-----:R-:W3:Y:S01]  /*2c000*/  LDL.LU R8, [R1+0x1b0] ;  /* 0x0001b00001087983 */ /* 0x001ee20000300800 */
[----:B------:R-:W3:Y:S02]  /*2c010*/  LDL.LU R9, [R1+0x1b4] ;  /* 0x0001b40001097983 */ /* 0x000ee40000300800 */
[----:B------:R-:W3:Y:S02]  /*2c020*/  LDL.LU R10, [R1+0x1b8] ;  /* 0x0001b800010a7983 */ /* 0x000ee40000300800 */
[----:B------:R-:W3:Y:S01]  /*2c030*/  LDL.LU R11, [R1+0x1bc] ;  /* 0x0001bc00010b7983 */ /* 0x000ee20000300800 */
[----:B----4-:R-:W-:Y:S01]  /*2c040*/  HMMA.16816.F32.BF16 R20, R20, R12, R16 ;  /* 0x0000000c1414723c */ /* 0x010fe20000041810 */
[----:B------:R-:W3:Y:S01]  /*2c050*/  LDL.LU.64 R18, [R1+0x12b0] ;  /* 0x0012b00001127983 */ /* 0x000ee20000300a00 */
[----:B------:R-:W3:Y:S02]  /*2c060*/  LDL.LU.64 R16, [R1+0x12a8] ;  /* 0x0012a80001107983 */ /* 0x000ee40000300a00 */
[----:B------:R-:W-:-:S07]  /*2c070*/  IMAD.MOV.U32 R5, RZ, RZ, R15 ;  /* 0x000000ffff057224 */ /* 0x000fce00078e000f */
[----:B---3--:R-:W-:Y:S11]  /*2c080*/  HMMA.16816.F32.BF16 R4, R16, R4, R8 ;  /* 0x000000041004723c */ /* 0x008ff60000041808 */
[----:B------:R-:W-:Y:S11]  /*2c090*/  @!UPT UIADD3 URZ, URZ, URZ, URZ ;  /* 0x0000003f3f3ff290 */ /* 0x000ff6000fffe03f */
[----:B------:R-:W-:Y:S01]  /*2c0a0*/  @!UPT UIADD3 URZ, URZ, URZ, URZ ;  /* 0x0000003f3f3ff290 */ /* 0x000fe2000fffe03f */
[----:B------:R-:W-:Y:S01]  /*2c0b0*/  STL [R1+0x1b4], R5 ;  /* 0x0001b40501007387 */ /* 0x000fe20000100800 */
[----:B------:R0:W-:Y:S02]  /*2c0c0*/  STL.64 [R1+0x1c0], R20 ;  /* 0x0001c01401007387 */ /* 0x0001e40000100a00 */
[----:B------:R-:W-:Y:S02]  /*2c0d0*/  STL.64 [R1+0x1c8], R22 ;  /* 0x0001c81601007387 */ /* 0x000fe40000100a00 */
[----:B------:R-:W-:Y:S02]  /*2c0e0*/  STL.64 [R1+0x1b8], R6 ;  /* 0x0001b80601007387 */ /* 0x000fe40000100a00 */
[----:B------:R-:W-:Y:S02]  /*2c0f0*/  IMAD.MOV.U32 R15, RZ, RZ, R4 ;  /* 0x000000ffff0f7224 */ /* 0x000fe400078e0004 */
[----:B------:R-:W-:Y:S02]  /*2c100*/  IMAD.MOV.U32 R4, RZ, RZ, R25 ;  /* 0x000000ffff047224 */ /* 0x000fe400078e0019 */
[----:B0-----:R-:W-:-:S02]  /*2c110*/  IMAD.MOV.U32 R20, RZ, RZ, R28 ;  /* 0x000000ffff147224 */ /* 0x001fc400078e001c */
[----:B------:R-:W-:Y:S01]  /*2c120*/  IMAD.MOV.U32 R21, RZ, RZ, R27 ;  /* 0x000000ffff157224 */ /* 0x000fe200078e001b */
[----:B------:R-:W2:Y:S01]  /*2c130*/  LDL.LU R28, [R1+0x12a4] ;  /* 0x0012a400011c7983 */ /* 0x000ea20000300800 */
[----:B------:R-:W-:-:S03]  /*2c140*/  IMAD.MOV.U32 R5, RZ, RZ, R24 ;  /* 0x000000ffff057224 */ /* 0x000fc600078e0018 */
[----:B------:R0:W-:Y:S01]  /*2c150*/  STL.64 [R1+0x11a8], R20 ;  /* 0x0011a81401007387 */ /* 0x0001e20000100a00 */
[----:B------:R-:W3:Y:S02]  /*2c160*/  LDL.LU R24, [R1+0x110] ;  /* 0x0001100001187983 */ /* 0x000ee40000300800 */
[----:B------:R-:W3:Y:S02]  /*2c170*/  LDL.LU R25, [R1+0x114] ;  /* 0x0001140001197983 */ /* 0x000ee40000300800 */
[----:B------:R-:W4:Y:S01]  /*2c180*/  LDL.LU R26, [R1+0x118] ;  /* 0x00011800011a7983 */ /* 0x000f220000300800 */
[----:B------:R-:W4:Y:S01]  /*2c190*/  LDL.LU R27, [R1+0x11c] ;  /* 0x00011c00011b7983 */ /* 0x000f220000300800 */
[----:B0-----:R-:W-:Y:S02]  /*2c1a0*/  IMAD.MOV.U32 R20, RZ, RZ, R2 ;  /* 0x000000ffff147224 */ /* 0x001fe400078e0002 */
[----:B------:R-:W-:Y:S01]  /*2c1b0*/  IMAD.MOV.U32 R21, RZ, RZ, R3 ;  /* 0x000000ffff157224 */ /* 0x000fe200078e0003 */
[----:B----4-:R-:W-:Y:S01]  /*2c1c0*/  STL.64 [R1+0x11b8], R26 ;  /* 0x0011b81a01007387 */ /* 0x010fe20000100a00 */
[----:B---3--:R-:W-:Y:S02]  /*2c1d0*/  STL.64 [R1+0x11b0], R24 ;  /* 0x0011b01801007387 */ /* 0x008fe40000100a00 */
[----:B------:R-:W3:Y:S02]  /*2c1e0*/  LDL.LU R2, [R1+0x12a0] ;  /* 0x0012a00001027983 */ /* 0x000ee40000300800 */
[----:B------:R-:W4:Y:S01]  /*2c1f0*/  LDL.LU R3, [R1+0x129c] ;  /* 0x00129c0001037983 */ /* 0x000f220000300800 */
[----:B------:R0:W-:Y:S02]  /*2c200*/  STL.64 [R1+0x11c0], R20 ;  /* 0x0011c01401007387 */ /* 0x0001e40000100a00 */
[----:B0-----:R-:W-:-:S02]  /*2c210*/  IMAD.MOV.U32 R20, RZ, RZ, R14 ;  /* 0x000000ffff147224 */ /* 0x001fc400078e000e */
[----:B------:R-:W-:Y:S01]  /*2c220*/  IMAD.MOV.U32 R21, RZ, RZ, R0 ;  /* 0x000000ffff157224 */ /* 0x000fe200078e0000 */
[----:B------:R-:W4:Y:S01]  /*2c230*/  LDL.LU R14, [R1+0x1298] ;  /* 0x00129800010e7983 */ /* 0x000f220000300800 */
[----:B------:R-:W4:Y:S03]  /*2c240*/  LDL.LU R0, [R1+0x1294] ;  /* 0x0012940001007983 */ /* 0x000f260000300800 */
[----:B------:R2:W-:Y:S01]  /*2c250*/  STL.64 [R1+0x11d8], R20 ;  /* 0x0011d81401007387 */ /* 0x0005e20000100a00 */
[----:B------:R-:W4:Y:S02]  /*2c260*/  LDL.LU R24, [R1+0x120] ;  /* 0x0001200001187983 */ /* 0x000f240000300800 */
[----:B------:R-:W4:Y:S02]  /*2c270*/  LDL.LU R25, [R1+0x124] ;  /* 0x0001240001197983 */ /* 0x000f240000300800 */
[----:B------:R-:W4:Y:S01]  /*2c280*/  LDL.LU R26, [R1+0x128] ;  /* 0x00012800011a7983 */ /* 0x000f220000300800 */
[----:B------:R-:W4:Y:S01]  /*2c290*/  LDL.LU R27, [R1+0x12c] ;  /* 0x00012c00011b7983 */ /* 0x000f220000300800 */
[----:B--2---:R-:W-:-:S02]  /*2c2a0*/  IMAD.MOV.U32 R21, RZ, RZ, R28 ;  /* 0x000000ffff157224 */ /* 0x004fc400078e001c */
[----:B---3--:R-:W-:Y:S02]  /*2c2b0*/  IMAD.MOV.U32 R20, RZ, RZ, R2 ;  /* 0x000000ffff147224 */ /* 0x008fe400078e0002 */
[----:B------:R-:W2:Y:S01]  /*2c2c0*/  LDL.LU R2, [R1+0x1290] ;  /* 0x0012900001027983 */ /* 0x000ea20000300800 */
[----:B------:R-:W3:Y:S02]  /*2c2d0*/  LDL.LU R28, [R1+0x128c] ;  /* 0x00128c00011c7983 */ /* 0x000ee40000300800 */
[----:B------:R-:W-:Y:S01]  /*2c2e0*/  STL.64 [R1+0x11f0], R20 ;  /* 0x0011f01401007387 */ /* 0x000fe20000100a00 */
[----:B----4-:R-:W-:Y:S01]  /*2c2f0*/  STL.64 [R1+0x11d0], R26 ;  /* 0x0011d01a01007387 */ /* 0x010fe20000100a00 */
[----:B------:R0:W-:Y:S03]  /*2c300*/  STL.64 [R1+0x11c8], R24 ;  /* 0x0011c81801007387 */ /* 0x0001e60000100a00 */
[----:B0-----:R-:W4:Y:S01]  /*2c310*/  LDL.LU R24, [R1+0x130] ;  /* 0x0001300001187983 */ /* 0x001f220000300800 */
[----:B------:R-:W4:Y:S02]  /*2c320*/  LDL.LU R25, [R1+0x134] ;  /* 0x0001340001197983 */ /* 0x000f240000300800 */
[----:B------:R-:W2:Y:S02]  /*2c330*/  LDL.LU R26, [R1+0x138] ;  /* 0x00013800011a7983 */ /* 0x000ea40000300800 */
[----:B------:R-:W2:Y:S01]  /*2c340*/  LDL.LU R27, [R1+0x13c] ;  /* 0x00013c00011b7983 */ /* 0x000ea20000300800 */
[----:B------:R-:W2:Y:S01]  /*2c350*/  LDL.LU R20, [R1+0x60] ;  /* 0x0000600001147983 */ /* 0x000ea20000300800 */
[----:B------:R-:W-:-:S02]  /*2c360*/  IMAD.MOV.U32 R21, RZ, RZ, R0 ;  /* 0x000000ffff157224 */ /* 0x000fc400078e0000 */
[----:B------:R-:W3:Y:S03]  /*2c370*/  LDL.LU R0, [R1+0x1288] ;  /* 0x0012880001007983 */ /* 0x000ee60000300800 */
[----:B--2---:R-:W-:Y:S01]  /*2c380*/  STL.64 [R1+0x1208], R20 ;  /* 0x0012081401007387 */ /* 0x004fe20000100a00 */
[----:B------:R-:W-:Y:S02]  /*2c390*/  STL.64 [R1+0x11e8], R26 ;  /* 0x0011e81a01007387 */ /* 0x000fe40000100a00 */
[----:B----4-:R0:W-:Y:S02]  /*2c3a0*/  STL.64 [R1+0x11e0], R24 ;  /* 0x0011e01801007387 */ /* 0x0101e40000100a00 */
[----:B0-----:R-:W2:Y:S01]  /*2c3b0*/  LDL.LU R24, [R1+0x140] ;  /* 0x0001400001187983 */ /* 0x001ea20000300800 */
[----:B------:R-:W2:Y:S02]  /*2c3c0*/  LDL.LU R25, [R1+0x144] ;  /* 0x0001440001197983 */ /* 0x000ea40000300800 */
[----:B------:R-:W4:Y:S02]  /*2c3d0*/  LDL.LU R26, [R1+0x148] ;  /* 0x00014800011a7983 */ /* 0x000f240000300800 */
[----:B------:R-:W4:Y:S02]  /*2c3e0*/  LDL.LU R27, [R1+0x14c] ;  /* 0x00014c00011b7983 */ /* 0x000f240000300800 */
[----:B---3--:R-:W-:-:S02]  /*2c3f0*/  IMAD.MOV.U32 R20, RZ, RZ, R28 ;  /* 0x000000ffff147224 */ /* 0x008fc400078e001c */
[----:B------:R-:W-:Y:S01]  /*2c400*/  IMAD.MOV.U32 R21, RZ, RZ, R2 ;  /* 0x000000ffff157224 */ /* 0x000fe200078e0002 */
[----:B------:R-:W3:Y:S01]  /*2c410*/  LDL.LU R28, [R1+0x1284] ;  /* 0x00128400011c7983 */ /* 0x000ee20000300800 */
[----:B------:R-:W3:Y:S03]  /*2c420*/  LDL.LU R2, [R1+0x1280] ;  /* 0x0012800001027983 */ /* 0x000ee60000300800 */
[----:B------:R-:W-:Y:S04]  /*2c430*/  STL.64 [R1+0x1220], R20 ;  /* 0x0012201401007387 */ /* 0x000fe80000100a00 */
[----:B----4-:R-:W-:Y:S01]  /*2c440*/  STL.64 [R1+0x1200], R26 ;  /* 0x0012001a01007387 */ /* 0x010fe20000100a00 */
[----:B--2---:R0:W-:Y:S03]  /*2c450*/  STL.64 [R1+0x11f8], R24 ;  /* 0x0011f81801007387 */ /* 0x0041e60000100a00 */
[----:B0-----:R-:W2:Y:S01]  /*2c460*/  LDL.LU R24, [R1+0x150] ;  /* 0x0001500001187983 */ /* 0x001ea20000300800 */
[----:B------:R-:W2:Y:S02]  /*2c470*/  LDL.LU R25, [R1+0x154] ;  /* 0x0001540001197983 */ /* 0x000ea40000300800 */
[----:B------:R-:W4:Y:S02]  /*2c480*/  LDL.LU R26, [R1+0x158] ;  /* 0x00015800011a7983 */ /* 0x000f240000300800 */
[----:B------:R-:W4:Y:S01]  /*2c490*/  LDL.LU R27, [R1+0x15c] ;  /* 0x00015c00011b7983 */ /* 0x000f220000300800 */
[----:B------:R-:W2:Y:S01]  /*2c4a0*/  LDL.LU R20, [R1+0x80] ;  /* 0x0000800001147983 */ /* 0x000ea20000300800 */
[----:B------:R-:W-:-:S02]  /*2c4b0*/  IMAD.MOV.U32 R21, RZ, RZ, R0 ;  /* 0x000000ffff157224 */ /* 0x000fc400078e0000 */
[----:B------:R-:W3:Y:S03]  /*2c4c0*/  LDL.LU R0, [R1+0x127c] ;  /* 0x00127c0001007983 */ /* 0x000ee60000300800 */
[----:B--2---:R3:W-:Y:S02]  /*2c4d0*/  STL.64 [R1+0x1238], R20 ;  /* 0x0012381401007387 */ /* 0x0047e40000100a00 */
[----:B---3--:R-:W-:Y:S02]  /*2c4e0*/  IMAD.MOV.U32 R20, RZ, RZ, R2 ;  /* 0x000000ffff147224 */ /* 0x008fe400078e0002 */
[----:B------:R-:W-:Y:S01]  /*2c4f0*/  IMAD.MOV.U32 R21, RZ, RZ, R28 ;  /* 0x000000ffff157224 */ /* 0x000fe200078e001c */
[----:B------:R-:W2:Y:S01]  /*2c500*/  LDL.LU R2, [R1+0x1278] ;  /* 0x0012780001027983 */ /* 0x000ea20000300800 */
[----:B------:R-:W3:Y:S03]  /*2c510*/  LDL.LU R28, [R1+0x1274] ;  /* 0x00127400011c7983 */ /* 0x000ee60000300800 */
[----:B------:R-:W-:Y:S01]  /*2c520*/  STL.64 [R1+0x1250], R20 ;  /* 0x0012501401007387 */ /* 0x000fe20000100a00 */
[----:B----4-:R-:W-:Y:S02]  /*2c530*/  STL.64 [R1+0x1218], R26 ;  /* 0x0012181a01007387 */ /* 0x010fe40000100a00 */
[----:B------:R0:W-:Y:S02]  /*2c540*/  STL.64 [R1+0x1210], R24 ;  /* 0x0012101801007387 */ /* 0x0001e40000100a00 */
[----:B0-----:R-:W4:Y:S01]  /*2c550*/  LDL.LU R24, [R1+0x160] ;  /* 0x0001600001187983 */ /* 0x001f220000300800 */
[----:B------:R-:W4:Y:S02]  /*2c560*/  LDL.LU R25, [R1+0x164] ;  /* 0x0001640001197983 */ /* 0x000f240000300800 */
[----:B------:R-:W2:Y:S02]  /*2c570*/  LDL.LU R26, [R1+0x168] ;  /* 0x00016800011a7983 */ /* 0x000ea40000300800 */
[----:B------:R-:W2:Y:S01]  /*2c580*/  LDL.LU R27, [R1+0x16c] ;  /* 0x00016c00011b7983 */ /* 0x000ea20000300800 */
[----:B------:R-:W2:Y:S01]  /*2c590*/  LDL.LU R20, [R1+0xa0] ;  /* 0x0000a00001147983 */ /* 0x000ea20000300800 */
[----:B------:R-:W2:Y:S03]  /*2c5a0*/  LDL.LU R21, [R1+0xa4] ;  /* 0x0000a40001157983 */ /* 0x000ea60000300800 */
[----:B--2---:R-:W-:Y:S01]  /*2c5b0*/  STL.64 [R1+0x1268], R20 ;  /* 0x0012681401007387 */ /* 0x004fe20000100a00 */
[----:B------:R-:W-:Y:S02]  /*2c5c0*/  STL.64 [R1+0x1230], R26 ;  /* 0x0012301a01007387 */ /* 0x000fe40000100a00 */
[----:B----4-:R0:W-:Y:S02]  /*2c5d0*/  STL.64 [R1+0x1228], R24 ;  /* 0x0012281801007387 */ /* 0x0101e40000100a00 */
[----:B0-----:R-:W2:Y:S01]  /*2c5e0*/  LDL.LU R24, [R1+0x170] ;  /* 0x0001700001187983 */ /* 0x001ea20000300800 */
[----:B------:R-:W2:Y:S02]  /*2c5f0*/  LDL.LU R25, [R1+0x174] ;  /* 0x0001740001197983 */ /* 0x000ea40000300800 */
[----:B------:R-:W4:Y:S02]  /*2c600*/  LDL.LU R26, [R1+0x178] ;  /* 0x00017800011a7983 */ /* 0x000f240000300800 */
[----:B------:R-:W4:Y:S01]  /*2c610*/  LDL.LU R27, [R1+0x17c] ;  /* 0x00017c00011b7983 */ /* 0x000f220000300800 */
[----:B------:R-:W2:Y:S01]  /*2c620*/  LDL.LU R20, [R1+0x1a0] ;  /* 0x0001a00001147983 */ /* 0x000ea20000300800 */
[----:B------:R-:W3:Y:S02]  /*2c630*/  LDL.LU R21, [R1+0x1a4] ;  /* 0x0001a40001157983 */ /* 0x000ee40000300800 */
[----:B------:R-:W3:Y:S02]  /*2c640*/  LDL.LU R22, [R1+0x1a8] ;  /* 0x0001a80001167983 */ /* 0x000ee40000300800 */
[----:B------:R-:W3:Y:S01]  /*2c650*/  LDL.LU R23, [R1+0x1ac] ;  /* 0x0001ac0001177983 */ /* 0x000ee20000300800 */
[----:B----4-:R-:W-:Y:S01]  /*2c660*/  STL.64 [R1+0x1248], R26 ;  /* 0x0012481a01007387 */ /* 0x010fe20000100a00 */
[----:B--2---:R0:W-:Y:S03]  /*2c670*/  STL.64 [R1+0x1240], R24 ;  /* 0x0012401801007387 */ /* 0x0041e60000100a00 */
[----:B0-----:R-:W2:Y:S01]  /*2c680*/  LDL.LU R24, [R1+0x180] ;  /* 0x0001800001187983 */ /* 0x001ea20000300800 */
[----:B------:R-:W2:Y:S02]  /*2c690*/  LDL.LU R25, [R1+0x184] ;  /* 0x0001840001197983 */ /* 0x000ea40000300800 */
[----:B------:R-:W4:Y:S02]  /*2c6a0*/  LDL.LU R26, [R1+0x188] ;  /* 0x00018800011a7983 */ /* 0x000f240000300800 */
[----:B------:R-:W4:Y:S02]  /*2c6b0*/  LDL.LU R27, [R1+0x18c] ;  /* 0x00018c00011b7983 */ /* 0x000f240000300800 */
[----:B----4-:R-:W-:Y:S01]  /*2c6c0*/  STL.64 [R1+0x1260], R26 ;  /* 0x0012601a01007387 */ /* 0x010fe20000100a00 */
[----:B--2---:R0:W-:Y:S03]  /*2c6d0*/  STL.64 [R1+0x1258], R24 ;  /* 0x0012581801007387 */ /* 0x0041e60000100a00 */
[----:B0-----:R-:W2:Y:S01]  /*2c6e0*/  LDL.LU R24, [R1+0x190] ;  /* 0x0001900001187983 */ /* 0x001ea20000300800 */
[----:B------:R-:W2:Y:S02]  /*2c6f0*/  LDL.LU R25, [R1+0x194] ;  /* 0x0001940001197983 */ /* 0x000ea40000300800 */
[----:B------:R-:W2:Y:S02]  /*2c700*/  LDL.LU R26, [R1+0x198] ;  /* 0x00019800011a7983 */ /* 0x000ea40000300800 */
[----:B------:R-:W2:Y:S01]  /*2c710*/  LDL.LU R27, [R1+0x19c] ;  /* 0x00019c00011b7983 */ /* 0x000ea20000300800 */
[----:B------:R0:W-:Y:S04]  /*2c720*/  STL.64 [R1+0x1190], R4 ;  /* 0x0011900401007387 */ /* 0x0001e80000100a00 */
[----:B0-----:R-:W4:Y:S01]  /*2c730*/  LDL.LU R4, [R1+0x100] ;  /* 0x0001000001047983 */ /* 0x001f220000300800 */
[----:B------:R-:W4:Y:S02]  /*2c740*/  LDL.LU R5, [R1+0x104] ;  /* 0x0001040001057983 */ /* 0x000f240000300800 */
[----:B------:R-:W4:Y:S02]  /*2c750*/  LDL.LU R6, [R1+0x108] ;  /* 0x0001080001067983 */ /* 0x000f240000300800 */
[----:B------:R-:W4:Y:S01]  /*2c760*/  LDL.LU R7, [R1+0x10c] ;  /* 0x00010c0001077983 */ /* 0x000f220000300800 */
[----:B------:R-:W2:Y:S01]  /*2c770*/  LDL.LU R8, [R1+0xe0] ;  /* 0x0000e00001087983 */ /* 0x000ea20000300800 */
        /* <DEDUP_REMOVED lines=8> */
[----:B------:R-:W2:Y:S01]  /*2c800*/  LDL.LU R11, [R1+0xfc] ;  /* 0x0000fc00010b7983 */ /* 0x000ea20000300800 */
[----:B------:R-:W-:Y:S01]  /*2c810*/  STL.64 [R1+0x1150], R14 ;  /* 0x0011500e01007387 */ /* 0x000fe20000100a00 */
[----:B------:R0:W-:Y:S03]  /*2c820*/  STL.64 [R1+0x1148], R12 ;  /* 0x0011480c01007387 */ /* 0x0001e60000100a00 */
[----:B0-----:R-:W2:Y:S01]  /*2c830*/  LDL.LU R12, [R1+0xb0] ;  /* 0x0000b000010c7983 */ /* 0x001ea20000300800 */
[----:B---3--:R-:W-:-:S02]  /*2c840*/  IMAD.MOV.U32 R13, RZ, RZ, R28 ;  /* 0x000000ffff0d7224 */ /* 0x008fc400078e001c */
[----:B------:R-:W3:Y:S05]  /*2c850*/  LDL.LU R28, [R1+0x1270] ;  /* 0x00127000011c7983 */ /* 0x000eea0000300800 */
[C---:B--2---:R-:W-:Y:S01]  /*2c860*/  HMMA.16816.F32.BF16 R12, R16.reuse, R12, R20 ;  /* 0x0000000c100c723c */ /* 0x044fe20000041814 */
[----:B------:R-:W2:Y:S11]  /*2c870*/  LDL.LU.64 R20, [R1+0x1268] ;  /* 0x0012680001147983 */ /* 0x000eb60000300a00 */
[----:B------:R-:W-:Y:S11]  /*2c880*/  @!UPT UIADD3 URZ, URZ, URZ, URZ ;  /* 0x0000003f3f3ff290 */ /* 0x000ff6000fffe03f */
[----:B------:R0:W-:Y:S01]  /*2c890*/  STL.64 [R1+0x1a0], R12 ;  /* 0x0001a00c01007387 */ /* 0x0001e20000100a00 */
[----:B------:R1:W-:Y:S03]  /*2c8a0*/  STL.64 [R1+0x1a8], R14 ;  /* 0x0001a80e01007387 */ /* 0x0003e60000100a00 */
[----:B0-----:R-:W3:Y:S01]  /*2c8b0*/  LDL.LU R12, [R1+0xd0] ;  /* 0x0000d000010c7983 */ /* 0x001ee20000300800 */
[----:B------:R-:W3:Y:S02]  /*2c8c0*/  LDL.LU R13, [R1+0xd4] ;  /* 0x0000d400010d7983 */ /* 0x000ee40000300800 */
[----:B-1----:R-:W3:Y:S01]  /*2c8d0*/  LDL.LU R14, [R1+0xd8] ;  /* 0x0000d800010e7983 */ /* 0x002ee20000300800 */
[C---:B--2---:R-:W-:Y:S01]  /*2c8e0*/  HMMA.16816.F32.BF16 R20, R16.reuse, R20, R24 ;  /* 0x000000141014723c */ /* 0x044fe20000041818 */
[----:B------:R-:W2:Y:S01]  /*2c8f0*/  LDL.LU.64 R26, [R1+0x1260] ;  /* 0x00126000011a7983 */ /* 0x000ea20000300a00 */
[----:B------:R-:W2:Y:S11]  /*2c900*/  LDL.LU.64 R24, [R1+0x1258] ;  /* 0x0012580001187983 */ /* 0x000eb60000300a00 */
[----:B------:R-:W-:Y:S10]  /*2c910*/  @!UPT UIADD3 URZ, URZ, URZ, URZ ;  /* 0x0000003f3f3ff290 */ /* 0x000ff4000fffe03f */
[----:B------:R0:W-:Y:S01]  /*2c920*/  STL.64 [R1+0x190], R20 ;  /* 0x0001901401007387 */ /* 0x0001e20000100a00 */
[----:B------:R2:W-:Y:S03]  /*2c930*/  STL.64 [R1+0x198], R22 ;  /* 0x0001981601007387 */ /* 0x0005e60000100a00 */
[----:B0-----:R-:W2:Y:S02]  /*2c940*/  LDL.LU.64 R20, [R1+0x1250] ;  /* 0x0012500001147983 */ /* 0x001ea40000300a00 */
[C---:B--2---:R-:W-:Y:S02]  /*2c950*/  HMMA.16816.F32.BF16 R20, R16.reuse, R20, R24 ;  /* 0x000000141014723c */ /* 0x044fe40000041818 */
[----:B------:R-:W2:Y:S01]  /*2c960*/  LDL.LU.64 R26, [R1+0x1248] ;  /* 0x00124800011a7983 */ /* 0x000ea20000300a00 */
[----:B------:R-:W2:Y:S11]  /*2c970*/  LDL.LU.64 R24, [R1+0x1240] ;  /* 0x0012400001187983 */ /* 0x000eb60000300a00 */
[----:B------:R-:W-:Y:S09]  /*2c980*/  @!UPT UIADD3 URZ, URZ, URZ, URZ ;  /* 0x0000003f3f3ff290 */ /* 0x000ff2000fffe03f */
        /* <DEDUP_REMOVED lines=31> */
[----:B--2---:R-:W-:Y:S02]  /*2cb80*/  HMMA.16816.F32.BF16 R20, R16, R20, R24 ;  /* 0x000000141014723c */ /* 0x004fe40000041818 */
[----:B------:R-:W2:Y:S01]  /*2cb90*/  LDL.LU.64 R26, [R1+0x11d0] ;  /* 0x0011d000011a7983 */ /* 0x000ea20000300a00 */
[----:B------:R-:W2:Y:S11]  /*2cba0*/  LDL.LU.64 R24, [R1+0x11c8] ;  /* 0x0011c80001187983 */ /* 0x000eb60000300a00 */
[----:B------:R-:W-:Y:S09]  /*2cbb0*/  @!UPT UIADD3 URZ, URZ, URZ, URZ ;  /* 0x0000003f3f3ff290 */ /* 0x000ff2000fffe03f */
[----:B------:R0:W-:Y:S01]  /*2cbc0*/  STL.64 [R1+0x130], R20 ;  /* 0x0001301401007387 */ /* 0x0001e20000100a00 */
[----:B------:R2:W-:Y:S03]  /*2cbd0*/  STL [R1+0x138], R22 ;  /* 0x0001381601007387 */ /* 0x0005e60000100800 */
[----:B0-----:R-:W2:Y:S01]  /*2cbe0*/  LDL.LU.64 R20, [R1+0x11c0] ;  /* 0x0011c00001147983 */ /* 0x001ea20000300a00 */
[----:B---3--:R-:W-:Y:S02]  /*2cbf0*/  IMAD.MOV.U32 R15, RZ, RZ, R28 ;  /* 0x000000ffff0f7224 */ /* 0x008fe400078e001c */
        /* <DEDUP_REMOVED lines=10> */
[----:B------:R-:W2:Y:S01]  /*2cca0*/  LDL.LU R26, [R1+0x11a0] ;  /* 0x0011a000011a7983 */ /* 0x000ea20000300800 */
[----:B------:R-:W4:Y:S11]  /*2ccb0*/  LDL.LU.64 R24, [R1+0x1198] ;  /* 0x0011980001187983 */ /* 0x000f360000300a00 */
[----:B------:R-:W-:Y:S09]  /*2ccc0*/  @!UPT UIADD3 URZ, URZ, URZ, URZ ;  /* 0x0000003f3f3ff290 */ /* 0x000ff2000fffe03f */
[----:B------:R-:W-:Y:S01]  /*2ccd0*/  STL.64 [R1+0x110], R20 ;  /* 0x0001101401007387 */ /* 0x000fe20000100a00 */
[----:B------:R-:W-:Y:S02]  /*2cce0*/  STL [R1+0x118], R22 ;  /* 0x0001181601007387 */ /* 0x000fe40000100800 */
[----:B------:R-:W-:-:S05]  /*2ccf0*/  IMAD.MOV.U32 R28, RZ, RZ, R23 ;  /* 0x000000ffff1c7224 */ /* 0x000fca00078e0017 */
[----:B------:R-:W-:Y:S04]  /*2cd00*/  STL [R1+0xf74], R28 ;  /* 0x000f741c01007387 */ /* 0x000fe80000100800 */
[----:B--2---:R4:W-:Y:S02]  /*2cd10*/  LDSM.16.MT88.4 R20, [R26+0x8c00] ;  /* 0x008c00001a14783b */ /* 0x0049e40000004200 */
[C---:B----4-:R-:W-:Y:S02]  /*2cd20*/  HMMA.16816.F32.BF16 R24, R16.reuse, R24, R4 ;  /* 0x000000181018723c */ /* 0x050fe40000041804 */
[----:B------:R-:W2:Y:S11]  /*2cd30*/  LDL.LU.64 R4, [R1+0x1190] ;  /* 0x0011900001047983 */ /* 0x000eb60000300a00 */
[----:B------:R-:W-:Y:S10]  /*2cd40*/  @!UPT UIADD3 URZ, URZ, URZ, URZ ;  /* 0x0000003f3f3ff290 */ /* 0x000ff4000fffe03f */
[----:B------:R-:W-:Y:S01]  /*2cd50*/  STL.64 [R1+0x100], R24 ;  /* 0x0001001801007387 */ /* 0x000fe20000100a00 */
[----:B------:R0:W-:Y:S03]  /*2cd60*/  STL.64 [R1+0x108], R26 ;  /* 0x0001081a01007387 */ /* 0x0001e60000100a00 */
[----:B0-----:R-:W3:Y:S01]  /*2cd70*/  LDL.LU R27, [R1+0x1188] ;  /* 0x00118800011b7983 */ /* 0x001ee20000300800 */
[C---:B--2---:R-:W-:Y:S03]  /*2cd80*/  HMMA.16816.F32.BF16 R4, R16.reuse, R4, R8 ;  /* 0x000000041004723c */ /* 0x044fe60000041808 */
[----:B---3--:R-:W0:Y:S11]  /*2cd90*/  LDSM.16.MT88.4 R24, [R27+0x8c00] ;  /* 0x008c00001b18783b */ /* 0x008e360000004200 */
[----:B------:R-:W-:Y:S10]  /*2cda0*/  @!UPT UIADD3 URZ, URZ, URZ, URZ ;  /* 0x0000003f3f3ff290 */ /* 0x000ff4000fffe03f */
[----:B------:R-:W-:Y:S01]  /*2cdb0*/  IMAD.MOV.U32 R28, RZ, RZ, R7 ;  /* 0x000000ffff1c7224 */ /* 0x000fe200078e0007 */
[----:B0-----:R0:W-:Y:S01]  /*2cdc0*/  STL [R1+0x1020], R27 ;  /* 0x0010201b01007387 */ /* 0x0011e20000100800 */
[----:B------:R1:W-:Y:S02]  /*2cdd0*/  STL [R1+0x1138], R26 ;  /* 0x0011381a01007387 */ /* 0x0003e40000100800 */
[----:B------:R-:W-:Y:S01]  /*2cde0*/  STL.64 [R1+0x1130], R24 ;  /* 0x0011301801007387 */ /* 0x000fe20000100a00 */
[----:B0-----:R-:W2:Y:S04]  /*2cdf0*/  LDL R27, [R1+0xcc] ;  /* 0x0000cc00011b7983 */ /* 0x001ea80000100800 */
[----:B-1----:R-:W2:Y:S01]  /*2ce00*/  LDL R26, [R1+0xc8] ;  /* 0x0000c800011a7983 */ /* 0x002ea20000100800 */
[----:B------:R-:W3:Y:S02]  /*2ce10*/  LDL.LU.64 R10, [R1+0x1180] ;  /* 0x00118000010a7983 */ /* 0x000ee40000300a00 */
[----:B------:R-:W3:Y:S02]  /*2ce20*/  LDL.LU.64 R8, [R1+0x1178] ;  /* 0x0011780001087983 */ /* 0x000ee40000300a00 */
[----:B------:R-:W-:Y:S01]  /*2ce30*/  STL.64 [R1+0xf0], R4 ;  /* 0x0000f00401007387 */ /* 0x000fe20000100a00 */
[----:B------:R0:W-:Y:S04]  /*2ce40*/  STL [R1+0xf8], R6 ;  /* 0x0000f80601007387 */ /* 0x0001e80000100800 */
[----:B0-----:R-:W4:Y:S01]  /*2ce50*/  LDL.LU.64 R6, [R1+0x1170] ;  /* 0x0011700001067983 */ /* 0x001f220000300a00 */
[----:B------:R-:W3:Y:S02]  /*2ce60*/  LDL.LU.64 R4, [R1+0x1168] ;  /* 0x0011680001047983 */ /* 0x000ee40000300a00 */
[----:B------:R-:W-:Y:S01]  /*2ce70*/  STL [R1+0xfd0], R28 ;  /* 0x000fd01c01007387 */ /* 0x000fe20000100800 */
[C---:B---3--:R-:W-:Y:S11]  /*2ce80*/  HMMA.16816.F32.BF16 R8, R16.reuse, R4, R8 ;  /* 0x000000041008723c */ /* 0x048ff60000041808 */
[----:B------:R-:W-:Y:S11]  /*2ce90*/  @!UPT UIADD3 URZ, URZ, URZ, URZ ;  /* 0x0000003f3f3ff290 */ /* 0x000ff6000fffe03f */
[----:B------:R-:W-:Y:S01]  /*2cea0*/  @!UPT UIADD3 URZ, URZ, URZ, URZ ;  /* 0x0000003f3f3ff290 */ /* 0x000fe2000fffe03f */
[----:B------:R-:W-:Y:S01]  /*2ceb0*/  STL.64 [R1+0xe0], R8 ;  /* 0x0000e00801007387 */ /* 0x000fe20000100a00 */
[----:B------:R0:W-:Y:S03]  /*2cec0*/  STL.64 [R1+0xe8], R10 ;  /* 0x0000e80a01007387 */ /* 0x0001e60000100a00 */
[----:B0-----:R-:W3:Y:S01]  /*2ced0*/  LDL.LU.64 R10, [R1+0x1160] ;  /* 0x00116000010a7983 */ /* 0x001ee20000300a00 */
[----:B------:R-:W2:Y:S02]  /*2cee0*/  LDL.LU.64 R8, [R1+0x1158] ;  /* 0x0011580001087983 */ /* 0x000ea40000300a00 */
[----:B----4-:R0:W-:Y:S02]  /*2cef0*/  STL.64 [R1+0x1118], R6 ;  /* 0x0011180601007387 */ /* 0x0101e40000100a00 */
[----:B------:R-:W4:Y:S01]  /*2cf00*/  LDL.LU R4, [R1+0x1d0] ;  /* 0x0001d00001047983 */ /* 0x000f220000300800 */
[----:B------:R-:W4:Y:S04]  /*2cf10*/  LDL.LU R5, [R1+0x1d4] ;  /* 0x0001d40001057983 */ /* 0x000f280000300800 */
[----:B0-----:R-:W4:Y:S01]  /*2cf20*/  LDL.LU R6, [R1+0x1d8] ;  /* 0x0001d80001067983 */ /* 0x001f220000300800 */
[----:B------:R-:W4:Y:S01]  /*2cf30*/  LDL.LU R7, [R1+0x1dc] ;  /* 0x0001dc0001077983 */ /* 0x000f220000300800 */
[C---:B--2---:R-:W-:Y:S11]  /*2cf40*/  HMMA.16816.F32.BF16 R12, R16.reuse, R8, R12 ;  /* 0x00000008100c723c */ /* 0x044ff6000004180c */
[----:B------:R-:W-:Y:S11]  /*2cf50*/  @!UPT UIADD3 URZ, URZ, URZ, URZ ;  /* 0x0000003f3f3ff290 */ /* 0x000ff6000fffe03f */
[----:B------:R-:W-:Y:S01]  /*2cf60*/  @!UPT UIADD3 URZ, URZ, URZ, URZ ;  /* 0x0000003f3f3ff290 */ /* 0x000fe2000fffe03f */
[----:B------:R-:W-:Y:S01]  /*2cf70*/  STL.64 [R1+0xd0], R12 ;  /* 0x0000d00c01007387 */ /* 0x000fe20000100a00 */
[----:B------:R0:W-:Y:S03]  /*2cf80*/  STL.64 [R1+0xd8], R14 ;  /* 0x0000d80e01007387 */ /* 0x0001e60000100a00 */
[----:B0-----:R-:W2:Y:S01]  /*2cf90*/  LDL.LU.64 R14, [R1+0x1150] ;  /* 0x00115000010e7983 */ /* 0x001ea20000300a00 */
[----:B------:R-:W4:Y:S02]  /*2cfa0*/  LDL.LU.64 R12, [R1+0x1148] ;  /* 0x00114800010c7983 */ /* 0x000f240000300a00 */
[----:B---3--:R0:W-:Y:S02]  /*2cfb0*/  STL.64 [R1+0x1128], R10 ;  /* 0x0011280a01007387 */ /* 0x0081e40000100a00 */
[----:B0-----:R-:W3:Y:S04]  /*2cfc0*/  LDL.LU.64 R10, [R1+0xb8] ;  /* 0x0000b800010a7983 */ /* 0x001ee80000300a00 */
[----:B---3--:R0:W-:Y:S01]  /*2cfd0*/  STL.64 [R1+0x1140], R10 ;  /* 0x0011400a01007387 */ /* 0x0081e20000100a00 */
[----:B------:R-:W3:Y:S02]  /*2cfe0*/  LDL.LU R8, [R1+0x2c0] ;  /* 0x0002c00001087983 */ /* 0x000ee40000300800 */
[----:B------:R-:W3:Y:S01]  /*2cff0*/  LDL.LU R9, [R1+0x2c4] ;  /* 0x0002c40001097983 */ /* 0x000ee20000300800 */
[----:B0-----:R-:W3:Y:S01]  /*2d000*/  LDL.LU R10, [R1+0x2c8] ;  /* 0x0002c800010a7983 */ /* 0x001ee20000300800 */
[----:B------:R-:W3:Y:S01]  /*2d010*/  LDL.LU R11, [R1+0x2cc] ;  /* 0x0002cc00010b7983 */ /* 0x000ee20000300800 */
[----:B----4-:R-:W-:Y:S01]  /*2d020*/  HMMA.16816.F32.BF16 R16, R16, R12, R4 ;  /* 0x0000000c1010723c */ /* 0x010fe20000041804 */
[----:B------:R-:W4:Y:S11]  /*2d030*/  LDL.64 R6, [R1+0xa8] ;  /* 0x0000a80001067983 */ /* 0x000f360000100a00 */
[----:B------:R-:W-:Y:S11]  /*2d040*/  @!UPT UIADD3 URZ, URZ, URZ, URZ ;  /* 0x0000003f3f3ff290 */ /* 0x000ff6000fffe03f */
[----:B------:R-:W-:Y:S01]  /*2d050*/  STL.64 [R1+0xed8], R18 ;  /* 0x000ed81201007387 */ /* 0x000fe20000100a00 */
[----:B------:R0:W-:Y:S03]  /*2d060*/  STL.64 [R1+0xed0], R16 ;  /* 0x000ed01001007387 */ /* 0x0001e60000100a00 */
[----:B0-----:R-:W2:Y:S01]  /*2d070*/  LDL.LU R16, [R1+0x2b0] ;  /* 0x0002b00001107983 */ /* 0x001ea20000300800 */
[----:B------:R-:W2:Y:S01]  /*2d080*/  LDL.LU R17, [R1+0x2b4] ;  /* 0x0002b40001117983 */ /* 0x000ea20000300800 */
[C---:B---3--:R-:W-:Y:S02]  /*2d090*/  HMMA.16816.F32.BF16 R24, R20.reuse, R26, R8 ;  /* 0x0000001a1418723c */ /* 0x048fe40000041808 */
[----:B------:R-:W2:Y:S01]  /*2d0a0*/  LDL.LU.64 R10, [R1+0x1140] ;  /* 0x00114000010a7983 */ /* 0x000ea20000300a00 */
[----:B------:R-:W-:Y:S02]  /*2d0b0*/  IMAD.MOV.U32 R18, RZ, RZ, R2 ;  /* 0x000000ffff127224 */ /* 0x000fe400078e0002 */
[----:B------:R-:W-:Y:S11]  /*2d0c0*/  IMAD.MOV.U32 R19, RZ, RZ, R0 ;  /* 0x000000ffff137224 */ /* 0x000ff600078e0000 */
[----:B------:R-:W-:Y:S07]  /*2d0d0*/  @!UPT UIADD3 URZ, URZ, URZ, URZ ;  /* 0x0000003f3f3ff290 */ /* 0x000fee000fffe03f */
[----:B------:R-:W-:Y:S01]  /*2d0e0*/  STL.64 [R1+0x450], R24 ;  /* 0x0004501801007387 */ /* 0x000fe20000100a00 */
[----:B------:R-:W-:Y:S02]  /*2d0f0*/  IMAD.MOV.U32 R0, RZ, RZ, R24 ;  /* 0x000000ffff007224 */ /* 0x000fe400078e0018 */
[----:B------:R-:W-:Y:S02]  /*2d100*/  IMAD.MOV.U32 R12, RZ, RZ, R27 ;  /* 0x000000ffff0c7224 */ /* 0x000fe400078e001b */
[----:B------:R0:W-:Y:S02]  /*2d110*/  STL.64 [R1+0x458], R26 ;  /* 0x0004581a01007387 */ /* 0x0001e40000100a00 */
[----:B0-----:R-:W3:Y:S01]  /*2d120*/  LDL.LU R26, [R1+0x1138] ;  /* 0x00113800011a7983 */ /* 0x001ee20000300800 */
[----:B------:R-:W3:Y:S02]  /*2d130*/  LDL.LU.64 R24, [R1+0x1130] ;  /* 0x0011300001187983 */ /* 0x000ee40000300a00 */
[----:B------:R-:W-:Y:S02]  /*2d140*/  STL [R1+0xe14], R0 ;  /* 0x000e140001007387 */ /* 0x000fe40000100800 */
[----:B------:R-:W-:Y:S01]  /*2d150*/  STL [R1+0xe10], R12 ;  /* 0x000e100c01007387 */ /* 0x000fe20000100800 */
[----:B--2---:R-:W-:Y:S01]  /*2d160*/  HMMA.16816.F32.BF16 R16, R20, R10, R16 ;  /* 0x0000000a1410723c */ /* 0x004fe20000041810 */
[----:B------:R-:W-:-:S02]  /*2d170*/  IMAD.MOV.U32 R27, RZ, RZ, R10 ;  /* 0x000000ffff1b7224 */ /* 0x000fc400078e000a */
[----:B------:R-:W-:Y:S02]  /*2d180*/  IMAD.MOV.U32 R8, RZ, RZ, R11 ;  /* 0x000000ffff087224 */ /* 0x000fe400078e000b */
[----:B------:R-:W2:Y:S11]  /*2d190*/  LDL.LU.64 R10, [R1+0x1128] ;  /* 0x00112800010a7983 */ /* 0x000eb60000300a00 */
[----:B------:R-:W-:Y:S07]  /*2d1a0*/  @!UPT UIADD3 URZ, URZ, URZ, URZ ;  /* 0x0000003f3f3ff290 */ /* 0x000fee000fffe03f */
[----:B------:R0:W-:Y:S01]  /*2d1b0*/  STL.64 [R1+0x440], R16 ;  /* 0x0004401001007387 */ /* 0x0001e20000100a00 */
[----:B------:R1:W-:Y:S02]  /*2d1c0*/  STL.64 [R1+0x448], R18 ;  /* 0x0004481201007387 */ /* 0x0003e40000100a00 */
[----:B------:R-:W-:Y:S02]  /*2d1d0*/  IMAD.MOV.U32 R2, RZ, RZ, R16 ;  /* 0x000000ffff027224 */ /* 0x000fe400078e0010 */
[----:B0-----:R-:W3:Y:S01]  /*2d1e0*/  LDL.LU R16, [R1+0x290] ;  /* 0x0002900001107983 */ /* 0x001ee20000300800 */
[----:B------:R-:W3:Y:S02]  /*2d1f0*/  LDL.LU R17, [R1+0x294] ;  /* 0x0002940001117983 */ /* 0x000ee40000300800 */
[----:B-1----:R-:W3:Y:S02]  /*2d200*/  LDL.LU R18, [R1+0x298] ;  /* 0x0002980001127983 */ /* 0x002ee40000300800 */
[----:B------:R-:W3:Y:S01]  /*2d210*/  LDL.LU R19, [R1+0x29c] ;  /* 0x00029c0001137983 */ /* 0x000ee20000300800 */
[----:B--2---:R0:W-:Y:S01]  /*2d220*/  STL.64 [R1+0x1100], R10 ;  /* 0x0011000a01007387 */ /* 0x0041e20000100a00 */
[----:B------:R1:W-:Y:S03]  /*2d230*/  STL [R1+0x10f8], R8 ;  /* 0x0010f80801007387 */ /* 0x0003e60000100800 */
[----:B0-----:R-:W2:Y:S04]  /*2d240*/  LDL.LU.64 R10, [R1+0x88] ;  /* 0x00008800010a7983 */ /* 0x001ea80000300a00 */
[----:B--2---:R0:W-:Y:S01]  /*2d250*/  STL.64 [R1+0x1108], R10 ;  /* 0x0011080a01007387 */ /* 0x0041e20000100a00 */
[----:B-1----:R-:W4:Y:S02]  /*2d260*/  LDL.LU R8, [R1+0x2a0] ;  /* 0x0002a00001087983 */ /* 0x002f240000300800 */
[----:B------:R-:W4:Y:S01]  /*2d270*/  LDL.LU R9, [R1+0x2a4] ;  /* 0x0002a40001097983 */ /* 0x000f220000300800 */
[----:B0-----:R-:W4:Y:S01]  /*2d280*/  LDL.LU R10, [R1+0x2a8] ;  /* 0x0002a800010a7983 */ /* 0x001f220000300800 */
[----:B------:R-:W4:Y:S02]  /*2d290*/  LDL.LU R11, [R1+0x2ac] ;  /* 0x0002ac00010b7983 */ /* 0x000f240000300800 */
[----:B---3--:R0:W-:Y:S02]  /*2d2a0*/  STL.64 [R1+0x1030], R26 ;  /* 0x0010301a01007387 */ /* 0x0081e40000100a00 */
[----:B------:R1:W-:Y:S01]  /*2d2b0*/  STL.64 [R1+0x1028], R24 ;  /* 0x0010281801007387 */ /* 0x0003e20000100a00 */
[----:B0-----:R-:W2:Y:S04]  /*2d2c0*/  LDL.LU.64 R26, [R1+0x58] ;  /* 0x00005800011a7983 */ /* 0x001ea80000300a00 */
[----:B--2---:R0:W-:Y:S01]  /*2d2d0*/  STL.64 [R1+0x10d8], R26 ;  /* 0x0010d81a01007387 */ /* 0x0041e20000100a00 */
[----:B-1----:R-:W2:Y:S02]  /*2d2e0*/  LDL.LU R24, [R1+0x260] ;  /* 0x0002600001187983 */ /* 0x002ea40000300800 */
[----:B------:R-:W2:Y:S02]  /*2d2f0*/  LDL.LU R25, [R1+0x264] ;  /* 0x0002640001197983 */ /* 0x000ea40000300800 */
[----:B0-----:R-:W-:-:S02]  /*2d300*/  IMAD.MOV.U32 R26, RZ, RZ, R14 ;  /* 0x000000ffff1a7224 */ /* 0x001fc400078e000e */
[----:B------:R-:W-:Y:S01]  /*2d310*/  IMAD.MOV.U32 R27, RZ, RZ, R3 ;  /* 0x000000ffff1b7224 */ /* 0x000fe200078e0003 */
[----:B------:R-:W3:Y:S04]  /*2d320*/  LDL.LU R14, [R1+0x1120] ;  /* 0x00112000010e7983 */ /* 0x000ee80000300800 */
[----:B------:R0:W-:Y:S04]  /*2d330*/  STL.64 [R1+0x10e8], R26 ;  /* 0x0010e81a01007387 */ /* 0x0001e80000100a00 */
[----:B--2---:R-:W-:Y:S01]  /*2d340*/  STL.64 [R1+0x10e0], R24 ;  /* 0x0010e01801007387 */ /* 0x004fe20000100a00 */
[----:B0-----:R-:W2:Y:S01]  /*2d350*/  LDL.LU.64 R26, [R1+0x78] ;  /* 0x00007800011a7983 */ /* 0x001ea20000300a00 */
[C---:B----4-:R-:W-:Y:S01]  /*2d360*/  HMMA.16816.F32.BF16 R8, R20.reuse, R6, R8 ;  /* 0x000000061408723c */ /* 0x050fe20000041808 */
[----:B------:R-:W-:Y:S01]  /*2d370*/  IMAD.MOV.U32 R5, RZ, RZ, R7 ;  /* 0x000000ffff057224 */ /* 0x000fe200078e0007 */
[----:B--2---:R0:W-:Y:S04]  /*2d380*/  STL.64 [R1+0x1110], R26 ;  /* 0x0011101a01007387 */ /* 0x0041e80000100a00 */
[----:B0-----:R-:W2:Y:S01]  /*2d390*/  LDL.LU.64 R26, [R1+0x98] ;  /* 0x00009800011a7983 */ /* 0x001ea20000300a00 */
[----:B------:R-:W-:Y:S02]  /*2d3a0*/  STL [R1+0xe18], R2 ;  /* 0x000e180201007387 */ /* 0x000fe40000100800 */
[----:B------:R-:W4:Y:S11]  /*2d3b0*/  LDL.LU.64 R6, [R1+0x1118] ;  /* 0x0011180001067983 */ /* 0x000f360000300a00 */
[----:B------:R-:W-:Y:S03]  /*2d3c0*/  @!UPT UIADD3 URZ, URZ, URZ, URZ ;  /* 0x0000003f3f3ff290 */ /* 0x000fe6000fffe03f */
[----:B------:R-:W-:Y:S02]  /*2d3d0*/  STL.64 [R1+0x430], R8 ;  /* 0x0004300801007387 */ /* 0x000fe40000100a00 */
[----:B------:R-:W-:Y:S01]  /*2d3e0*/  IMAD.MOV.U32 R13, RZ, RZ, R11 ;  /* 0x000000ffff0d7224 */ /* 0x000fe200078e000b */
[----:B------:R2:W-:Y:S01]  /*2d3f0*/  STL.64 [R1+0x438], R10 ;  /* 0x0004380a01007387 */ /* 0x0005e20000100a00 */
[----:B------:R-:W-:Y:S02]  /*2d400*/  IMAD.MOV.U32 R3, RZ, RZ, R8 ;  /* 0x000000ffff037224 */ /* 0x000fe400078e0008 */
[----:B------:R0:W-:Y:S01]  /*2d410*/  STL [R1+0xff0], R5 ;  /* 0x000ff00501007387 */ /* 0x0001e20000100800 */
[----:B--2---:R-:W-:Y:S01]  /*2d420*/  HMMA.16816.F32.BF16 R8, R20, R26, R16 ;  /* 0x0000001a1408723c */ /* 0x004fe20000041810 */
[----:B----4-:R1:W-:Y:S01]  /*2d430*/  STL.64 [R1+0x10f0], R6 ;  /* 0x0010f00601007387 */ /* 0x0103e20000100a00 */
[----:B------:R-:W2:Y:S02]  /*2d440*/  LDL.LU R4, [R1+0x270] ;  /* 0x0002700001047983 */ /* 0x000ea40000300800 */
[----:B0-----:R-:W2:Y:S03]  /*2d450*/  LDL.LU R5, [R1+0x274] ;  /* 0x0002740001057983 */ /* 0x001ea60000300800 */
[----:B------:R-:W-:Y:S01]  /*2d460*/  IMAD.MOV.U32 R17, RZ, RZ, R26 ;  /* 0x000000ffff117224 */ /* 0x000fe200078e001a */
[----:B-1----:R-:W2:Y:S01]  /*2d470*/  LDL.LU R6, [R1+0x278] ;  /* 0x0002780001067983 */ /* 0x002ea20000300800 */
[----:B------:R-:W2:Y:S02]  /*2d480*/  LDL.LU R7, [R1+0x27c] ;  /* 0x00027c0001077983 */ /* 0x000ea40000300800 */
[----:B------:R-:W-:Y:S02]  /*2d490*/  STL [R1+0xe20], R3 ;  /* 0x000e200301007387 */ /* 0x000fe40000100800 */
[----:B------:R0:W-:Y:S01]  /*2d4a0*/  STL [R1+0xe1c], R13 ;  /* 0x000e1c0d01007387 */ /* 0x0001e20000100800 */
[----:B---3--:R1:W-:Y:S01]  /*2d4b0*/  STL.64 [R1+0x10b8], R14 ;  /* 0x0010b80e01007387 */ /* 0x0083e20000100a00 */
[----:B------:R-:W3:Y:S02]  /*2d4c0*/  LDL.LU R12, [R1+0x250] ;  /* 0x00025000010c7983 */ /* 0x000ee40000300800 */
[----:B------:R-:W-:Y:S01]  /*2d4d0*/  IMAD.MOV.U32 R16, RZ, RZ, R27 ;  /* 0x000000ffff107224 */ /* 0x000fe200078e001b */
[----:B0-----:R-:W3:Y:S01]  /*2d4e0*/  LDL.LU R13, [R1+0x254] ;  /* 0x00025400010d7983 */ /* 0x001ee20000300800 */
[----:B-1----:R-:W3:Y:S03]  /*2d4f0*/  LDL.LU R14, [R1+0x258] ;  /* 0x00025800010e7983 */ /* 0x002ee60000300800 */
[----:B------:R-:W2:Y:S01]  /*2d500*/  LDL.LU.64 R26, [R1+0x1110] ;  /* 0x00111000011a7983 */ /* 0x000ea20000300a00 */
[----:B------:R-:W-:Y:S03]  /*2d510*/  STL.64 [R1+0x420], R8 ;  /* 0x0004200801007387 */ /* 0x000fe60000100a00 */
[----:B------:R0:W-:Y:S04]  /*2d520*/  STL.64 [R1+0x428], R10 ;  /* 0x0004280a01007387 */ /* 0x0001e80000100a00 */
[----:B0-----:R-:W4:Y:S01]  /*2d530*/  LDL.LU.64 R10, [R1+0x1108] ;  /* 0x00110800010a7983 */ /* 0x001f220000300a00 */
[----:B------:R0:W-:Y:S02]  /*2d540*/  STL [R1+0xff8], R16 ;  /* 0x000ff81001007387 */ /* 0x0001e40000100800 */
[----:B------:R1:W-:Y:S01]  /*2d550*/  STL [R1+0xff4], R17 ;  /* 0x000ff41101007387 */ /* 0x0003e20000100800 */
[----:B0-----:R-:W4:Y:S01]  /*2d560*/  LDL.LU R16, [R1+0x280] ;  /* 0x0002800001107983 */ /* 0x001f220000300800 */
[----:B-1----:R-:W4:Y:S02]  /*2d570*/  LDL.LU R17, [R1+0x284] ;  /* 0x0002840001117983 */ /* 0x002f240000300800 */
[----:B------:R-:W4:Y:S02]  /*2d580*/  LDL.LU R18, [R1+0x288] ;  /* 0x0002880001127983 */ /* 0x000f240000300800 */
[----:B------:R-:W4:Y:S02]  /*2d590*/  LDL.LU R19, [R1+0x28c] ;  /* 0x00028c0001137983 */ /* 0x000f240000300800 */
[----:B------:R-:W-:-:S02]  /*2d5a0*/  IMAD.MOV.U32 R15, RZ, RZ, R29 ;  /* 0x000000ffff0f7224 */ /* 0x000fc400078e001d */
[----:B------:R-:W-:-:S05]  /*2d5b0*/  IMAD.MOV.U32 R29, RZ, RZ, R8 ;  /* 0x000000ffff1d7224 */ /* 0x000fca00078e0008 */
[----:B------:R-:W-:Y:S01]  /*2d5c0*/  STL [R1+0xe24], R29 ;  /* 0x000e241d01007387 */ /* 0x000fe20000100800 */
[C---:B----4-:R-:W-:Y:S01]  /*2d5d0*/  HMMA.16816.F32.BF16 R16, R20.reuse, R10, R16 ;  /* 0x0000000a1410723c */ /* 0x050fe20000041810 */
[----:B------:R-:W-:Y:S11]  /*2d5e0*/  IMAD.MOV.U32 R9, RZ, RZ, R11 ;  /* 0x000000ffff097224 */ /* 0x000ff600078e000b */
[----:B------:R-:W-:Y:S11]  /*2d5f0*/  @!UPT UIADD3 URZ, URZ, URZ, URZ ;  /* 0x0000003f3f3ff290 */ /* 0x000ff6000fffe03f */
[----:B------:R-:W-:Y:S01]  /*2d600*/  STL.64 [R1+0x410], R16 ;  /* 0x0004101001007387 */ /* 0x000fe20000100a00 */
[----:B------:R0:W-:Y:S02]  /*2d610*/  STL.64 [R1+0x418], R18 ;  /* 0x0004181201007387 */ /* 0x0001e40000100a00 */
[----:B0-----:R-:W-:Y:S02]  /*2d620*/  IMAD.MOV.U32 R18, RZ, RZ, R10 ;  /* 0x000000ffff127224 */ /* 0x001fe400078e000a */
[----:B------:R-:W4:Y:S01]  /*2d630*/  LDL.LU.64 R10, [R1+0x1100] ;  /* 0x00110000010a7983 */ /* 0x000f220000300a00 */
[----:B------:R-:W3:Y:S01]  /*2d640*/  LDL.LU R8, [R1+0x10f8] ;  /* 0x0010f80001087983 */ /* 0x000ee20000300800 */
[C---:B--2---:R-:W-:Y:S01]  /*2d650*/  HMMA.16816.F32.BF16 R4, R20.reuse, R26, R4 ;  /* 0x0000001a1404723c */ /* 0x044fe20000041804 */
[----:B------:R-:W-:Y:S02]  /*2d660*/  IMAD.MOV.U32 R16, RZ, RZ, R26 ;  /* 0x000000ffff107224 */ /* 0x000fe400078e001a */
[----:B------:R-:W-:Y:S01]  /*2d670*/  IMAD.MOV.U32 R17, RZ, RZ, R27 ;  /* 0x000000ffff117224 */ /* 0x000fe200078e001b */
[----:B----4-:R0:W-:Y:S01]  /*2d680*/  STL.64 [R1+0x1058], R10 ;  /* 0x0010580a01007387 */ /* 0x0101e20000100a00 */
[----:B---3--:R-:W-:Y:S03]  /*2d690*/  STL.64 [R1+0x1050], R8 ;  /* 0x0010500801007387 */ /* 0x008fe60000100a00 */
[----:B0-----:R-:W2:Y:S11]  /*2d6a0*/  LDL.64 R10, [R1+0x68] ;  /* 0x00006800010a7983 */ /* 0x001eb60000100a00 */
[----:B------:R-:W-:Y:S04]  /*2d6b0*/  @!UPT UIADD3 URZ, URZ, URZ, URZ ;  /* 0x0000003f3f3ff290 */ /* 0x000fe8000fffe03f */
[----:B------:R-:W-:Y:S02]  /*2d6c0*/  STL.64 [R1+0x400], R4 ;  /* 0x0004000401007387 */ /* 0x000fe40000100a00 */
[----:B------:R0:W-:Y:S02]  /*2d6d0*/  STL.64 [R1+0x408], R6 ;  /* 0x0004080601007387 */ /* 0x0001e40000100a00 */
[----:B0-----:R-:W3:Y:S01]  /*2d6e0*/  LDL.LU.64 R6, [R1+0x10f0] ;  /* 0x0010f00001067983 */ /* 0x001ee20000300a00 */
[----:B------:R-:W2:Y:S02]  /*2d6f0*/  LDL.LU.64 R26, [R1+0x10e8] ;  /* 0x0010e800011a7983 */ /* 0x000ea40000300a00 */
[----:B------:R-:W2:Y:S02]  /*2d700*/  LDL.LU.64 R24, [R1+0x10e0] ;  /* 0x0010e00001187983 */ /* 0x000ea40000300a00 */
[----:B--2---:R-:W-:Y:S11]  /*2d710*/  HMMA.16816.F32.BF16 R24, R20, R10, R24 ;  /* 0x0000000a1418723c */ /* 0x004ff60000041818 */
[----:B------:R-:W-:Y:S11]  /*2d720*/  @!UPT UIADD3 URZ, URZ, URZ, URZ ;  /* 0x0000003f3f3ff290 */ /* 0x000ff6000fffe03f */
[----:B------:R-:W-:Y:S01]  /*2d730*/  @!UPT UIADD3 URZ, URZ, URZ, URZ ;  /* 0x0000003f3f3ff290 */ /* 0x000fe2000fffe03f */
[----:B------:R-:W-:Y:S01]  /*2d740*/  STL.64 [R1+0x3f0], R24 ;  /* 0x0003f01801007387 */ /* 0x000fe20000100a00 */
[----:B------:R0:W-:Y:S03]  /*2d750*/  STL.64 [R1+0x3f8], R26 ;  /* 0x0003f81a01007387 */ /* 0x0001e60000100a00 */
[----:B0-----:R-:W2:Y:S01]  /*2d760*/  LDL.LU.64 R26, [R1+0x10d8] ;  /* 0x0010d800011a7983 */ /* 0x001ea20000300a00 */
[----:B------:R-:W-:-:S05]  /*2d770*/  IMAD.MOV.U32 R28, RZ, RZ, R11 ;  /* 0x000000ffff1c7224 */ /* 0x000fca00078e000b */
[----:B------:R-:W-:Y:S01]  /*2d780*/  STL [R1+0xfe8], R28 ;  /* 0x000fe81c01007387 */ /* 0x000fe20000100800 */
[C---:B--2---:R-:W-:Y:S01]  /*2d790*/  HMMA.16816.F32.BF16 R8, R20.reuse, R26, R12 ;  /* 0x0000001a1408723c */ /* 0x044fe2000004180c */
[----:B------:R-:W-:Y:S11]  /*2d7a0*/  IMAD.MOV.U32 R5, RZ, RZ, R26 ;  /* 0x000000ffff057224 */ /* 0x000ff600078e001a */
[----:B------:R-:W-:Y:S11]  /*2d7b0*/  @!UPT UIADD3 URZ, URZ, URZ, URZ ;  /* 0x0000003f3f3ff290 */ /* 0x000ff6000fffe03f */
[----:B------:R-:W-:Y:S01]  /*2d7c0*/  STL.64 [R1+0x3e0], R8 ;  /* 0x0003e00801007387 */ /* 0x000fe20000100a00 */
[----:B------:R-:W-:Y:S02]  /*2d7d0*/  STL.64 [R1+0x3e8], R10 ;  /* 0x0003e80a01007387 */ /* 0x000fe40000100a00 */
[----:B---3--:R0:W-:Y:S02]  /*2d7e0*/  STL.64 [R1+0x1068], R6 ;  /* 0x0010680601007387 */ /* 0x0081e40000100a00 */
[----:B------:R-:W-:Y:S01]  /*2d7f0*/  STL [R1+0x1060], R5 ;  /* 0x0010600501007387 */ /* 0x000fe20000100800 */
[----:B0-----:R-:W2:Y:S04]  /*2d800*/  LDL.LU.64 R6, [R1+0x8] ;  /* 0x0000080001067983 */ /* 0x001ea80000300a00 */
[----:B--2---:R0:W-:Y:S01]  /*2d810*/  STL.64 [R1+0x1080], R6 ;  /* 0x0010800601007387 */ /* 0x0041e20000100a00 */
[----:B------:R-:W2:Y:S02]  /*2d820*/  LDL.LU R8, [R1+0x1f0] ;  /* 0x0001f00001087983 */ /* 0x000ea40000300800 */
[----:B------:R-:W2:Y:S02]  /*2d830*/  LDL.LU R9, [R1+0x1f4] ;  /* 0x0001f40001097983 */ /* 0x000ea40000300800 */
[----:B------:R-:W3:Y:S01]  /*2d840*/  LDL.LU R10, [R1+0x1f8] ;  /* 0x0001f800010a7983 */ /* 0x000ee20000300800 */
[----:B------:R-:W3:Y:S04]  /*2d850*/  LDL.LU R11, [R1+0x1fc] ;  /* 0x0001fc00010b7983 */ /* 0x000ee80000300800 */
[----:B0-----:R-:W4:Y:S04]  /*2d860*/  LDL.LU.64 R6, [R1+0x18] ;  /* 0x0000180001067983 */ /* 0x001f280000300a00 */
[----:B----4-:R0:W-:Y:S04]  /*2d870*/  STL.64 [R1+0x1098], R6 ;  /* 0x0010980601007387 */ /* 0x0101e80000100a00 */
[----:B0-----:R-:W4:Y:S04]  /*2d880*/  LDL.LU.64 R6, [R1+0x28] ;  /* 0x0000280001067983 */ /* 0x001f280000300a00 */
[----:B----4-:R-:W-:Y:S01]  /*2d890*/  STL.64 [R1+0x10b0], R6 ;  /* 0x0010b00601007387 */ /* 0x010fe20000100a00 */
[----:B---3--:R-:W-:Y:S02]  /*2d8a0*/  STL.64 [R1+0x1078], R10 ;  /* 0x0010780a01007387 */ /* 0x008fe40000100a00 */
[----:B--2---:R0:W-:Y:S02]  /*2d8b0*/  STL.64 [R1+0x1070], R8 ;  /* 0x0010700801007387 */ /* 0x0041e40000100a00 */
[----:B0-----:R-:W2:Y:S01]  /*2d8c0*/  LDL.LU R8, [R1+0x200] ;  /* 0x0002000001087983 */ /* 0x001ea20000300800 */
[----:B------:R-:W2:Y:S02]  /*2d8d0*/  LDL.LU R9, [R1+0x204] ;  /* 0x0002040001097983 */ /* 0x000ea40000300800 */
[----:B------:R-:W3:Y:S02]  /*2d8e0*/  LDL.LU R10, [R1+0x208] ;  /* 0x00020800010a7983 */ /* 0x000ee40000300800 */
[----:B------:R-:W3:Y:S01]  /*2d8f0*/  LDL.LU R11, [R1+0x20c] ;  /* 0x00020c00010b7983 */ /* 0x000ee20000300800 */
[----:B------:R-:W4:Y:S01]  /*2d900*/  LDL.LU R12, [R1+0x230] ;  /* 0x00023000010c7983 */ /* 0x000f220000300800 */
[----:B------:R-:W4:Y:S02]  /*2d910*/  LDL.LU R13, [R1+0x234] ;  /* 0x00023400010d7983 */ /* 0x000f240000300800 */
[----:B------:R-:W2:Y:S02]  /*2d920*/  LDL.LU R14, [R1+0x238] ;  /* 0x00023800010e7983 */ /* 0x000ea40000300800 */
[----:B------:R-:W2:Y:S02]  /*2d930*/  LDL.LU R15, [R1+0x23c] ;  /* 0x00023c00010f7983 */ /* 0x000ea40000300800 */
[----:B--2---:R0:W-:Y:S01]  /*2d940*/  STL.64 [R1+0x10c8], R14 ;  /* 0x0010c80e01007387 */ /* 0x0041e20000100a00 */
[----:B----4-:R-:W-:Y:S03]  /*2d950*/  STL.64 [R1+0x10c0], R12 ;  /* 0x0010c00c01007387 */ /* 0x010fe60000100a00 */
[----:B0-----:R-:W2:Y:S01]  /*2d960*/  LDL.LU.64 R14, [R1+0x48] ;  /* 0x00004800010e7983 */ /* 0x001ea20000300a00 */
[----:B------:R-:W4:Y:S03]  /*2d970*/  LDL.LU.64 R6, [R1+0x38] ;  /* 0x0000380001067983 */ /* 0x000f260000300a00 */
[----:B----4-:R0:W-:Y:S01]  /*2d980*/  STL.64 [R1+0x10d0], R6 ;  /* 0x0010d00601007387 */ /* 0x0101e20000100a00 */
[----:B------:R-:W2:Y:S02]  /*2d990*/  LDL.LU R4, [R1+0x240] ;  /* 0x0002400001047983 */ /* 0x000ea40000300800 */
[----:B------:R-:W2:Y:S01]  /*2d9a0*/  LDL.LU R5, [R1+0x244] ;  /* 0x0002440001057983 */ /* 0x000ea20000300800 */
[----:B0-----:R-:W2:Y:S01]  /*2d9b0*/  LDL.LU R6, [R1+0x248] ;  /* 0x0002480001067983 */ /* 0x001ea20000300800 */
[----:B------:R-:W2:Y:S02]  /*2d9c0*/  LDL.LU R7, [R1+0x24c] ;  /* 0x00024c0001077983 */ /* 0x000ea40000300800 */
[----:B---3--:R-:W-:Y:S02]  /*2d9d0*/  STL.64 [R1+0x1090], R10 ;  /* 0x0010900a01007387 */ /* 0x008fe40000100a00 */
[----:B------:R0:W-:Y:S02]  /*2d9e0*/  STL.64 [R1+0x1088], R8 ;  /* 0x0010880801007387 */ /* 0x0001e40000100a00 */
[----:B0-----:R-:W3:Y:S01]  /*2d9f0*/  LDL.LU R8, [R1+0x210] ;  /* 0x0002100001087983 */ /* 0x001ee20000300800 */
[----:B------:R-:W3:Y:S02]  /*2da00*/  LDL.LU R9, [R1+0x214] ;  /* 0x0002140001097983 */ /* 0x000ee40000300800 */
[----:B------:R-:W4:Y:S02]  /*2da10*/  LDL.LU R10, [R1+0x218] ;  /* 0x00021800010a7983 */ /* 0x000f240000300800 */
[----:B------:R-:W4:Y:S02]  /*2da20*/  LDL.LU R11, [R1+0x21c] ;  /* 0x00021c00010b7983 */ /* 0x000f240000300800 */
[----:B------:R-:W-:Y:S01]  /*2da30*/  IMAD.MOV.U32 R19, RZ, RZ, R27 ;  /* 0x000000ffff137224 */ /* 0x000fe200078e001b */
[----:B----4-:R-:W-:Y:S01]  /*2da40*/  STL.64 [R1+0x10a8], R10 ;  /* 0x0010a80a01007387 */ /* 0x010fe20000100a00 */
[----:B---3--:R0:W-:Y:S03]  /*2da50*/  STL.64 [R1+0x10a0], R8 ;  /* 0x0010a00801007387 */ /* 0x0081e60000100a00 */
[----:B0-----:R-:W3:Y:S01]  /*2da60*/  LDL.LU R8, [R1+0x220] ;  /* 0x0002200001087983 */ /* 0x001ee20000300800 */
[----:B------:R-:W3:Y:S02]  /*2da70*/  LDL.LU R9, [R1+0x224] ;  /* 0x0002240001097983 */ /* 0x000ee40000300800 */
[----:B------:R-:W3:Y:S02]  /*2da80*/  LDL.LU R10, [R1+0x228] ;  /* 0x00022800010a7983 */ /* 0x000ee40000300800 */
[----:B------:R-:W3:Y:S01]  /*2da90*/  LDL.LU R11, [R1+0x22c] ;  /* 0x00022c00010b7983 */ /* 0x000ee20000300800 */
[----:B------:R-:W4:Y:S01]  /*2daa0*/  LDL.LU R24, [R1+0x1c0] ;  /* 0x0001c00001187983 */ /* 0x000f220000300800 */
[----:B------:R-:W4:Y:S02]  /*2dab0*/  LDL.LU R25, [R1+0x1c4] ;  /* 0x0001c40001197983 */ /* 0x000f240000300800 */
[----:B------:R-:W3:Y:S02]  /*2dac0*/  LDL.LU R26, [R1+0x1c8] ;  /* 0x0001c800011a7983 */ /* 0x000ee40000300800 */
[----:B------:R-:W3:Y:S01]  /*2dad0*/  LDL.LU R27, [R1+0x1cc] ;  /* 0x0001cc00011b7983 */ /* 0x000ee20000300800 */
[----:B--2---:R-:W-:Y:S01]  /*2dae0*/  HMMA.16816.F32.BF16 R4, R20, R14, R4 ;  /* 0x0000000e1404723c */ /* 0x004fe20000041804 */
[----:B------:R-:W-:-:S02]  /*2daf0*/  IMAD.MOV.U32 R2, RZ, RZ, R14 ;  /* 0x000000ffff027224 */ /* 0x000fc400078e000e */
[----:B------:R-:W-:Y:S01]  /*2db00*/  IMAD.MOV.U32 R0, RZ, RZ, R15 ;  /* 0x000000ffff007224 */ /* 0x000fe200078e000f */
[----:B---3--:R-:W-:Y:S01]  /*2db10*/  STL.64 [R1+0x1040], R26 ;  /* 0x0010401a01007387 */ /* 0x008fe20000100a00 */
[----:B----4-:R0:W-:Y:S03]  /*2db20*/  STL.64 [R1+0x1038], R24 ;  /* 0x0010381801007387 */ /* 0x0101e60000100a00 */
[----:B0-----:R-:W2:Y:S01]  /*2db30*/  LDL.LU R24, [R1+0x1e0] ;  /* 0x0001e00001187983 */ /* 0x001ea20000300800 */
[----:B------:R-:W2:Y:S02]  /*2db40*/  LDL.LU R25, [R1+0x1e4] ;  /* 0x0001e40001197983 */ /* 0x000ea40000300800 */
[----:B------:R-:W2:Y:S02]  /*2db50*/  LDL.LU R26, [R1+0x1e8] ;  /* 0x0001e800011a7983 */ /* 0x000ea40000300800 */
[----:B------:R-:W2:Y:S01]  /*2db60*/  LDL.LU R27, [R1+0x1ec] ;  /* 0x0001ec00011b7983 */ /* 0x000ea20000300800 */
[----:B------:R0:W-:Y:S01]  /*2db70*/  STL.64 [R1+0x1008], R18 ;  /* 0x0010081201007387 */ /* 0x0001e20000100a00 */
[----:B------:R-:W-:Y:S03]  /*2db80*/  STL.64 [R1+0x1000], R16 ;  /* 0x0010001001007387 */ /* 0x000fe60000100a00 */
[----:B0-----:R-:W3:Y:S01]  /*2db90*/  LDL.LU R18, [R1+0xc8] ;  /* 0x0000c80001127983 */ /* 0x001ee20000300800 */
[----:B------:R-:W3:Y:S04]  /*2dba0*/  LDL.LU R19, [R1+0xcc] ;  /* 0x0000cc0001137983 */ /* 0x000ee80000300800 */
[----:B------:R-:W-:Y:S02]  /*2dbb0*/  STL.64 [R1+0x3d0], R4 ;  /* 0x0003d00401007387 */ /* 0x000fe40000100a00 */
[----:B------:R0:W-:Y:S02]  /*2dbc0*/  STL.64 [R1+0x3d8], R6 ;  /* 0x0003d80601007387 */ /* 0x0001e40000100a00 */
[----:B0-----:R-:W4:Y:S01]  /*2dbd0*/  LDL.LU.64 R6, [R1+0x10d0] ;  /* 0x0010d00001067983 */ /* 0x001f220000300a00 */
[----:B------:R-:W4:Y:S02]  /*2dbe0*/  LDL.LU.64 R14, [R1+0x10c8] ;  /* 0x0010c800010e7983 */ /* 0x000f240000300a00 */
[----:B------:R-:W4:Y:S02]  /*2dbf0*/  LDL.LU.64 R12, [R1+0x10c0] ;  /* 0x0010c000010c7983 */ /* 0x000f240000300a00 */
[----:B------:R-:W-:Y:S01]  /*2dc00*/  STL [R1+0xfd8], R0 ;  /* 0x000fd80001007387 */ /* 0x000fe20000100800 */
[----:B------:R-:W-:Y:S01]  /*2dc10*/  STL [R1+0xfd4], R2 ;  /* 0x000fd40201007387 */ /* 0x000fe20000100800 */
[C---:B----4-:R-:W-:Y:S01]  /*2dc20*/  HMMA.16816.F32.BF16 R12, R20.reuse, R6, R12 ;  /* 0x00000006140c723c */ /* 0x050fe2000004180c */
[----:B------:R-:W-:Y:S11]  /*2dc30*/  IMAD.MOV.U32 R3, RZ, RZ, R7 ;  /* 0x000000ffff037224 */ /* 0x000ff600078e0007 */
[----:B------:R-:W-:Y:S11]  /*2dc40*/  @!UPT UIADD3 URZ, URZ, URZ, URZ ;  /* 0x0000003f3f3ff290 */ /* 0x000ff6000fffe03f */
[----:B------:R0:W-:Y:S01]  /*2dc50*/  STL.64 [R1+0x3c0], R12 ;  /* 0x0003c00c01007387 */ /* 0x0001e20000100a00 */
[----:B------:R1:W-:Y:S02]  /*2dc60*/  STL.64 [R1+0x3c8], R14 ;  /* 0x0003c80e01007387 */ /* 0x0003e40000100a00 */
[----:B0-----:R-:W-:Y:S01]  /*2dc70*/  IMAD.MOV.U32 R12, RZ, RZ, R6 ;  /* 0x000000ffff0c7224 */ /* 0x001fe200078e0006 */
[----:B-1----:R-:W4:Y:S01]  /*2dc80*/  LDL.LU.64 R14, [R1+0x10b8] ;  /* 0x0010b800010e7983 */ /* 0x002f220000300a00 */
[----:B------:R-:W2:Y:S02]  /*2dc90*/  LDL.LU.64 R6, [R1+0x10b0] ;  /* 0x0010b00001067983 */ /* 0x000ea40000300a00 */
[----:B------:R-:W-:Y:S01]  /*2dca0*/  STL [R1+0xfec], R3 ;  /* 0x000fec0301007387 */ /* 0x000fe20000100800 */
        /* <DEDUP_REMOVED lines=27> */
[----:B------:R-:W3:Y:S01]  /*2de60*/  LDL.LU R5, [R1+0x1060] ;  /* 0x0010600001057983 */ /* 0x000ee20000300800 */
[----:B--2---:R-:W-:Y:S11]  /*2de70*/  HMMA.16816.F32.BF16 R8, R20, R6, R8 ;  /* 0x000000061408723c */ /* 0x004ff60000041808 */
[----:B------:R-:W-:Y:S11]  /*2de80*/  @!UPT UIADD3 URZ, URZ, URZ, URZ ;  /* 0x0000003f3f3ff290 */ /* 0x000ff6000fffe03f */
[----:B------:R-:W-:Y:S01]  /*2de90*/  @!UPT UIADD3 URZ, URZ, URZ, URZ ;  /* 0x0000003f3f3ff290 */ /* 0x000fe2000fffe03f */
[----:B------:R-:W-:Y:S01]  /*2dea0*/  STL.64 [R1+0x380], R8 ;  /* 0x0003800801007387 */ /* 0x000fe20000100a00 */
[----:B------:R0:W-:Y:S03]  /*2deb0*/  STL.64 [R1+0x388], R10 ;  /* 0x0003880a01007387 */ /* 0x0001e60000100a00 */
[----:B0-----:R-:W2:Y:S01]  /*2dec0*/  LDL.LU.64 R10, [R1+0x1058] ;  /* 0x00105800010a7983 */ /* 0x001ea20000300a00 */
[----:B------:R-:W2:Y:S02]  /*2ded0*/  LDL.LU.64 R8, [R1+0x1050] ;  /* 0x0010500001087983 */ /* 0x000ea40000300a00 */
[----:B------:R-:W-:Y:S02]  /*2dee0*/  STL.64 [R1+0x1018], R6 ;  /* 0x0010180601007387 */ /* 0x000fe40000100a00 */
[----:B---3--:R0:W-:Y:S02]  /*2def0*/  STL [R1+0x1010], R5 ;  /* 0x0010100501007387 */ /* 0x0081e40000100800 */
[----:B----4-:R-:W-:-:S02]  /*2df00*/  IMAD.MOV.U32 R4, RZ, RZ, R15 ;  /* 0x000000ffff047224 */ /* 0x010fc400078e000f */
[----:B------:R-:W3:Y:S04]  /*2df10*/  LDL.LU R15, [R1+0x1048] ;  /* 0x00104800010f7983 */ /* 0x000ee80000300800 */
[----:B0-----:R-:W4:Y:S01]  /*2df20*/  LDL.LU R5, [R1+0x1b4] ;  /* 0x0001b40001057983 */ /* 0x001f220000300800 */
[----:B------:R-:W4:Y:S02]  /*2df30*/  LDL.LU R6, [R1+0x1b8] ;  /* 0x0001b80001067983 */ /* 0x000f240000300800 */
[----:B------:R-:W4:Y:S01]  /*2df40*/  LDL.LU R7, [R1+0x1bc] ;  /* 0x0001bc0001077983 */ /* 0x000f220000300800 */
[C---:B--2---:R-:W-:Y:S11]  /*2df50*/  HMMA.16816.F32.BF16 R24, R20.reuse, R10, R24 ;  /* 0x0000000a1418723c */ /* 0x044ff60000041818 */
[----:B------:R-:W-:Y:S11]  /*2df60*/  @!UPT UIADD3 URZ, URZ, URZ, URZ ;  /* 0x0000003f3f3ff290 */ /* 0x000ff6000fffe03f */
[----:B------:R-:W-:Y:S01]  /*2df70*/  @!UPT UIADD3 URZ, URZ, URZ, URZ ;  /* 0x0000003f3f3ff290 */ /* 0x000fe2000fffe03f */
[----:B------:R-:W-:Y:S01]  /*2df80*/  STL.64 [R1+0x1d0], R24 ;  /* 0x0001d01801007387 */ /* 0x000fe20000100a00 */
[----:B------:R0:W-:Y:S03]  /*2df90*/  STL.64 [R1+0x1d8], R26 ;  /* 0x0001d81a01007387 */ /* 0x0001e60000100a00 */
[----:B0-----:R-:W3:Y:S01]  /*2dfa0*/  LDL.LU.64 R26, [R1+0x1040] ;  /* 0x00104000011a7983 */ /* 0x001ee20000300a00 */
[----:B------:R-:W3:Y:S02]  /*2dfb0*/  LDL.LU.64 R24, [R1+0x1038] ;  /* 0x0010380001187983 */ /* 0x000ee40000300a00 */
[----:B---3--:R-:W-:Y:S01]  /*2dfc0*/  HMMA.16816.F32.BF16 R20, R20, R14, R24 ;  /* 0x0000000e1414723c */ /* 0x008fe20000041818 */
[----:B------:R-:W2:Y:S01]  /*2dfd0*/  LDL.LU.64 R26, [R1+0x1030] ;  /* 0x00103000011a7983 */ /* 0x000ea20000300a00 */
[----:B------:R-:W4:Y:S11]  /*2dfe0*/  LDL.LU.64 R24, [R1+0x1028] ;  /* 0x0010280001187983 */ /* 0x000f360000300a00 */
[----:B------:R-:W-:Y:S10]  /*2dff0*/  @!UPT UIADD3 URZ, URZ, URZ, URZ ;  /* 0x0000003f3f3ff290 */ /* 0x000ff4000fffe03f */
[----:B------:R-:W-:Y:S01]  /*2e000*/  STL.64 [R1+0x1c0], R20 ;  /* 0x0001c01401007387 */ /* 0x000fe20000100a00 */
[----:B------:R2:W-:Y:S02]  /*2e010*/  STL.64 [R1+0x1c8], R22 ;  /* 0x0001c81601007387 */ /* 0x0005e40000100a00 */
[----:B--2---:R-:W-:Y:S02]  /*2e020*/  IMAD.MOV.U32 R22, RZ, RZ, R27 ;  /* 0x000000ffff167224 */ /* 0x004fe400078e001b */
[----:B------:R-:W4:Y:S01]  /*2e030*/  LDL.LU R27, [R1+0x1020] ;  /* 0x00102000011b7983 */ /* 0x000f220000300800 */
[----:B------:R-:W-:Y:S02]  /*2e040*/  STL.64 [R1+0xf80], R14 ;  /* 0x000f800e01007387 */ /* 0x000fe40000100a00 */
[----:B------:R0:W-:Y:S02]  /*2e050*/  STL.64 [R1+0xf78], R12 ;  /* 0x000f780c01007387 */ /* 0x0001e40000100a00 */
[----:B0-----:R-:W2:Y:S01]  /*2e060*/  LDL.LU R12, [R1+0x1a0] ;  /* 0x0001a000010c7983 */ /* 0x001ea20000300800 */
[----:B------:R-:W2:Y:S02]  /*2e070*/  LDL.LU R13, [R1+0x1a4] ;  /* 0x0001a400010d7983 */ /* 0x000ea40000300800 */
[----:B------:R-:W2:Y:S02]  /*2e080*/  LDL.LU R14, [R1+0x1a8] ;  /* 0x0001a800010e7983 */ /* 0x000ea40000300800 */
[----:B------:R-:W2:Y:S02]  /*2e090*/  LDL.LU R15, [R1+0x1ac] ;  /* 0x0001ac00010f7983 */ /* 0x000ea40000300800 */
[----:B------:R-:W-:Y:S01]  /*2e0a0*/  IMAD.MOV.U32 R23, RZ, RZ, R8 ;  /* 0x000000ffff177224 */ /* 0x000fe200078e0008 */
[C---:B----4-:R-:W-:Y:S01]  /*2e0b0*/  HMMA.16816.F32.BF16 R16, R24.reuse, R18, R4 ;  /* 0x000000121810723c */ /* 0x050fe20000041804 */
[----:B------:R-:W3:Y:S01]  /*2e0c0*/  LDL.LU.64 R6, [R1+0x1018] ;  /* 0x0010180001067983 */ /* 0x000ee20000300a00 */
[----:B------:R-:W4:Y:S06]  /*2e0d0*/  LDL.LU R5, [R1+0x1010] ;  /* 0x0010100001057983 */ /* 0x000f2c0000300800 */
[----:B--2---:R-:W-:Y:S11]  /*2e0e0*/  HMMA.16816.F32.BF16 R20, R24, R22, R12 ;  /* 0x000000161814723c */ /* 0x004ff6000004180c */
[----:B------:R-:W-:Y:S04]  /*2e0f0*/  @!UPT UIADD3 URZ, URZ, URZ, URZ ;  /* 0x0000003f3f3ff290 */ /* 0x000fe8000fffe03f */
[----:B------:R-:W-:Y:S01]  /*2e100*/  STL.64 [R1+0x1b0], R16 ;  /* 0x0001b01001007387 */ /* 0x000fe20000100a00 */
[----:B------:R-:W-:Y:S02]  /*2e110*/  IMAD.MOV.U32 R8, RZ, RZ, R16 ;  /* 0x000000ffff087224 */ /* 0x000fe400078e0010 */
[----:B------:R-:W-:Y:S02]  /*2e120*/  IMAD.MOV.U32 R4, RZ, RZ, R17 ;  /* 0x000000ffff047224 */ /* 0x000fe400078e0011 */
[----:B------:R0:W-:Y:S02]  /*2e130*/  STL.64 [R1+0x1b8], R18 ;  /* 0x0001b81201007387 */ /* 0x0001e40000100a00 */
[----:B0-----:R-:W2:Y:S01]  /*2e140*/  LDL.LU.64 R18, [R1+0x1008] ;  /* 0x0010080001127983 */ /* 0x001ea20000300a00 */
[----:B------:R-:W3:Y:S02]  /*2e150*/  LDL.LU.64 R16, [R1+0x1000] ;  /* 0x0010000001107983 */ /* 0x000ee40000300a00 */
[----:B------:R-:W-:Y:S02]  /*2e160*/  STL [R1+0xe2c], R8 ;  /* 0x000e2c0801007387 */ /* 0x000fe40000100800 */
[----:B------:R-:W-:Y:S01]  /*2e170*/  STL.64 [R1+0xfe0], R10 ;  /* 0x000fe00a01007387 */ /* 0x000fe20000100a00 */
[----:B------:R-:W-:Y:S01]  /*2e180*/  STL [R1+0xe28], R4 ;  /* 0x000e280401007387 */ /* 0x000fe20000100800 */
[----:B------:R-:W3:Y:S02]  /*2e190*/  LDL.LU R12, [R1+0x150] ;  /* 0x00015000010c7983 */ /* 0x000ee40000300800 */
[----:B------:R-:W-:Y:S02]  /*2e1a0*/  STL.64 [R1+0x1a0], R20 ;  /* 0x0001a01401007387 */ /* 0x000fe40000100a00 */
[----:B------:R4:W-:Y:S01]  /*2e1b0*/  STL.64 [R1+0x1a8], R22 ;  /* 0x0001a81601007387 */ /* 0x0009e20000100a00 */
[----:B------:R-:W3:Y:S01]  /*2e1c0*/  LDL.LU R13, [R1+0x154] ;  /* 0x00015400010d7983 */ /* 0x000ee20000300800 */
[----:B------:R-:W3:Y:S02]  /*2e1d0*/  LDL.LU R14, [R1+0x158] ;  /* 0x00015800010e7983 */ /* 0x000ee40000300800 */
[----:B------:R-:W3:Y:S02]  /*2e1e0*/  LDL.LU R15, [R1+0x15c] ;  /* 0x00015c00010f7983 */ /* 0x000ee40000300800 */
[----:B----4-:R-:W-:-:S02]  /*2e1f0*/  IMAD.MOV.U32 R22, RZ, RZ, R5 ;  /* 0x000000ffff167224 */ /* 0x010fc400078e0005 */
[----:B--2---:R-:W-:Y:S01]  /*2e200*/  IMAD.MOV.U32 R23, RZ, RZ, R19 ;  /* 0x000000ffff177224 */ /* 0x004fe200078e0013 */
[----:B---3--:R0:W-:Y:S01]  /*2e210*/  STL.64 [R1+0xf90], R14 ;  /* 0x000f900e01007387 */ /* 0x0081e20000100a00 */
[----:B------:R-:W-:Y:S02]  /*2e220*/  STL.64 [R1+0xf88], R12 ;  /* 0x000f880c01007387 */ /* 0x000fe40000100a00 */
[----:B0-----:R-:W-:Y:S02]  /*2e230*/  IMAD.MOV.U32 R14, RZ, RZ, R16 ;  /* 0x000000ffff0e7224 */ /* 0x001fe400078e0010 */
[----:B------:R-:W-:Y:S01]  /*2e240*/  IMAD.MOV.U32 R15, RZ, RZ, R17 ;  /* 0x000000ffff0f7224 */ /* 0x000fe200078e0011 */
[----:B------:R-:W2:Y:S01]  /*2e250*/  LDL.LU R16, [R1+0xff8] ;  /* 0x000ff80001107983 */ /* 0x000ea20000300800 */
[----:B------:R-:W3:Y:S03]  /*2e260*/  LDL.LU R17, [R1+0xff4] ;  /* 0x000ff40001117983 */ /* 0x000ee60000300800 */
[----:B------:R0:W-:Y:S01]  /*2e270*/  STL.64 [R1+0xfa0], R14 ;  /* 0x000fa00e01007387 */ /* 0x0001e20000100a00 */
[----:B------:R-:W4:Y:S02]  /*2e280*/  LDL.LU R5, [R1+0xff0] ;  /* 0x000ff00001057983 */ /* 0x000f240000300800 */
[----:B0-----:R-:W-:-:S02]  /*2e290*/  IMAD.MOV.U32 R14, RZ, RZ, R18 ;  /* 0x000000ffff0e7224 */ /* 0x001fc400078e0012 */
[----:B------:R-:W-:-:S05]  /*2e2a0*/  IMAD.MOV.U32 R15, RZ, RZ, R9 ;  /* 0x000000ffff0f7224 */ /* 0x000fca00078e0009 */
[----:B------:R-:W-:Y:S01]  /*2e2b0*/  STL.64 [R1+0xfb8], R14 ;  /* 0x000fb80e01007387 */ /* 0x000fe20000100a00 */
[----:B------:R0:W-:Y:S02]  /*2e2c0*/  STL.64 [R1+0xf98], R22 ;  /* 0x000f981601007387 */ /* 0x0001e40000100a00 */
[----:B------:R-:W2:Y:S02]  /*2e2d0*/  LDL.LU R20, [R1+0x160] ;  /* 0x0001600001147983 */ /* 0x000ea40000300800 */
[----:B------:R-:W2:Y:S01]  /*2e2e0*/  LDL.LU R21, [R1+0x164] ;  /* 0x0001640001157983 */ /* 0x000ea20000300800 */
[----:B0-----:R-:W2:Y:S01]  /*2e2f0*/  LDL.LU R22, [R1+0x168] ;  /* 0x0001680001167983 */ /* 0x001ea20000300800 */
[----:B------:R-:W2:Y:S02]  /*2e300*/  LDL.LU R23, [R1+0x16c] ;  /* 0x00016c0001177983 */ /* 0x000ea40000300800 */
[----:B------:R-:W3:Y:S02]  /*2e310*/  LDL.LU R8, [R1+0x190] ;  /* 0x0001900001087983 */ /* 0x000ee40000300800 */
[----:B------:R-:W3:Y:S01]  /*2e320*/  LDL.LU R9, [R1+0x194] ;  /* 0x0001940001097983 */ /* 0x000ee20000300800 */
[----:B------:R-:W3:Y:S01]  /*2e330*/  LDL.LU R10, [R1+0x198] ;  /* 0x00019800010a7983 */ /* 0x000ee20000300800 */
[----:B------:R-:W3:Y:S03]  /*2e340*/  LDL.LU R11, [R1+0x19c] ;  /* 0x00019c00010b7983 */ /* 0x000ee60000300800 */
[----:B--2---:R-:W-:Y:S01]  /*2e350*/  STL.64 [R1+0xfb0], R22 ;  /* 0x000fb01601007387 */ /* 0x004fe20000100a00 */
[----:B------:R0:W-:Y:S03]  /*2e360*/  STL.64 [R1+0xfa8], R20 ;  /* 0x000fa81401007387 */ /* 0x0001e60000100a00 */
[----:B0-----:R-:W2:Y:S01]  /*2e370*/  LDL.LU R20, [R1+0x170] ;  /* 0x0001700001147983 */ /* 0x001ea20000300800 */
[----:B------:R-:W2:Y:S02]  /*2e380*/  LDL.LU R21, [R1+0x174] ;  /* 0x0001740001157983 */ /* 0x000ea40000300800 */
[----:B------:R-:W2:Y:S02]  /*2e390*/  LDL.LU R22, [R1+0x178] ;  /* 0x0001780001167983 */ /* 0x000ea40000300800 */
[----:B------:R-:W2:Y:S02]  /*2e3a0*/  LDL.LU R23, [R1+0x17c] ;  /* 0x00017c0001177983 */ /* 0x000ea40000300800 */
[----:B------:R-:W-:-:S02]  /*2e3b0*/  IMAD.MOV.U32 R15, RZ, RZ, R16 ;  /* 0x000000ffff0f7224 */ /* 0x000fc400078e0010 */
[----:B---3--:R-:W-:Y:S01]  /*2e3c0*/  IMAD.MOV.U32 R14, RZ, RZ, R17 ;  /* 0x000000ffff0e7224 */ /* 0x008fe200078e0011 */
[----:B--2---:R-:W-:Y:S01]  /*2e3d0*/  STL.64 [R1+0xfc8], R22 ;  /* 0x000fc81601007387 */ /* 0x004fe20000100a00 */
[----:B------:R0:W-:Y:S03]  /*2e3e0*/  STL.64 [R1+0xfc0], R20 ;  /* 0x000fc01401007387 */ /* 0x0001e60000100a00 */
[----:B0-----:R-:W2:Y:S01]  /*2e3f0*/  LDL.LU R20, [R1+0x180] ;  /* 0x0001800001147983 */ /* 0x001ea20000300800 */
[----:B------:R-:W2:Y:S02]  /*2e400*/  LDL.LU R21, [R1+0x184] ;  /* 0x0001840001157983 */ /* 0x000ea40000300800 */
[----:B------:R-:W2:Y:S02]  /*2e410*/  LDL.LU R22, [R1+0x188] ;  /* 0x0001880001167983 */ /* 0x000ea40000300800 */
[----:B------:R-:W2:Y:S01]  /*2e420*/  LDL.LU R23, [R1+0x18c] ;  /* 0x00018c0001177983 */ /* 0x000ea20000300800 */
[----:B------:R-:W3:Y:S01]  /*2e430*/  LDL.LU R16, [R1+0xd0] ;  /* 0x0000d00001107983 */ /* 0x000ee20000300800 */
[----:B------:R-:W3:Y:S02]  /*2e440*/  LDL.LU R17, [R1+0xd4] ;  /* 0x0000d40001117983 */ /* 0x000ee40000300800 */
[----:B------:R-:W2:Y:S02]  /*2e450*/  LDL.LU R18, [R1+0xd8] ;  /* 0x0000d80001127983 */ /* 0x000ea40000300800 */
[----:B------:R-:W2:Y:S02]  /*2e460*/  LDL.LU R19, [R1+0xdc] ;  /* 0x0000dc0001137983 */ /* 0x000ea40000300800 */
[----:B--2---:R-:W-:Y:S01]  /*2e470*/  STL.64 [R1+0xee8], R18 ;  /* 0x000ee81201007387 */ /* 0x004fe20000100a00 */
[----:B---3--:R0:W-:Y:S03]  /*2e480*/  STL.64 [R1+0xee0], R16 ;  /* 0x000ee01001007387 */ /* 0x0081e60000100a00 */
[----:B0-----:R-:W2:Y:S01]  /*2e490*/  LDL.LU R16, [R1+0xe0] ;  /* 0x0000e00001107983 */ /* 0x001ea20000300800 */
[----:B------:R-:W2:Y:S02]  /*2e4a0*/  LDL.LU R17, [R1+0xe4] ;  /* 0x0000e40001117983 */ /* 0x000ea40000300800 */
[----:B------:R-:W3:Y:S02]  /*2e4b0*/  LDL.LU R18, [R1+0xe8] ;  /* 0x0000e80001127983 */ /* 0x000ee40000300800 */
[----:B------:R-:W3:Y:S02]  /*2e4c0*/  LDL.LU R19, [R1+0xec] ;  /* 0x0000ec0001137983 */ /* 0x000ee40000300800 */
[----:B---3--:R0:W-:Y:S01]  /*2e4d0*/  STL.64 [R1+0xef8], R18 ;  /* 0x000ef81201007387 */ /* 0x0081e20000100a00 */
[----:B--2---:R-:W-:Y:S02]  /*2e4e0*/  STL.64 [R1+0xef0], R16 ;  /* 0x000ef01001007387 */ /* 0x004fe40000100a00 */
[----:B0-----:R-:W-:-:S02]  /*2e4f0*/  IMAD.MOV.U32 R18, RZ, RZ, R3 ;  /* 0x000000ffff127224 */ /* 0x001fc400078e0003 */
[----:B------:R-:W-:Y:S01]  /*2e500*/  IMAD.MOV.U32 R19, RZ, RZ, R28 ;  /* 0x000000ffff137224 */ /* 0x000fe200078e001c */
[----:B------:R-:W2:Y:S01]  /*2e510*/  LDL.LU R3, [R1+0xfec] ;  /* 0x000fec0001037983 */ /* 0x000ea20000300800 */
[----:B------:R-:W3:Y:S03]  /*2e520*/  LDL.LU R28, [R1+0xfe8] ;  /* 0x000fe800011c7983 */ /* 0x000ee60000300800 */
[----:B------:R0:W-:Y:S04]  /*2e530*/  STL.64 [R1+0xf10], R18 ;  /* 0x000f101201007387 */ /* 0x0001e80000100a00 */
[----:B0-----:R-:W2:Y:S01]  /*2e540*/  LDL.LU R18, [R1+0xa8] ;  /* 0x0000a80001127983 */ /* 0x001ea20000300800 */
[----:B----4-:R-:W-:Y:S01]  /*2e550*/  IMAD.MOV.U32 R19, RZ, RZ, R5 ;  /* 0x000000ffff137224 */ /* 0x010fe200078e0005 */
[C---:B------:R-:W-:Y:S08]  /*2e560*/  HMMA.16816.F32.BF16 R12, R24.reuse, R14, R20 ;  /* 0x0000000e180c723c */ /* 0x040ff00000041814 */
[----:B--2---:R-:W-:Y:S01]  /*2e570*/  HMMA.16816.F32.BF16 R16, R24, R18, R8 ;  /* 0x000000121810723c */ /* 0x004fe20000041808 */
[----:B------:R-:W2:Y:S11]  /*2e580*/  LDL.LU.64 R10, [R1+0xfe0] ;  /* 0x000fe000010a7983 */ /* 0x000eb60000300a00 */
[----:B------:R-:W-:Y:S11]  /*2e590*/  @!UPT UIADD3 URZ, URZ, URZ, URZ ;  /* 0x0000003f3f3ff290 */ /* 0x000ff6000fffe03f */
[----:B------:R-:W-:Y:S01]  /*2e5a0*/  STL.64 [R1+0x190], R16 ;  /* 0x0001901001007387 */ /* 0x000fe20000100a00 */
[----:B------:R0:W-:Y:S02]  /*2e5b0*/  STL.64 [R1+0x198], R18 ;  /* 0x0001981201007387 */ /* 0x0001e40000100a00 */
[----:B------:R-:W-:Y:S02]  /*2e5c0*/  IMAD.MOV.U32 R9, RZ, RZ, R16 ;  /* 0x000000ffff097224 */ /* 0x000fe400078e0010 */
[----:B------:R-:W-:Y:S02]  /*2e5d0*/  IMAD.MOV.U32 R5, RZ, RZ, R17 ;  /* 0x000000ffff057224 */ /* 0x000fe400078e0011 */
[----:B0-----:R-:W-:Y:S02]  /*2e5e0*/  IMAD.MOV.U32 R18, RZ, RZ, R0 ;  /* 0x000000ffff127224 */ /* 0x001fe400078e0000 */
[----:B------:R-:W-:Y:S01]  /*2e5f0*/  IMAD.MOV.U32 R19, RZ, RZ, R2 ;  /* 0x000000ffff137224 */ /* 0x000fe200078e0002 */
[----:B------:R-:W4:Y:S01]  /*2e600*/  LDL.LU R0, [R1+0xfd8] ;  /* 0x000fd80001007983 */ /* 0x000f220000300800 */
[----:B------:R-:W2:Y:S03]  /*2e610*/  LDL.LU R2, [R1+0xfd4] ;  /* 0x000fd40001027983 */ /* 0x000ea60000300800 */
[----:B------:R0:W-:Y:S04]  /*2e620*/  STL.64 [R1+0xf28], R18 ;  /* 0x000f281201007387 */ /* 0x0001e80000100a00 */
[----:B0-----:R-:W2:Y:S01]  /*2e630*/  LDL.LU R18, [R1+0x68] ;  /* 0x0000680001127983 */ /* 0x001ea20000300800 */
[----:B---3--:R-:W-:-:S02]  /*2e640*/  IMAD.MOV.U32 R19, RZ, RZ, R28 ;  /* 0x000000ffff137224 */ /* 0x008fc400078e001c */
[----:B------:R-:W3:Y:S02]  /*2e650*/  LDL.LU R28, [R1+0xfd0] ;  /* 0x000fd000011c7983 */ /* 0x000ee40000300800 */
[----:B------:R-:W-:Y:S01]  /*2e660*/  STL [R1+0xe34], R9 ;  /* 0x000e340901007387 */ /* 0x000fe20000100800 */
[----:B------:R-:W-:Y:S01]  /*2e670*/  STL [R1+0xe30], R5 ;  /* 0x000e300501007387 */ /* 0x000fe20000100800 */
[----:B------:R-:W2:Y:S02]  /*2e680*/  LDL.LU.64 R22, [R1+0xfc8] ;  /* 0x000fc80001167983 */ /* 0x000ea40000300a00 */
[----:B------:R-:W2:Y:S02]  /*2e690*/  LDL.LU.64 R20, [R1+0xfc0] ;  /* 0x000fc00001147983 */ /* 0x000ea40000300a00 */
[----:B------:R-:W-:Y:S01]  /*2e6a0*/  STL.64 [R1+0x180], R12 ;  /* 0x0001800c01007387 */ /* 0x000fe20000100a00 */
[----:B------:R0:W-:Y:S04]  /*2e6b0*/  STL.64 [R1+0x188], R14 ;  /* 0x0001880e01007387 */ /* 0x0001e80000100a00 */
        /* <DEDUP_REMOVED lines=9> */
[----:B------:R-:W2:Y:S11]  /*2e750*/  LDL.LU.64 R22, [R1+0xf98] ;  /* 0x000f980001167983 */ /* 0x000eb60000300a00 */
[----:B------:R-:W-:Y:S10]  /*2e760*/  @!UPT UIADD3 URZ, URZ, URZ, URZ ;  /* 0x0000003f3f3ff290 */ /* 0x000ff4000fffe03f */
[----:B------:R-:W-:Y:S01]  /*2e770*/  STL.64 [R1+0x370], R12 ;  /* 0x0003700c01007387 */ /* 0x000fe20000100a00 */
[----:B------:R0:W-:Y:S03]  /*2e780*/  STL.64 [R1+0x378], R14 ;  /* 0x0003780e01007387 */ /* 0x0001e60000100a00 */
[----:B0-----:R-:W2:Y:S01]  /*2e790*/  LDL.LU.64 R14, [R1+0xf90] ;  /* 0x000f9000010e7983 */ /* 0x001ea20000300a00 */
[----:B------:R-:W2:Y:S02]  /*2e7a0*/  LDL.LU.64 R12, [R1+0xf88] ;  /* 0x000f8800010c7983 */ /* 0x000ea40000300a00 */
[----:B--2---:R-:W-:Y:S01]  /*2e7b0*/  HMMA.16816.F32.BF16 R16, R24, R18, R12 ;  /* 0x000000121810723c */ /* 0x004fe2000004180c */
[----:B------:R-:W2:Y:S01]  /*2e7c0*/  LDL.LU.64 R14, [R1+0xf80] ;  /* 0x000f8000010e7983 */ /* 0x000ea20000300a00 */
[----:B------:R-:W2:Y:S11]  /*2e7d0*/  LDL.LU.64 R12, [R1+0xf78] ;  /* 0x000f7800010c7983 */ /* 0x000eb60000300a00 */
[----:B------:R-:W-:Y:S10]  /*2e7e0*/  @!UPT UIADD3 URZ, URZ, URZ, URZ ;  /* 0x0000003f3f3ff290 */ /* 0x000ff4000fffe03f */
[----:B------:R-:W-:Y:S01]  /*2e7f0*/  STL.64 [R1+0x360], R16 ;  /* 0x0003601001007387 */ /* 0x000fe20000100a00 */
[----:B------:R0:W-:Y:S02]  /*2e800*/  STL.64 [R1+0x368], R18 ;  /* 0x0003681201007387 */ /* 0x0001e40000100a00 */
[----:B0-----:R-:W-:Y:S02]  /*2e810*/  IMAD.MOV.U32 R18, RZ, RZ, R29 ;  /* 0x000000ffff127224 */ /* 0x001fe400078e001d */
[----:B--2---:R-:W-:-:S05]  /*2e820*/  IMAD.MOV.U32 R19, RZ, RZ, R13 ;  /* 0x000000ffff137224 */ /* 0x004fca00078e000d */
[----:B------:R0:W-:Y:S01]  /*2e830*/  STL.64 [R1+0xf40], R18 ;  /* 0x000f401201007387 */ /* 0x0001e20000100a00 */
[----:B------:R-:W2:Y:S02]  /*2e840*/  LDL.LU R16, [R1+0x140] ;  /* 0x0001400001107983 */ /* 0x000ea40000300800 */
[----:B------:R-:W2:Y:S01]  /*2e850*/  LDL.LU R17, [R1+0x144] ;  /* 0x0001440001117983 */ /* 0x000ea20000300800 */
[----:B0-----:R-:W2:Y:S01]  /*2e860*/  LDL.LU R18, [R1+0x148] ;  /* 0x0001480001127983 */ /* 0x001ea20000300800 */
[----:B------:R-:W2:Y:S02]  /*2e870*/  LDL.LU R19, [R1+0x14c] ;  /* 0x00014c0001137983 */ /* 0x000ea40000300800 */
[----:B--2---:R-:W-:Y:S07]  /*2e880*/  HMMA.16816.F32.BF16 R20, R24, R22, R16 ;  /* 0x000000161814723c */ /* 0x004fee0000041810 */
[----:B------:R-:W-:-:S02]  /*2e890*/  IMAD.MOV.U32 R18, RZ, RZ, R12 ;  /* 0x000000ffff127224 */ /* 0x000fc400078e000c */
[----:B------:R-:W-:Y:S11]  /*2e8a0*/  IMAD.MOV.U32 R19, RZ, RZ, R3 ;  /* 0x000000ffff137224 */ /* 0x000ff600078e0003 */
[----:B------:R-:W-:Y:S03]  /*2e8b0*/  @!UPT UIADD3 URZ, URZ, URZ, URZ ;  /* 0x0000003f3f3ff290 */ /* 0x000fe6000fffe03f */
[----:B------:R-:W-:Y:S01]  /*2e8c0*/  STL.64 [R1+0x350], R20 ;  /* 0x0003501401007387 */ /* 0x000fe20000100a00 */
[----:B------:R-:W-:Y:S02]  /*2e8d0*/  STL.64 [R1+0x358], R22 ;  /* 0x0003581601007387 */ /* 0x000fe40000100a00 */
[----:B------:R-:W-:Y:S02]  /*2e8e0*/  STL.64 [R1+0xf58], R18 ;  /* 0x000f581201007387 */ /* 0x000fe40000100a00 */
[----:B------:R-:W2:Y:S01]  /*2e8f0*/  LDL.LU R5, [R1+0x55c] ;  /* 0x00055c0001057983 */ /* 0x000ea20000300800 */
[----:B------:R-:W2:Y:S01]  /*2e900*/  LDL.LU R9, [R1+0x558] ;  /* 0x0005580001097983 */ /* 0x000ea20000300800 */
[----:B------:R-:W2:Y:S02]  /*2e910*/  LDL.LU R4, [R1+0x554] ;  /* 0x0005540001047983 */ /* 0x000ea40000300800 */
[----:B------:R-:W-:Y:S01]  /*2e920*/  STL.64 [R1+0xf08], R6 ;  /* 0x000f080601007387 */ /* 0x000fe20000100a00 */
        /* <DEDUP_REMOVED lines=25> */
[----:B------:R-:W-:-:S02]  /*2eac0*/  IMAD.MOV.U32 R18, RZ, RZ, R2 ;  /* 0x000000ffff127224 */ /* 0x000fc400078e0002 */
[----:B----4-:R-:W-:Y:S01]  /*2ead0*/  IMAD.MOV.U32 R19, RZ, RZ, R0 ;  /* 0x000000ffff137224 */ /* 0x010fe200078e0000 */
[----:B--2---:R-:W-:Y:S01]  /*2eae0*/  STL.64 [R1+0xf68], R6 ;  /* 0x000f680601007387 */ /* 0x004fe20000100a00 */
[----:B------:R0:W-:Y:S03]  /*2eaf0*/  STL.64 [R1+0xf60], R4 ;  /* 0x000f600401007387 */ /* 0x0001e60000100a00 */
[----:B0-----:R-:W2:Y:S01]  /*2eb00*/  LDL.LU R4, [R1+0x130] ;  /* 0x0001300001047983 */ /* 0x001ea20000300800 */
[----:B------:R-:W2:Y:S02]  /*2eb10*/  LDL.LU R5, [R1+0x134] ;  /* 0x0001340001057983 */ /* 0x000ea40000300800 */
[----:B------:R-:W2:Y:S02]  /*2eb20*/  LDL.LU R6, [R1+0x138] ;  /* 0x0001380001067983 */ /* 0x000ea40000300800 */
[----:B---3--:R-:W-:Y:S01]  /*2eb30*/  IMAD.MOV.U32 R7, RZ, RZ, R28 ;  /* 0x000000ffff077224 */ /* 0x008fe200078e001c */
[----:B------:R-:W3:Y:S01]  /*2eb40*/  LDL.LU R8, [R1+0x550] ;  /* 0x0005500001087983 */ /* 0x000ee20000300800 */
[----:B------:R-:W4:Y:S02]  /*2eb50*/  LDL.LU R20, [R1+0x560] ;  /* 0x0005600001147983 */ /* 0x000f240000300800 */
[----:B------:R-:W3:Y:S02]  /*2eb60*/  LDL.LU R21, [R1+0x548] ;  /* 0x0005480001157983 */ /* 0x000ee40000300800 */
[----:B------:R-:W3:Y:S01]  /*2eb70*/  LDL.LU R22, [R1+0x4c8] ;  /* 0x0004c80001167983 */ /* 0x000ee20000300800 */
[----:B------:R-:W3:Y:S01]  /*2eb80*/  LDL.LU R23, [R1+0x540] ;  /* 0x0005400001177983 */ /* 0x000ee20000300800 */
[----:B------:R-:W3:Y:S02]  /*2eb90*/  LDL.LU R29, [R1+0x4d0] ;  /* 0x0004d000011d7983 */ /* 0x000ee40000300800 */
[----:B------:R-:W3:Y:S02]  /*2eba0*/  LDL.LU R13, [R1+0x538] ;  /* 0x00053800010d7983 */ /* 0x000ee40000300800 */
[----:B------:R-:W3:Y:S01]  /*2ebb0*/  LDL.LU R3, [R1+0x4cc] ;  /* 0x0004cc0001037983 */ /* 0x000ee20000300800 */
[----:B------:R-:W3:Y:S01]  /*2ebc0*/  LDL.LU R2, [R1+0x530] ;  /* 0x0005300001027983 */ /* 0x000ee20000300800 */
[----:B------:R-:W3:Y:S02]  /*2ebd0*/  LDL.LU R12, [R1+0x4c4] ;  /* 0x0004c400010c7983 */ /* 0x000ee40000300800 */
[----:B------:R-:W3:Y:S02]  /*2ebe0*/  LDL.LU R0, [R1+0x528] ;  /* 0x0005280001007983 */ /* 0x000ee40000300800 */
[----:B------:R-:W3:Y:S01]  /*2ebf0*/  LDL.LU R28, [R1+0x54c] ;  /* 0x00054c00011c7983 */ /* 0x000ee20000300800 */
[C---:B--2---:R-:W-:Y:S01]  /*2ec00*/  HMMA.16816.F32.BF16 R16, R24.reuse, R18, R4 ;  /* 0x000000121810723c */ /* 0x044fe20000041804 */
[----:B------:R-:W2:Y:S01]  /*2ec10*/  LDL.LU.64 R6, [R1+0xf68] ;  /* 0x000f680001067983 */ /* 0x000ea20000300a00 */
[----:B------:R-:W2:Y:S11]  /*2ec20*/  LDL.LU.64 R4, [R1+0xf60] ;  /* 0x000f600001047983 */ /* 0x000eb60000300a00 */
[----:B------:R-:W-:Y:S10]  /*2ec30*/  @!UPT UIADD3 URZ, URZ, URZ, URZ ;  /* 0x0000003f3f3ff290 */ /* 0x000ff4000fffe03f */
        /* <DEDUP_REMOVED lines=31> */
[----:B------:R-:W2:Y:S02]  /*2ee30*/  LDL.LU.64 R16, [R1+0xef0] ;  /* 0x000ef00001107983 */ /* 0x000ea40000300a00 */
[C---:B--2---:R-:W-:Y:S11]  /*2ee40*/  HMMA.16816.F32.BF16 R16, R24.reuse, R6, R16 ;  /* 0x000000061810723c */ /* 0x044ff60000041810 */
[----:B------:R-:W-:Y:S11]  /*2ee50*/  @!UPT UIADD3 URZ, URZ, URZ, URZ ;  /* 0x0000003f3f3ff290 */ /* 0x000ff6000fffe03f */
[----:B------:R-:W-:Y:S01]  /*2ee60*/  @!UPT UIADD3 URZ, URZ, URZ, URZ ;  /* 0x0000003f3f3ff290 */ /* 0x000fe2000fffe03f */
[----:B------:R-:W-:Y:S01]  /*2ee70*/  STL.64 [R1+0x2f0], R16 ;  /* 0x0002f01001007387 */ /* 0x000fe20000100a00 */
[----:B------:R0:W-:Y:S03]  /*2ee80*/  STL.64 [R1+0x2f8], R18 ;  /* 0x0002f81201007387 */ /* 0x0001e60000100a00 */
[----:B0-----:R-:W2:Y:S01]  /*2ee90*/  LDL.LU.64 R18, [R1+0xee8] ;  /* 0x000ee80001127983 */ /* 0x001ea20000300a00 */
[----:B------:R-:W2:Y:S02]  /*2eea0*/  LDL.LU.64 R16, [R1+0xee0] ;  /* 0x000ee00001107983 */ /* 0x000ea40000300a00 */
[----:B--2---:R-:W-:Y:S11]  /*2eeb0*/  HMMA.16816.F32.BF16 R16, R24, R10, R16 ;  /* 0x0000000a1810723c */ /* 0x004ff60000041810 */
[----:B------:R-:W-:Y:S11]  /*2eec0*/  @!UPT UIADD3 URZ, URZ, URZ, URZ ;  /* 0x0000003f3f3ff290 */ /* 0x000ff6000fffe03f */
[----:B------:R-:W-:Y:S01]  /*2eed0*/  @!UPT UIADD3 URZ, URZ, URZ, URZ ;  /* 0x0000003f3f3ff290 */ /* 0x000fe2000fffe03f */
[----:B------:R-:W-:Y:S01]  /*2eee0*/  STL.64 [R1+0x2e0], R16 ;  /* 0x0002e01001007387 */ /* 0x000fe20000100a00 */
[----:B------:R0:W-:Y:S02]  /*2eef0*/  STL.64 [R1+0x2e8], R18 ;  /* 0x0002e81201007387 */ /* 0x0001e40000100a00 */
[----:B------:R-:W-:Y:S02]  /*2ef00*/  IMAD.MOV.U32 R7, RZ, RZ, R19 ;  /* 0x000000ffff077224 */ /* 0x000fe400078e0013 */
[----:B0-----:R-:W2:Y:S01]  /*2ef10*/  LDL.LU.64 R18, [R1+0xed8] ;  /* 0x000ed80001127983 */ /* 0x001ea20000300a00 */
[----:B------:R-:W2:Y:S02]  /*2ef20*/  LDL.LU.64 R16, [R1+0xed0] ;  /* 0x000ed00001107983 */ /* 0x000ea40000300a00 */
[----:B------:R-:W4:Y:S02]  /*2ef30*/  LDL.LU R10, [R1+0x564] ;  /* 0x00056400010a7983 */ /* 0x000f240000300800 */
[----:B------:R-:W4:Y:S02]  /*2ef40*/  LDL.LU R11, [R1+0x4d4] ;  /* 0x0004d400010b7983 */ /* 0x000f240000300800 */
[----:B------:R-:W-:Y:S01]  /*2ef50*/  IMAD.MOV.U32 R6, RZ, RZ, 0x3f ;  /* 0x0000003fff067424 */ /* 0x000fe200078e00ff */
[----:B------:R0:W-:Y:S04]  /*2ef60*/  STL [R1+0xe38], R7 ;  /* 0x000e380701007387 */ /* 0x0001e80000100800 */
[----:B------:R-:W-:-:S04]  /*2ef70*/  IADD3 R6, R6, c[0x0][0x180], RZ ;  /* 0x0000600006067a10 */ /* 0x000fc80007ffe0ff */
[----:B0-----:R-:W-:-:S04]  /*2ef80*/  SHF.R.S32.HI R7, RZ, 0x1f, R6 ;  /* 0x0000001fff077819 */ /* 0x001fc80000011406 */
[----:B------:R-:W-:Y:S02]  /*2ef90*/  LEA.HI R7, R7, R6, RZ, 0x6 ;  /* 0x0000000607077211 */ /* 0x000fe400078f30ff */
[----:B------:R-:W-:Y:S02]  /*2efa0*/  IADD3 R5, P6, R5, UR12, RZ ;  /* 0x0000000c05057c10 */ /* 0x000fe4000ffde0ff */
[----:B------:R-:W-:Y:S02]  /*2efb0*/  IADD3 R9, P1, R9, UR12, RZ ;  /* 0x0000000c09097c10 */ /* 0x000fe4000ff3e0ff */
[----:B------:R-:W-:Y:S02]  /*2efc0*/  IADD3 R4, P2, R4, UR12, RZ ;  /* 0x0000000c04047c10 */ /* 0x000fe4000ff5e0ff */
[----:B---3--:R-:W-:Y:S02]  /*2efd0*/  IADD3 R8, P3, R8, UR12, RZ ;  /* 0x0000000c08087c10 */ /* 0x008fe4000ff7e0ff */
[----:B------:R-:W-:Y:S01]  /*2efe0*/  IADD3.X R29, R29, UR6, RZ, P6, !PT ;  /* 0x000000061d1d7c10 */ /* 0x000fe2000b7fe4ff */
[----:B------:R-:W-:Y:S01]  /*2eff0*/  IADD3 R13, P6, R13, UR12, RZ ;  /* 0x0000000c0d0d7c10 */ /* 0x000fe2000ffde0ff */
[----:B------:R-:W-:Y:S01]  /*2f000*/  IADD3.X R3, R3, UR6, RZ, P1, !PT ;  /* 0x0000000603037c10 */ /* 0x000fe20008ffe4ff */
[----:B------:R-:W-:Y:S01]  /*2f010*/  IADD3 R2, P1, R2, UR12, RZ ;  /* 0x0000000c02027c10 */ /* 0x000fe2000ff3e0ff */
[----:B--2---:R-:W-:Y:S01]  /*2f020*/  HMMA.16816.F32.BF16 R16, R24, R14, R16 ;  /* 0x0000000e1810723c */ /* 0x004fe20000041810 */
[----:B----4-:R-:W-:-:S02]  /*2f030*/  IADD3 R10, P4, R10, UR12, RZ ;  /* 0x0000000c0a0a7c10 */ /* 0x010fc4000ff9e0ff */
[----:B------:R-:W-:Y:S02]  /*2f040*/  IADD3 R11, P5, R11, UR12, RZ ;  /* 0x0000000c0b0b7c10 */ /* 0x000fe4000ffbe0ff */
[----:B------:R-:W-:Y:S01]  /*2f050*/  IADD3.X R20, R20, UR6, RZ, P4, !PT ;  /* 0x0000000614147c10 */ /* 0x000fe2000a7fe4ff */
[----:B------:R-:W-:Y:S01]  /*2f060*/  IADD3 R21, P4, R21, UR12, RZ ;  /* 0x0000000c15157c10 */ /* 0x000fe2000ff9e0ff */
[----:B------:R-:W-:Y:S01]  /*2f070*/  IADD3.X R22, R22, UR6, RZ, P5, !PT ;  /* 0x0000000616167c10 */ /* 0x000fe2000affe4ff */
[----:B------:R-:W-:Y:S11]  /*2f080*/  IADD3 R23, P5, R23, UR12, RZ ;  /* 0x0000000c17177c10 */ /* 0x000ff6000ffbe0ff */
[----:B------:R-:W-:Y:S05]  /*2f090*/  @!UPT UIADD3 URZ, URZ, URZ, URZ ;  /* 0x0000003f3f3ff290 */ /* 0x000fea000fffe03f */
[----:B------:R-:W-:Y:S01]  /*2f0a0*/  IMAD.MOV.U32 R6, RZ, RZ, R19 ;  /* 0x000000ffff067224 */ /* 0x000fe200078e0013 */
[----:B------:R-:W-:Y:S01]  /*2f0b0*/  STL.64 [R1+0x2c0], R16 ;  /* 0x0002c01001007387 */ /* 0x000fe20000100a00 */
[----:B------:R-:W-:Y:S03]  /*2f0c0*/  STL.64 [R1+0x2c8], R18 ;  /* 0x0002c81201007387 */ /* 0x000fe60000100a00 */
[----:B------:R0:W-:Y:S01]  /*2f0d0*/  STL [R1+0xe3c], R6 ;  /* 0x000e3c0601007387 */ /* 0x0001e20000100800 */
[----:B------:R-:W-:Y:S02]  /*2f0e0*/  STL [R1+0x564], R10 ;  /* 0x0005640a01007387 */ /* 0x000fe40000100800 */
[----:B------:R-:W-:Y:S02]  /*2f0f0*/  STL [R1+0x4d4], R11 ;  /* 0x0004d40b01007387 */ /* 0x000fe40000100800 */
[----:B------:R-:W-:Y:S01]  /*2f100*/  STL [R1+0x55c], R5 ;  /* 0x00055c0501007387 */ /* 0x000fe20000100800 */
[----:B------:R-:W-:Y:S01]  /*2f110*/  STL [R1+0x558], R9 ;  /* 0x0005580901007387 */ /* 0x000fe20000100800 */
        /* <DEDUP_REMOVED lines=10> */
[----:B0-----:R-:W2:Y:S01]  /*2f1c0*/  LDL.LU R6, [R1+0x518] ;  /* 0x0005180001067983 */ /* 0x001ea20000300800 */
[----:B------:R-:W-:Y:S01]  /*2f1d0*/  IADD3.X R12, R12, UR6, RZ, P2, !PT ;  /* 0x000000060c0c7c10 */ /* 0x000fe200097fe4ff */
[----:B------:R-:W-:-:S04]  /*2f1e0*/  IADD3 R0, P2, R0, UR12, RZ ;  /* 0x0000000c00007c10 */ /* 0x000fc8000ff5e0ff */
[----:B------:R-:W-:Y:S04]  /*2f1f0*/  STL [R1+0x4c4], R12 ;  /* 0x0004c40c01007387 */ /* 0x000fe80000100800 */
[----:B--2---:R0:W-:Y:S01]  /*2f200*/  STL [R1+0xec8], R6 ;  /* 0x000ec80601007387 */ /* 0x0041e20000100800 */
[----:B------:R-:W-:Y:S03]  /*2f210*/  STL [R1+0x528], R0 ;  /* 0x0005280001007387 */ /* 0x000fe60000100800 */
[----:B0-----:R-:W2:Y:S01]  /*2f220*/  LDL.LU R6, [R1+0x544] ;  /* 0x0005440001067983 */ /* 0x001ea20000300800 */
[----:B------:R-:W-:-:S05]  /*2f230*/  IADD3.X R28, R28, UR6, RZ, P3, !PT ;  /* 0x000000061c1c7c10 */ /* 0x000fca0009ffe4ff */
[----:B------:R-:W-:Y:S01]  /*2f240*/  STL [R1+0x54c], R28 ;  /* 0x00054c1c01007387 */ /* 0x000fe20000100800 */
[----:B------:R-:W-:Y:S01]  /*2f250*/  UIADD3 UR4, UR4, 0x1, URZ ;  /* 0x0000000104047890 */ /* 0x000fe2000fffe03f */
[----:B------:R-:W-:-:S05]  /*2f260*/  SHF.R.S32.HI R7, RZ, 0x6, R7 ;  /* 0x00000006ff077819 */ /* 0x000fca0000011407 */
[----:B------:R-:W-:Y:S01]  /*2f270*/  ISETP.NE.U32.AND P0, PT, R7, UR4, PT ;  /* 0x0000000407007c0c */ /* 0x000fe2000bf05070 */
[----:B--2---:R0:W-:Y:S04]  /*2f280*/  STL [R1+0xecc], R6 ;  /* 0x000ecc0601007387 */ /* 0x0041e80000100800 */
[----:B0-----:R-:W2:Y:S01]  /*2f290*/  LDL.LU R6, [R1+0x520] ;  /* 0x0005200001067983 */ /* 0x001ea20000300800 */
[----:B------:R-:W3:Y:S02]  /*2f2a0*/  LDL.LU R24, [R1+0x53c] ;  /* 0x00053c0001187983 */ /* 0x000ee40000300800 */
[----:B------:R-:W4:Y:S02]  /*2f2b0*/  LDL.LU R25, [R1+0x510] ;  /* 0x0005100001197983 */ /* 0x000f240000300800 */
        /* <DEDUP_REMOVED lines=26> */
[----:B--2---:R-:W-:-:S05]  /*2f460*/  IADD3 R6, P3, R6, UR12, RZ ;  /* 0x0000000c06067c10 */ /* 0x004fca000ff7e0ff */
[----:B------:R0:W-:Y:S04]  /*2f470*/  STL [R1+0x520], R6 ;  /* 0x0005200601007387 */ /* 0x0001e80000100800 */
[----:B0-----:R-:W2:Y:S02]  /*2f480*/  LDL.LU R6, [R1+0xecc] ;  /* 0x000ecc0001067983 */ /* 0x001ea40000300800 */
[----:B--2---:R-:W-:-:S05]  /*2f490*/  IADD3.X R6, R6, UR6, RZ, P4, !PT ;  /* 0x0000000606067c10 */ /* 0x004fca000a7fe4ff */
[----:B------:R0:W-:Y:S04]  /*2f4a0*/  STL [R1+0x544], R6 ;  /* 0x0005440601007387 */ /* 0x0001e80000100800 */
[----:B0-----:R-:W2:Y:S01]  /*2f4b0*/  LDL.LU R6, [R1+0xec8] ;  /* 0x000ec80001067983 */ /* 0x001ea20000300800 */
[----:B---3--:R-:W-:Y:S01]  /*2f4c0*/  IADD3.X R24, R24, UR6, RZ, P5, !PT ;  /* 0x0000000618187c10 */ /* 0x008fe2000affe4ff */
[----:B----4-:R-:W-:Y:S01]  /*2f4d0*/  IADD3 R25, P5, R25, UR12, RZ ;  /* 0x0000000c19197c10 */ /* 0x010fe2000ffbe0ff */
[----:B------:R-:W-:Y:S01]  /*2f4e0*/  IADD3.X R26, R26, UR6, RZ, P6, !PT ;  /* 0x000000061a1a7c10 */ /* 0x000fe2000b7fe4ff */
[----:B------:R-:W-:Y:S01]  /*2f4f0*/  IADD3 R27, P6, R27, UR12, RZ ;  /* 0x0000000c1b1b7c10 */ /* 0x000fe2000ffde0ff */
        /* <DEDUP_REMOVED lines=16> */
[----:B------:R-:W-:-:S02]  /*2f600*/  IADD3.X R2, R2, UR6, RZ, P5, !PT ;  /* 0x0000000602027c10 */ /* 0x000fc4000affe4ff */
[----:B--2---:R-:W-:-:S05]  /*2f610*/  IADD3 R6, P4, R6, UR12, RZ ;  /* 0x0000000c06067c10 */ /* 0x004fca000ff9e0ff */
[----:B------:R0:W-:Y:S01]  /*2f620*/  STL [R1+0x518], R6 ;  /* 0x0005180601007387 */ /* 0x0001e20000100800 */
[----:B------:R-:W-:Y:S02]  /*2f630*/  STL [R1+0x53c], R24 ;  /* 0x00053c1801007387 */ /* 0x000fe40000100800 */
[----:B------:R-:W-:Y:S02]  /*2f640*/  STL [R1+0x510], R25 ;  /* 0x0005101901007387 */ /* 0x000fe40000100800 */
[----:B------:R-:W-:Y:S01]  /*2f650*/  STL [R1+0x534], R26 ;  /* 0x0005341a01007387 */ /* 0x000fe20000100800 */
[----:B------:R-:W-:Y:S01]  /*2f660*/  STL [R1+0x508], R27 ;  /* 0x0005081b01007387 */ /* 0x000fe20000100800 */
[----:B------:R-:W-:Y:S02]  /*2f670*/  STL [R1+0x52c], R14 ;  /* 0x00052c0e01007387 */ /* 0x000fe40000100800 */
[----:B------:R-:W-:Y:S01]  /*2f680*/  STL [R1+0x500], R15 ;  /* 0x0005000f01007387 */ /* 0x000fe20000100800 */
[----:B------:R-:W-:Y:S01]  /*2f690*/  IADD3.X R7, R7, UR6, RZ, P4, !PT ;  /* 0x0000000607077c10 */ /* 0x000fe2000a7fe4ff */
[----:B------:R-:W-:Y:S01]  /*2f6a0*/  STL [R1+0x524], R16 ;  /* 0x0005241001007387 */ /* 0x000fe20000100800 */
[----:B------:R-:W-:Y:S01]  /*2f6b0*/  IADD3 R10, P4, R10, UR12, RZ ;  /* 0x0000000c0a0a7c10 */ /* 0x000fe2000ff9e0ff */
        /* <DEDUP_REMOVED lines=11> */
[----:B------:R-:W-:Y:S01]  /*2f770*/  IADD3.X R13, R13, UR6, RZ, P4, !PT ;  /* 0x000000060d0d7c10 */ /* 0x000fe2000a7fe4ff */
[----:B------:R-:W-:Y:S01]  /*2f780*/  STL [R1+0x4f4], R21 ;  /* 0x0004f41501007387 */ /* 0x000fe20000100800 */
[----:B------:R-:W-:Y:S01]  /*2f790*/  IADD3 R3, P4, R3, UR12, RZ ;  /* 0x0000000c03037c10 */ /* 0x000fe2000ff9e0ff */
[----:B------:R-:W-:Y:S01]  /*2f7a0*/  STL [R1+0x4b4], R22 ;  /* 0x0004b41601007387 */ /* 0x000fe20000100800 */
[----:B------:R-:W-:Y:S02]  /*2f7b0*/  STL [R1+0x4ec], R23 ;  /* 0x0004ec1701007387 */ /* 0x000fe40000100800 */
[----:B------:R-:W-:Y:S02]  /*2f7c0*/  STL [R1+0x4ac], R29 ;  /* 0x0004ac1d01007387 */ /* 0x000fe40000100800 */
[----:B------:R-:W-:Y:S01]  /*2f7d0*/  STL [R1+0x4e4], R13 ;  /* 0x0004e40d01007387 */ /* 0x000fe20000100800 */
[----:B------:R-:W-:Y:S01]  /*2f7e0*/  STL [R1+0x4a4], R3 ;  /* 0x0004a40301007387 */ /* 0x000fe20000100800 */
[----:B------:R-:W-:Y:S02]  /*2f7f0*/  STL [R1+0x4dc], R2 ;  /* 0x0004dc0201007387 */ /* 0x000fe40000100800 */
[----:B0-----:R-:W2:Y:S01]  /*2f800*/  LDL.LU R6, [R1+0x4b0] ;  /* 0x0004b00001067983 */ /* 0x001ea20000300800 */
[----:B------:R-:W-:-:S02]  /*2f810*/  IADD3 R12, P5, R12, UR12, RZ ;  /* 0x0000000c0c0c7c10 */ /* 0x000fc4000ffbe0ff */
[----:B------:R-:W-:-:S03]  /*2f820*/  IADD3.X R0, R0, UR6, RZ, P6, !PT ;  /* 0x0000000600007c10 */ /* 0x000fc6000b7fe4ff */
[----:B------:R-:W-:Y:S04]  /*2f830*/  STL [R1+0x49c], R12 ;  /* 0x00049c0c01007387 */ /* 0x000fe80000100800 */
[----:B--2---:R0:W-:Y:S01]  /*2f840*/  STL [R1+0xec0], R6 ;  /* 0x000ec00601007387 */ /* 0x0041e20000100800 */
[----:B------:R-:W-:Y:S03]  /*2f850*/  STL [R1+0x4c0], R0 ;  /* 0x0004c00001007387 */ /* 0x000fe60000100800 */
[----:B0-----:R-:W2:Y:S01]  /*2f860*/  LDL.LU R6, [R1+0x48c] ;  /* 0x00048c0001067983 */ /* 0x001ea20000300800 */
[----:B------:R-:W-:-:S05]  /*2f870*/  IADD3 R28, P6, R28, UR12, RZ ;  /* 0x0000000c1c1c7c10 */ /* 0x000fca000ffde0ff */
[----:B------:R-:W-:Y:S04]  /*2f880*/  STL [R1+0x494], R28 ;  /* 0x0004941c01007387 */ /* 0x000fe80000100800 */
        /* <DEDUP_REMOVED lines=30> */
[----:B--2---:R-:W-:-:S05]  /*2fa70*/  IADD3.X R6, R6, UR6, RZ, P1, !PT ;  /* 0x0000000606067c10 */ /* 0x004fca0008ffe4ff */
[----:B------:R0:W-:Y:S04]  /*2fa80*/  STL [R1+0x4b8], R6 ;  /* 0x0004b80601007387 */ /* 0x0001e80000100800 */
[----:B0-----:R-:W2:Y:S02]  /*2fa90*/  LDL.LU R6, [R1+0xec4] ;  /* 0x000ec40001067983 */ /* 0x001ea40000300800 */
[----:B--2---:R-:W-:-:S05]  /*2faa0*/  IADD3 R6, P1, R6, UR12, RZ ;  /* 0x0000000c06067c10 */ /* 0x004fca000ff3e0ff */
[----:B------:R0:W-:Y:S04]  /*2fab0*/  STL [R1+0x48c], R6 ;  /* 0x00048c0601007387 */ /* 0x0001e80000100800 */
[----:B0-----:R-:W2:Y:S01]  /*2fac0*/  LDL.LU R6, [R1+0xec0] ;  /* 0x000ec00001067983 */ /* 0x001ea20000300800 */
[----:B----4-:R-:W-:Y:S01]  /*2fad0*/  IADD3.X R25, R25, UR6, RZ, P3, !PT ;  /* 0x0000000619197c10 */ /* 0x010fe20009ffe4ff */
[----:B---3--:R-:W-:Y:S01]  /*2fae0*/  IADD3 R26, P3, R26, UR12, RZ ;  /* 0x0000000c1a1a7c10 */ /* 0x008fe2000ff7e0ff */
        /* <DEDUP_REMOVED lines=18> */
[----:B--2---:R-:W-:Y:S01]  /*2fc10*/  IADD3.X R6, R6, UR6, RZ, P2, !PT ;  /* 0x0000000606067c10 */ /* 0x004fe200097fe4ff */
[----:B------:R-:W-:-:S04]  /*2fc20*/  IADD3 R24, P2, R24, UR12, RZ ;  /* 0x0000000c18187c10 */ /* 0x000fc8000ff5e0ff */
        /* <DEDUP_REMOVED lines=1542> */
[----:B------:R0:W-:Y:S04]  /*35c90*/  STL [R1+0x60c], R6 ;  /* 0x00060c0601007387 */ /* 0x0001e80000100800 */
[----:B0-----:R0:W5:Y:S01]  /*35ca0*/  LDL.LU R6, [R1+0xe3c] ;  /* 0x000e3c0001067983 */ /* 0x0011620000300800 */
[----:B------:R1:W-:Y:S03]  /*35cb0*/  STL [R1+0x5e0], R7 ;  /* 0x0005e00701007387 */ /* 0x0003e60000100800 */
[----:B-1----:R0:W5:Y:S01]  /*35cc0*/  LDL.LU R7, [R1+0xe38] ;  /* 0x000e380001077983 */ /* 0x0021620000300800 */
[----:B------:R1:W-:Y:S03]  /*35cd0*/  STL [R1+0x604], R9 ;  /* 0x0006040901007387 */ /* 0x0003e60000100800 */
[----:B-1----:R0:W5:Y:S01]  /*35ce0*/  LDL.LU R9, [R1+0xe34] ;  /* 0x000e340001097983 */ /* 0x0021620000300800 */
[----:B------:R1:W-:Y:S03]  /*35cf0*/  STL [R1+0x5d8], R5 ;  /* 0x0005d80501007387 */ /* 0x0003e60000100800 */
[----:B-1----:R0:W5:Y:S01]  /*35d00*/  LDL.LU R5, [R1+0xe30] ;  /* 0x000e300001057983 */ /* 0x0021620000300800 */
[----:B------:R1:W-:Y:S03]  /*35d10*/  STL [R1+0x5fc], R8 ;  /* 0x0005fc0801007387 */ /* 0x0003e60000100800 */
[----:B-1----:R0:W5:Y:S01]  /*35d20*/  LDL.LU R8, [R1+0xe2c] ;  /* 0x000e2c0001087983 */ /* 0x0021620000300800 */
[----:B------:R1:W-:Y:S01]  /*35d30*/  STL [R1+0x5d0], R4 ;  /* 0x0005d00401007387 */ /* 0x0003e20000100800 */
[----:B------:R-:W-:-:S02]  /*35d40*/  IADD3.X R28, R28, UR7, RZ, P4, !PT ;  /* 0x000000071c1c7c10 */ /* 0x000fc4000a7fe4ff */
[----:B-1----:R0:W5:Y:S01]  /*35d50*/  LDL.LU R4, [R1+0xe28] ;  /* 0x000e280001047983 */ /* 0x0021620000300800 */
        /* <DEDUP_REMOVED lines=13> */
[----:B-1----:R-:W2:Y:S01]  /*35e30*/  LDL.LU R28, [R1+0xe0c] ;  /* 0x000e0c00011c7983 */ /* 0x002ea20000300800 */
[----:B------:R-:W-:-:S02]  /*35e40*/  IADD3 R24, P4, R24, UR9, RZ ;  /* 0x0000000918187c10 */ /* 0x000fc4000ff9e0ff */
[----:B------:R-:W-:Y:S01]  /*35e50*/  IADD3.X R25, R25, UR7, RZ, P5, !PT ;  /* 0x0000000719197c10 */ /* 0x000fe2000affe4ff */
[----:B------:R-:W-:Y:S01]  /*35e60*/  IADD3 R26, P5, R26, UR9, RZ ;  /* 0x000000091a1a7c10 */ /* 0x000fe2000ffbe0ff */
[----:B------:R-:W-:Y:S01]  /*35e70*/  IADD3.X R27, R27, UR7, RZ, P6, !PT ;  /* 0x000000071b1b7c10 */ /* 0x000fe2000b7fe4ff */
[----:B------:R-:W-:Y:S01]  /*35e80*/  IADD3 R14, P6, R14, UR9, RZ ;  /* 0x000000090e0e7c10 */ /* 0x000fe2000ffde0ff */
[----:B------:R-:W-:Y:S01]  /*35e90*/  STL [R1+0x5b0], R24 ;  /* 0x0005b01801007387 */ /* 0x000fe20000100800 */
[----:B------:R-:W-:Y:S01]  /*35ea0*/  IADD3.X R15, R15, UR7, RZ, P1, !PT ;  /* 0x000000070f0f7c10 */ /* 0x000fe20008ffe4ff */
[----:B------:R-:W-:Y:S01]  /*35eb0*/  STL [R1+0x5d4], R25 ;  /* 0x0005d41901007387 */ /* 0x000fe20000100800 */
        /* <DEDUP_REMOVED lines=12> */
[----:B------:R-:W-:Y:S01]  /*35f80*/  IADD3.X R20, R20, UR7, RZ, P5, !PT ;  /* 0x0000000714147c10 */ /* 0x000fe2000affe4ff */
[----:B------:R-:W-:Y:S01]  /*35f90*/  STL [R1+0x590], R18 ;  /* 0x0005901201007387 */ /* 0x000fe20000100800 */
[----:B------:R-:W-:Y:S01]  /*35fa0*/  IADD3.X R21, R21, UR7, RZ, P6, !PT ;  /* 0x0000000715157c10 */ /* 0x000fe2000b7fe4ff */
[----:B------:R-:W-:Y:S02]  /*35fb0*/  STL [R1+0x5b4], R19 ;  /* 0x0005b41301007387 */ /* 0x000fe40000100800 */
[----:B------:R-:W-:Y:S01]  /*35fc0*/  STL [R1+0x588], R10 ;  /* 0x0005880a01007387 */ /* 0x000fe20000100800 */
[----:B------:R-:W-:Y:S01]  /*35fd0*/  STL [R1+0x5ac], R11 ;  /* 0x0005ac0b01007387 */ /* 0x000fe20000100800 */
[----:B------:R-:W-:Y:S02]  /*35fe0*/  STL [R1+0x5a4], R20 ;  /* 0x0005a41401007387 */ /* 0x000fe40000100800 */
[----:B------:R-:W-:Y:S01]  /*35ff0*/  STL [R1+0x59c], R21 ;  /* 0x00059c1501007387 */ /* 0x000fe20000100800 */
[----:B------:R-:W-:-:S02]  /*36000*/  IADD3.X R22, R22, UR7, RZ, P1, !PT ;  /* 0x0000000716167c10 */ /* 0x000fc40008ffe4ff */
[----:B------:R-:W-:Y:S02]  /*36010*/  IADD3.X R23, R23, UR7, RZ, P2, !PT ;  /* 0x0000000717177c10 */ /* 0x000fe400097fe4ff */
[----:B--2---:R-:W-:-:S05]  /*36020*/  IADD3.X R28, R28, UR7, RZ, P3, !PT ;  /* 0x000000071c1c7c10 */ /* 0x004fca0009ffe4ff */
[----:B------:R1:W-:Y:S01]  /*36030*/  STL [R1+0x584], R28 ;  /* 0x0005841c01007387 */ /* 0x0003e20000100800 */
[----:B------:R0:W-:Y:S03]  /*36040*/  STL [R1+0x594], R22 ;  /* 0x0005941601007387 */ /* 0x0001e60000100800 */
[----:B-1----:R-:W1:Y:S01]  /*36050*/  S2R R28, SR_TID.X ;  /* 0x00000000001c7919 */ /* 0x002e620000002100 */
[----:B------:R0:W-:Y:S01]  /*36060*/  STL [R1+0x58c], R23 ;  /* 0x00058c1701007387 */ /* 0x0001e20000100800 */
[----:B-1----:R-:W-:-:S05]  /*36070*/  LOP3.LUT R28, R28, 0x3f, RZ, 0xc0, !PT ;  /* 0x0000003f1c1c7812 */ /* 0x002fca00078ec0ff */
[----:B------:R-:W-:Y:S01]  /*36080*/  IMAD.SHL.U32 R28, R28, 0x2, RZ ;  /* 0x000000021c1c7824 */ /* 0x000fe200078e00ff */
[----:B0-----:R-:W-:Y:S01]  /*36090*/  @!P0 CALL.REL.NOINC `(.L_x_2) ;  /* 0x0000001000008944 */ /* 0x001fe20003c00000 */
[----:B------:R-:W-:Y:S05]  /*360a0*/  BRA `(.L_x_3) ;  /* 0xfffe467000007947 */ /* 0x000fea000383ffff */
.L_x_2:
[----:B------:R-:W-:-:S04]  /*360b0*/  NOP ;  /* 0x0000000000007918 */ /* 0x000fc80000000000 */
[----:B------:R-:W2:Y:S04]  /*360c0*/  LDL.LU R28, [R1+0x398] ;  /* 0x00039800011c7983 */ /* 0x000ea80000300800 */
[----:B--2---:R0:W-:Y:S04]  /*360d0*/  STL [R1+0xea0], R28 ;  /* 0x000ea01c01007387 */ /* 0x0041e80000100800 */
[----:B0-----:R-:W2:Y:S04]  /*360e0*/  LDL.LU R28, [R1+0x1cc] ;  /* 0x0001cc00011c7983 */ /* 0x001ea80000300800 */
        /* <DEDUP_REMOVED lines=31> */
[----:B------:R-:W2:Y:S01]  /*362e0*/  LDL.LU R24, [R1+0x3a8] ;  /* 0x0003a80001187983 */ /* 0x000ea20000300800 */
[----:B0----5:R-:W-:-:S03]  /*362f0*/  IMAD.MOV.U32 R28, RZ, RZ, R7 ;  /* 0x000000ffff1c7224 */ /* 0x021fc600078e0007 */
        /* <DEDUP_REMOVED lines=31> */
[----:B------:R-:W2:Y:S04]  /*364f0*/  LDL.LU R25, [R1+0x3b8] ;  /* 0x0003b80001197983 */ /* 0x000ea80000300800 */
[----:B------:R-:W3:Y:S04]  /*36500*/  LDL.LU R26, [R1+0x3c8] ;  /* 0x0003c800011a7983 */ /* 0x000ee80000300800 */
[----:B------:R-:W3:Y:S04]  /*36510*/  LDL.LU R27, [R1+0x3d8] ;  /* 0x0003d800011b7983 */ /* 0x000ee80000300800 */
[----:B------:R-:W4:Y:S04]  /*36520*/  LDL.LU R14, [R1+0x1c4] ;  /* 0x0001c400010e7983 */ /* 0x000f280000300800 */
[----:B------:R-:W4:Y:S04]  /*36530*/  LDL.LU R15, [R1+0x1d4] ;  /* 0x0001d400010f7983 */ /* 0x000f280000300800 */
[----:B------:R-:W2:Y:S04]  /*36540*/  LDL.LU R16, [R1+0x384] ;  /* 0x0003840001107983 */ /* 0x000ea80000300800 */
[----:B------:R-:W2:Y:S01]  /*36550*/  LDL.LU R17, [R1+0x394] ;  /* 0x0003940001117983 */ /* 0x000ea20000300800 */
[----:B0-----:R-:W-:-:S03]  /*36560*/  IMAD.MOV.U32 R24, RZ, RZ, R6 ;  /* 0x000000ffff187224 */ /* 0x001fc600078e0006 */
        /* <DEDUP_REMOVED lines=10> */
[----:B------:R0:W-:Y:S04]  /*36610*/  STL [R1+0xe50], R5 ;  /* 0x000e500501007387 */ /* 0x0001e80000100800 */
[----:B0-----:R-:W2:Y:S04]  /*36620*/  LDL.LU R5, [R1+0x388] ;  /* 0x0003880001057983 */ /* 0x001ea80000300800 */
[----:B------:R0:W-:Y:S04]  /*36630*/  STL [R1+0xe4c], R4 ;  /* 0x000e4c0401007387 */ /* 0x0001e80000100800 */
[----:B0-----:R-:W2:Y:S04]  /*36640*/  LDL.LU R4, [R1+0x1d8] ;  /* 0x0001d80001047983 */ /* 0x001ea80000300800 */
[----:B------:R0:W-:Y:S04]  /*36650*/  STL [R1+0xe40], R9 ;  /* 0x000e400901007387 */ /* 0x0001e80000100800 */
[----:B0-----:R-:W2:Y:S04]  /*36660*/  LDL.LU R9, [R1+0x1c8] ;  /* 0x0001c80001097983 */ /* 0x001ea80000300800 */
[----:B------:R0:W-:Y:S01]  /*36670*/  STL [R1+0xe3c], R8 ;  /* 0x000e3c0801007387 */ /* 0x0001e20000100800 */
[----:B------:R-:W-:-:S03]  /*36680*/  F2FP.BF16.PACK_AB R28, R24, R28 ;  /* 0x0000001c181c723e */ /* 0x000fc600000010ff */
        /* <DEDUP_REMOVED lines=13> */
[----:B------:R-:W2:Y:S04]  /*36760*/  LDL.LU R24, [R1+0xf20] ;  /* 0x000f200001187983 */ /* 0x000ea80000300800 */
[----:B------:R0:W-:Y:S04]  /*36770*/  STL [R1+0x9c], R28 ;  /* 0x00009c1c01007387 */ /* 0x0001e80000100800 */
[----:B0-----:R-:W2:Y:S02]  /*36780*/  LDL.LU R28, [R1+0xf1c] ;  /* 0x000f1c00011c7983 */ /* 0x001ea40000300800 */
[----:B--2---:R-:W-:-:S02]  /*36790*/  F2FP.BF16.PACK_AB R28, R24, R28 ;  /* 0x0000001c181c723e */ /* 0x004fc400000010ff */
        /* <DEDUP_REMOVED lines=61> */
[----:B------:R0:W-:Y:S02]  /*36b70*/  STL [R1+0x5c], R2 ;  /* 0x00005c0201007387 */ /* 0x0001e40000100800 */
[----:B0-----:R-:W-:Y:S02]  /*36b80*/  F2FP.BF16.PACK_AB R2, R0, R29 ;  /* 0x0000001d0002723e */ /* 0x001fe400000010ff */
[----:B------:R-:W-:Y:S02]  /*36b90*/  F2FP.BF16.PACK_AB R0, R3, R12 ;  /* 0x0000000c0300723e */ /* 0x000fe400000010ff */
[----:B------:R-:W-:Y:S01]  /*36ba0*/  F2FP.BF16.PACK_AB R3, R13, R8 ;  /* 0x000000080d03723e */ /* 0x000fe200000010ff */
[----:B------:R0:W-:Y:S04]  /*36bb0*/  STL [R1+0x58], R2 ;  /* 0x0000580201007387 */ /* 0x0001e80000100800 */
[----:B------:R-:W-:Y:S04]  /*36bc0*/  STL [R1+0x54], R0 ;  /* 0x0000540001007387 */ /* 0x000fe80000100800 */
[----:B------:R1:W-:Y:S01]  /*36bd0*/  STL [R1+0x50], R3 ;  /* 0x0000500301007387 */ /* 0x0003e20000100800 */
[----:B0-----:R-:W-:-:S05]  /*36be0*/  F2FP.BF16.PACK_AB R2, R9, R4 ;  /* 0x000000040902723e */ /* 0x001fca00000010ff */
[----:B------:R3:W-:Y:S01]  /*36bf0*/  STL [R1+0x4c], R2 ;  /* 0x00004c0201007387 */ /* 0x0007e20000100800 */
[----:B-1----:R-:W-:Y:S02]  /*36c00*/  F2FP.BF16.PACK_AB R3, R24, R25 ;  /* 0x000000191803723e */ /* 0x002fe400000010ff */
[----:B---3--:R-:W-:Y:S02]  /*36c10*/  F2FP.BF16.PACK_AB R2, R26, R27 ;  /* 0x0000001b1a02723e */ /* 0x008fe400000010ff */
[----:B--2---:R-:W-:-:S05]  /*36c20*/  F2FP.BF16.PACK_AB R0, R5, R28 ;  /* 0x0000001c0500723e */ /* 0x004fca00000010ff */
[----:B------:R4:W-:Y:S04]  /*36c30*/  STL [R1+0x48], R0 ;  /* 0x0000480001007387 */ /* 0x0009e80000100800 */
[----:B------:R0:W-:Y:S01]  /*36c40*/  STL [R1+0x44], R3 ;  /* 0x0000440301007387 */ /* 0x0001e20000100800 */
[----:B----4-:R-:W-:-:S03]  /*36c50*/  F2FP.BF16.PACK_AB R0, R14, R15 ;  /* 0x0000000f0e00723e */ /* 0x010fc600000010ff */
[----:B------:R1:W-:Y:S01]  /*36c60*/  STL [R1+0x40], R2 ;  /* 0x0000400201007387 */ /* 0x0003e20000100800 */
[----:B0-----:R-:W-:-:S03]  /*36c70*/  F2FP.BF16.PACK_AB R3, R16, R17 ;  /* 0x000000111003723e */ /* 0x001fc600000010ff */
[----:B------:R0:W-:Y:S04]  /*36c80*/  STL [R1+0x3c], R0 ;  /* 0x00003c0001007387 */ /* 0x0001e80000100800 */
[----:B------:R2:W-:Y:S01]  /*36c90*/  STL [R1+0x38], R3 ;  /* 0x0000380301007387 */ /* 0x0005e20000100800 */
[----:B-1----:R-:W-:Y:S02]  /*36ca0*/  F2FP.BF16.PACK_AB R2, R18, R19 ;  /* 0x000000131202723e */ /* 0x002fe400000010ff */
[----:B0-----:R-:W-:-:S03]  /*36cb0*/  F2FP.BF16.PACK_AB R0, R10, R11 ;  /* 0x0000000b0a00723e */ /* 0x001fc600000010ff */
[----:B------:R0:W-:Y:S01]  /*36cc0*/  STL [R1+0x34], R2 ;  /* 0x0000340201007387 */ /* 0x0001e20000100800 */
[----:B--2---:R-:W-:-:S03]  /*36cd0*/  F2FP.BF16.PACK_AB R3, R6, R7 ;  /* 0x000000070603723e */ /* 0x004fc600000010ff */
[----:B------:R1:W-:Y:S04]  /*36ce0*/  STL [R1+0x30], R0 ;  /* 0x0000300001007387 */ /* 0x0003e80000100800 */
[----:B------:R-:W-:Y:S04]  /*36cf0*/  STL [R1+0x2c], R3 ;  /* 0x00002c0301007387 */ /* 0x000fe80000100800 */
[----:B------:R-:W2:Y:S01]  /*36d00*/  LDL.LU R7, [R1+0x364] ;  /* 0x0003640001077983 */ /* 0x000ea20000300800 */
[----:B0-----:R-:W-:Y:S02]  /*36d10*/  F2FP.BF16.PACK_AB R2, R20, R21 ;  /* 0x000000151402723e */ /* 0x001fe400000010ff */
[----:B-1----:R-:W-:-:S03]  /*36d20*/  F2FP.BF16.PACK_AB R0, R22, R23 ;  /* 0x000000171600723e */ /* 0x002fc600000010ff */
[----:B------:R-:W-:Y:S04]  /*36d30*/  STL [R1+0x28], R2 ;  /* 0x0000280201007387 */ /* 0x000fe80000100800 */
[----:B--2---:R0:W-:Y:S04]  /*36d40*/  STL [R1+0xe58], R7 ;  /* 0x000e580701007387 */ /* 0x0041e80000100800 */
[----:B------:R-:W-:Y:S04]  /*36d50*/  STL [R1+0x24], R0 ;  /* 0x0000240001007387 */ /* 0x000fe80000100800 */
        /* <DEDUP_REMOVED lines=17> */
[----:B------:R-:W3:Y:S04]  /*36e70*/  LDL.LU R5, [R1+0x374] ;  /* 0x0003740001057983 */ /* 0x000ee80000300800 */
[----:B---3--:R0:W-:Y:S04]  /*36e80*/  STL [R1+0xe54], R5 ;  /* 0x000e540501007387 */ /* 0x0081e80000100800 */
[----:B0-----:R-:W3:Y:S04]  /*36e90*/  LDL.LU R5, [R1+0x354] ;  /* 0x0003540001057983 */ /* 0x001ee80000300800 */
        /* <DEDUP_REMOVED lines=17> */
[----:B0-----:R-:W2:Y:S04]  /*36fb0*/  LDL.LU R5, [R1+0x3c0] ;  /* 0x0003c00001057983 */ /* 0x001ea80000300800 */
[----:B------:R-:W3:Y:S04]  /*36fc0*/  LDL.LU R6, [R1+0x174] ;  /* 0x0001740001067983 */ /* 0x000ee80000300800 */
[----:B------:R-:W4:Y:S04]  /*36fd0*/  LDL.LU R4, [R1+0x184] ;  /* 0x0001840001047983 */ /* 0x000f280000300800 */
[----:B------:R-:W2:Y:S04]  /*36fe0*/  LDL.LU R11, [R1+0x360] ;  /* 0x00036000010b7983 */ /* 0x000ea80000300800 */
[----:B--2---:R0:W-:Y:S04]  /*36ff0*/  STL [R1+0xe48], R11 ;  /* 0x000e480b01007387 */ /* 0x0041e80000100800 */
[----:B0-----:R-:W2:Y:S04]  /*37000*/  LDL.LU R11, [R1+0x1a4] ;  /* 0x0001a400010b7983 */ /* 0x001ea80000300800 */
[----:B------:R-:W2:Y:S04]  /*37010*/  LDL.LU R9, [R1+0x370] ;  /* 0x0003700001097983 */ /* 0x000ea80000300800 */
[----:B--2---:R0:W-:Y:S04]  /*37020*/  STL [R1+0xe44], R9 ;  /* 0x000e440901007387 */ /* 0x0041e80000100800 */
[----:B0-----:R-:W2:Y:S04]  /*37030*/  LDL.LU R9, [R1+0x350] ;  /* 0x0003500001097983 */ /* 0x001ea80000300800 */
[----:B------:R-:W2:Y:S04]  /*37040*/  LDL.LU R10, [R1+0x170] ;  /* 0x00017000010a7983 */ /* 0x000ea80000300800 */
[----:B------:R-:W2:Y:S04]  /*37050*/  LDL.LU R8, [R1+0x180] ;  /* 0x0001800001087983 */ /* 0x000ea80000300800 */
        /* <DEDUP_REMOVED lines=15> */
[----:B--2---:R0:W-:Y:S04]  /*37150*/  STL [R1+0xe20], R17 ;  /* 0x000e201101007387 */ /* 0x0041e80000100800 */
[----:B0-----:R-:W2:Y:S04]  /*37160*/  LDL.LU R17, [R1+0x408] ;  /* 0x0004080001117983 */ /* 0x001ea80000300800 */
[----:B------:R-:W2:Y:S01]  /*37170*/  LDL.LU R3, [R1+0x448] ;  /* 0x0004480001037983 */ /* 0x000ea20000300800 */
[----:B------:R-:W-:-:S03]  /*37180*/  F2FP.BF16.PACK_AB R7, R5, R7 ;  /* 0x000000070507723e */ /* 0x000fc600000010ff */
[----:B--2---:R0:W-:Y:S04]  /*37190*/  STL [R1+0xe1c], R3 ;  /* 0x000e1c0301007387 */ /* 0x0041e80000100800 */
[----:B0-----:R-:W2:Y:S04]  /*371a0*/  LDL.LU R3, [R1+0x428] ;  /* 0x0004280001037983 */ /* 0x001ea80000300800 */
        /* <DEDUP_REMOVED lines=46> */
[----:B------:R0:W-:Y:S04]  /*37490*/  STL [R1], R7 ;  /* 0x0000000701007387 */ /* 0x0001e80000100800 */
[----:B0-----:R-:W2:Y:S02]  /*374a0*/  LDL.LU R7, [R1+0xe58] ;  /* 0x000e580001077983 */ /* 0x001ea40000300800 */
[----:B--2---:R-:W-:-:S02]  /*374b0*/  F2FP.BF16.PACK_AB R7, R5, R7 ;  /* 0x000000070507723e */ /* 0x004fc400000010ff */
[----:B------:R-:W3:Y:S02]  /*374c0*/  LDL.LU R5, [R1+0xe54] ;  /* 0x000e540001057983 */ /* 0x000ee40000300800 */
[----:B---3--:R-:W-:Y:S02]  /*374d0*/  F2FP.BF16.PACK_AB R6, R5, R6 ;  /* 0x000000060506723e */ /* 0x008fe400000010ff */
[----:B------:R-:W4:Y:S02]  /*374e0*/  LDL.LU R5, [R1+0xe50] ;  /* 0x000e500001057983 */ /* 0x000f240000300800 */
[----:B----4-:R-:W-:Y:S02]  /*374f0*/  F2FP.BF16.PACK_AB R5, R4, R5 ;  /* 0x000000050405723e */ /* 0x010fe400000010ff */
[----:B------:R-:W2:Y:S02]  /*37500*/  LDL.LU R4, [R1+0xe4c] ;  /* 0x000e4c0001047983 */ /* 0x000ea40000300800 */
[----:B--2---:R-:W-:-:S02]  /*37510*/  F2FP.BF16.PACK_AB R4, R11, R4 ;  /* 0x000000040b04723e */ /* 0x004fc400000010ff */
[----:B------:R-:W2:Y:S02]  /*37520*/  LDL.LU R11, [R1+0xe48] ;  /* 0x000e4800010b7983 */ /* 0x000ea40000300800 */
[----:B--2---:R-:W-:Y:S02]  /*37530*/  F2FP.BF16.PACK_AB R11, R9, R11 ;  /* 0x0000000b090b723e */ /* 0x004fe400000010ff */
[----:B------:R-:W2:Y:S02]  /*37540*/  LDL.LU R9, [R1+0xe44] ;  /* 0x000e440001097983 */ /* 0x000ea40000300800 */
[----:B--2---:R-:W-:Y:S02]  /*37550*/  F2FP.BF16.PACK_AB R10, R9, R10 ;  /* 0x0000000a090a723e */ /* 0x004fe400000010ff */
        /* <DEDUP_REMOVED lines=18> */
[----:B------:R-:W2:Y:S01]  /*37680*/  LDL.LU R3, [R1+0xe1c] ;  /* 0x000e1c0001037983 */ /* 0x000ea20000300800 */
[----:B------:R-:W-:Y:S02]  /*37690*/  F2FP.BF16.PACK_AB R23, R29, R23 ;  /* 0x000000171d17723e */ /* 0x000fe400000010ff */
[----:B------:R-:W-:-:S02]  /*376a0*/  F2FP.BF16.PACK_AB R22, R0, R22 ;  /* 0x000000160016723e */ /* 0x000fc400000010ff */
[----:B------:R-:W-:Y:S02]  /*376b0*/  F2FP.BF16.PACK_AB R21, R2, R21 ;  /* 0x000000150215723e */ /* 0x000fe400000010ff */
[----:B--2---:R-:W-:Y:S02]  /*376c0*/  F2FP.BF16.PACK_AB R16, R3, R16 ;  /* 0x000000100310723e */ /* 0x004fe400000010ff */
[----:B------:R-:W2:Y:S04]  /*376d0*/  LDL.LU R3, [R1+0xe18] ;  /* 0x000e180001037983 */ /* 0x000ea80000300800 */
[----:B------:R-:W2:Y:S04]  /*376e0*/  LDL.LU R29, [R1+0xe14] ;  /* 0x000e1400011d7983 */ /* 0x000ea80000300800 */
[----:B------:R-:W3:Y:S04]  /*376f0*/  LDL.LU R0, [R1+0xe10] ;  /* 0x000e100001007983 */ /* 0x000ee80000300800 */
[----:B------:R-:W3:Y:S01]  /*37700*/  LDL.LU R2, [R1+0xe0c] ;  /* 0x000e0c0001027983 */ /* 0x000ee20000300800 */
[----:B------:R-:W-:-:S02]  /*37710*/  F2FP.BF16.PACK_AB R27, R24, R27 ;  /* 0x0000001b181b723e */ /* 0x000fc400000010ff */
[----:B------:R-:W-:Y:S02]  /*37720*/  F2FP.BF16.PACK_AB R26, R25, R26 ;  /* 0x0000001a191a723e */ /* 0x000fe400000010ff */
[----:B------:R-:W-:Y:S02]  /*37730*/  F2FP.BF16.PACK_AB R20, R28, R20 ;  /* 0x000000141c14723e */ /* 0x000fe400000010ff */
[----:B--2---:R-:W-:Y:S02]  /*37740*/  F2FP.BF16.PACK_AB R25, R29, R3 ;  /* 0x000000031d19723e */ /* 0x004fe400000010ff */
[----:B---3--:R-:W-:Y:S02]  /*37750*/  F2FP.BF16.PACK_AB R24, R2, R0 ;  /* 0x000000000218723e */ /* 0x008fe400000010ff */
.L_x_1:
[----:B------:R1:W-:Y:S04]  /*37760*/  STL [R1+0xec8], R7 ;  /* 0x000ec80701007387 */ /* 0x0003e80000100800 */
[----:B-1----:R-:W2:Y:S04]  /*37770*/  LDL.LU R7, [R1+0xd88] ;  /* 0x000d880001077983 */ /* 0x002ea80000300800 */
[----:B------:R-:W1:Y:S04]  /*37780*/  S2R R29, SR_TID.X ;  /* 0x00000000001d7919 */ /* 0x000e680000002100 */
[----:B------:R-:W3:Y:S01]  /*37790*/  S2R R28, SR_TID.X ;  /* 0x00000000001c7919 */ /* 0x000ee20000002100 */
[----:B-1----:R-:W-:-:S02]  /*377a0*/  IMAD.SHL.U32 R3, R29, 0x100, RZ ;  /* 0x000001001d037824 */ /* 0x002fc400078e00ff */
[C---:B------:R-:W-:Y:S02]  /*377b0*/  IMAD.SHL.U32 R2, R29.reuse, 0x4, RZ ;  /* 0x000000041d027824 */ /* 0x040fe400078e00ff */
[----:B0-----:R-:W-:Y:S01]  /*377c0*/  IMAD.SHL.U32 R0, R29, 0x400, RZ ;  /* 0x000004001d007824 */ /* 0x001fe200078e00ff */
[----:B------:R-:W-:Y:S01]  /*377d0*/  LOP3.LUT R3, R3, 0x1800, RZ, 0xc0, !PT ;  /* 0x0000180003037812 */ /* 0x000fe200078ec0ff */
[----:B------:R-:W-:Y:S03]  /*377e0*/  BAR.SYNC.DEFER_BLOCKING 0x0 ;  /* 0x0000000000007b1d */ /* 0x000fe60000010000 */
[----:B--2---:R-:W-:-:S03]  /*377f0*/  LOP3.LUT R3, R3, 0x460, R7, 0xf8, !PT ;  /* 0x0000046003037812 */ /* 0x004fc600078ef807 */
[----:B------:R-:W2:Y:S01]  /*37800*/  LDL.LU R7, [R1+0xec8] ;  /* 0x000ec80001077983 */ /* 0x000ea20000300800 */
[----:B------:R-:W-:Y:S02]  /*37810*/  LOP3.LUT R0, R0, 0x1800, RZ, 0xc0, !PT ;  /* 0x0000180000007812 */ /* 0x000fe400078ec0ff */
[----:B------:R-:W-:Y:S02]  /*37820*/  LOP3.LUT R3, R3, 0x70, R2, 0x78, !PT ;  /* 0x0000007003037812 */ /* 0x000fe400078e7802 */
[----:B------:R-:W4:Y:S01]  /*37830*/  LDL.LU R2, [R1+0x2d0] ;  /* 0x0002d00001027983 */ /* 0x000f220000300800 */
[----:B---3--:R-:W-:-:S03]  /*37840*/  LOP3.LUT R28, R28, 0x3f, RZ, 0xc0, !PT ;  /* 0x0000003f1c1c7812 */ /* 0x008fc600078ec0ff */
[----:B------:R0:W-:Y:S04]  /*37850*/  STS.128 [R3+0x200], R20 ;  /* 0x0002001403007388 */ /* 0x0001e80000000c00 */
[----:B------:R1:W-:Y:S04]  /*37860*/  STS.128 [R3+0x80], R16 ;  /* 0x0000801003007388 */ /* 0x0003e80000000c00 */
[----:B0-----:R-:W3:Y:S04]  /*37870*/  LDL.LU R20, [R1+0x10] ;  /* 0x0000100001147983 */ /* 0x001ee80000300800 */
[----:B------:R-:W3:Y:S04]  /*37880*/  LDL.LU R21, [R1+0x14] ;  /* 0x0000140001157983 */ /* 0x000ee80000300800 */
[----:B------:R-:W3:Y:S04]  /*37890*/  LDL.LU R22, [R1+0x18] ;  /* 0x0000180001167983 */ /* 0x000ee80000300800 */
[----:B------:R-:W3:Y:S04]  /*378a0*/  LDL.LU R23, [R1+0x1c] ;  /* 0x00001c0001177983 */ /* 0x000ee80000300800 */
[----:B-1----:R-:W5:Y:S04]  /*378b0*/  LDL.LU R16, [R1] ;  /* 0x0000000001107983 */ /* 0x002f680000300800 */
[----:B------:R-:W5:Y:S04]  /*378c0*/  LDL.LU R17, [R1+0x4] ;  /* 0x0000040001117983 */ /* 0x000f680000300800 */
[----:B------:R-:W5:Y:S04]  /*378d0*/  LDL.LU R18, [R1+0x8] ;  /* 0x0000080001127983 */ /* 0x000f680000300800 */
[----:B------:R-:W5:Y:S04]  /*378e0*/  LDL.LU R19, [R1+0xc] ;  /* 0x00000c0001137983 */ /* 0x000f680000300800 */
[----:B------:R0:W-:Y:S01]  /*378f0*/  STS.128 [R3], R24 ;  /* 0x0000001803007388 */ /* 0x0001e20000000c00 */
[----:B------:R-:W-:Y:S01]  /*37900*/  IMAD R28, R28, 0x10, R0 ;  /* 0x000000101c1c7824 */ /* 0x000fe200078e0200 */
[----:B0-----:R-:W-:-:S04]  /*37910*/  SHF.R.U32.HI R24, RZ, 0x5, R29 ;  /* 0x00000005ff187819 */ /* 0x001fc8000001161d */
[----:B------:R-:W-:Y:S01]  /*37920*/  SGXT.U32 R24, R24, 0x1 ;  /* 0x000000011818781a */ /* 0x000fe20000000000 */
[----:B------:R-:W-:Y:S04]  /*37930*/  STS.128 [R3+0x280], R12 ;  /* 0x0002800c03007388 */ /* 0x000fe80000000c00 */
[----:B------:R-:W-:Y:S04]  /*37940*/  STS.128 [R3+0x100], R8 ;  /* 0x0001000803007388 */ /* 0x000fe80000000c00 */
[----:B--2---:R0:W-:Y:S01]  /*37950*/  STS.128 [R3+0x300], R4 ;  /* 0x0003000403007388 */ /* 0x0041e20000000c00 */
[----:B----4-:R-:W-:-:S02]  /*37960*/  LOP3.LUT R26, R2, 0x2, R24, 0xfe, !PT ;  /* 0x00000002021a7812 */ /* 0x010fc400078efe18 */
[C-C-:B------:R-:W-:Y:S02]  /*37970*/  LOP3.LUT R27, R2.reuse, 0x6, R24.reuse, 0xfe, !PT ;  /* 0x00000006021b7812 */ /* 0x140fe400078efe18 */
[C---:B------:R-:W-:Y:S02]  /*37980*/  LOP3.LUT R25, R2.reuse, R24, RZ, 0xfc, !PT ;  /* 0x0000001802197212 */ /* 0x040fe400078efcff */
[C-C-:B------:R-:W-:Y:S01]  /*37990*/  LOP3.LUT R0, R2.reuse, 0xa, R24.reuse, 0xfe, !PT ;  /* 0x0000000a02007812 */ /* 0x140fe200078efe18 */
[----:B------:R-:W-:Y:S01]  /*379a0*/  STL.64 [R1+0xea0], R26 ;  /* 0x000ea01a01007387 */ /* 0x000fe20000100a00 */
[----:B0-----:R-:W-:-:S03]  /*379b0*/  LOP3.LUT R4, R2, 0x8, R24, 0xfe, !PT ;  /* 0x0000000802047812 */ /* 0x001fc600078efe18 */
[----:B------:R-:W-:Y:S01]  /*379c0*/  STL [R1+0xe98], R25 ;  /* 0x000e981901007387 */ /* 0x000fe20000100800 */
[----:B------:R-:W-:-:S03]  /*379d0*/  LOP3.LUT R5, R2, 0xc, R24, 0xfe, !PT ;  /* 0x0000000c02057812 */ /* 0x000fc600078efe18 */
[----:B------:R0:W-:Y:S04]  /*379e0*/  STL [R1+0xb4], R4 ;  /* 0x0000b40401007387 */ /* 0x0001e80000100800 */
[----:B------:R1:W-:Y:S04]  /*379f0*/  STL [R1+0xb8], R0 ;  /* 0x0000b80001007387 */ /* 0x0003e80000100800 */
[----:B------:R2:W-:Y:S01]  /*37a00*/  STL [R1+0xbc], R5 ;  /* 0x0000bc0501007387 */ /* 0x0005e20000100800 */
[C-C-:B0-----:R-:W-:Y:S02]  /*37a10*/  LOP3.LUT R4, R2.reuse, 0xe, R24.reuse, 0xfe, !PT ;  /* 0x0000000e02047812 */ /* 0x141fe400078efe18 */
[----:B-1----:R-:W-:-:S03]  /*37a20*/  LOP3.LUT R0, R2, 0x10, R24, 0xfe, !PT ;  /* 0x0000001002007812 */ /* 0x002fc600078efe18 */
[----:B------:R0:W-:Y:S01]  /*37a30*/  STL [R1+0xc0], R4 ;  /* 0x0000c00401007387 */ /* 0x0001e20000100800 */
[----:B--2---:R-:W-:-:S03]  /*37a40*/  LOP3.LUT R5, R2, 0x12, R24, 0xfe, !PT ;  /* 0x0000001202057812 */ /* 0x004fc600078efe18 */
        /* <DEDUP_REMOVED lines=163> */
[----:B-----5:R-:W-:Y:S01]  /*38480*/  STS.128 [R3+0x180], R16 ;  /* 0x0001801003007388 */ /* 0x020fe20000000c00 */
[----:B0-----:R-:W-:-:S03]  /*38490*/  LOP3.LUT R4, R2, 0xb6, R24, 0xfe, !PT ;  /* 0x000000b602047812 */ /* 0x001fc600078efe18 */
[----:B---3--:R-:W-:Y:S01]  /*384a0*/  STS.128 [R3+0x380], R20 ;  /* 0x0003801403007388 */ /* 0x008fe20000000c00 */
[----:B-1----:R-:W-:-:S03]  /*384b0*/  LOP3.LUT R0, R2, 0xb8, R24, 0xfe, !PT ;  /* 0x000000b802007812 */ /* 0x002fc600078efe18 */
[----:B------:R0:W-:Y:S04]  /*384c0*/  STL [R1+0x218], R5 ;  /* 0x0002180501007387 */ /* 0x0001e80000100800 */
[----:B------:R-:W-:Y:S01]  /*384d0*/  BAR.SYNC.DEFER_BLOCKING 0x0 ;  /* 0x0000000000007b1d */ /* 0x000fe20000010000 */
[----:B0-----:R-:W-:-:S05]  /*384e0*/  LOP3.LUT R5, R2, 0xba, R24, 0xfe, !PT ;  /* 0x000000ba02057812 */ /* 0x001fca00078efe18 */
        /* <DEDUP_REMOVED lines=9> */
[----:B0-----:R-:W-:-:S03]  /*38580*/  LOP3.LUT R4, R2, 0xc2, R24, 0xfe, !PT ;  /* 0x000000c202047812 */ /* 0x001fc600078efe18 */
[----:B------:R-:W0:Y:S01]  /*38590*/  LDS.128 R8, [R28] ;  /* 0x000000001c087984 */ /* 0x000e220000000c00 */
[----:B-1----:R-:W-:-:S03]  /*385a0*/  LOP3.LUT R0, R2, 0xc4, R24, 0xfe, !PT ;  /* 0x000000c402007812 */ /* 0x002fc600078efe18 */
[----:B------:R1:W-:Y:S01]  /*385b0*/  STL [R1+0x234], R4 ;  /* 0x0002340401007387 */ /* 0x0003e20000100800 */
[----:B--2---:R-:W-:-:S03]  /*385c0*/  LOP3.LUT R5, R2, 0xc6, R24, 0xfe, !PT ;  /* 0x000000c602057812 */ /* 0x004fc600078efe18 */
[----:B------:R2:W-:Y:S04]  /*385d0*/  STL [R1+0x238], R0 ;  /* 0x0002380001007387 */ /* 0x0005e80000100800 */
[----:B------:R3:W-:Y:S01]  /*385e0*/  STL [R1+0x240], R5 ;  /* 0x0002400501007387 */ /* 0x0007e20000100800 */
[C-C-:B-1----:R-:W-:Y:S02]  /*385f0*/  LOP3.LUT R4, R2.reuse, 0xc8, R24.reuse, 0xfe, !PT ;  /* 0x000000c802047812 */ /* 0x142fe400078efe18 */
[----:B--2---:R-:W-:-:S03]  /*38600*/  LOP3.LUT R0, R2, 0xca, R24, 0xfe, !PT ;  /* 0x000000ca02007812 */ /* 0x004fc600078efe18 */
[----:B------:R1:W-:Y:S01]  /*38610*/  STL [R1+0x244], R4 ;  /* 0x0002440401007387 */ /* 0x0003e20000100800 */
[----:B---3--:R-:W-:-:S03]  /*38620*/  LOP3.LUT R5, R2, 0xcc, R24, 0xfe, !PT ;  /* 0x000000cc02057812 */ /* 0x008fc600078efe18 */
        /* <DEDUP_REMOVED lines=12> */
[----:B------:R2:W-:Y:S01]  /*386f0*/  STL [R1+0x260], R0 ;  /* 0x0002600001007387 */ /* 0x0005e20000100800 */
[C-C-:B------:R-:W-:Y:S02]  /*38700*/  LOP3.LUT R6, R2.reuse, 0xdc, R24.reuse, 0xfe, !PT ;  /* 0x000000dc02067812 */ /* 0x140fe400078efe18 */
[C-C-:B-1----:R-:W-:Y:S01]  /*38710*/  LOP3.LUT R4, R2.reuse, 0xda, R24.reuse, 0xfe, !PT ;  /* 0x000000da02047812 */ /* 0x142fe200078efe18 */
[----:B--2---:R-:W2:Y:S04]  /*38720*/  LDL.LU R0, [R1+0xd8c] ;  /* 0x000d8c0001007983 */ /* 0x004ea80000300800 */
[----:B------:R1:W-:Y:S04]  /*38730*/  STL [R1+0x264], R5 ;  /* 0x0002640501007387 */ /* 0x0003e80000100800 */
[----:B------:R3:W-:Y:S01]  /*38740*/  STL [R1+0x268], R4 ;  /* 0x0002680401007387 */ /* 0x0007e20000100800 */
[----:B-1----:R-:W-:-:S03]  /*38750*/  LOP3.LUT R5, R2, 0xde, R24, 0xfe, !PT ;  /* 0x000000de02057812 */ /* 0x002fc600078efe18 */
[----:B------:R1:W-:Y:S01]  /*38760*/  STL [R1+0x26c], R6 ;  /* 0x00026c0601007387 */ /* 0x0003e20000100800 */
[----:B---3--:R-:W-:-:S03]  /*38770*/  LOP3.LUT R4, R2, 0xe0, R24, 0xfe, !PT ;  /* 0x000000e002047812 */ /* 0x008fc600078efe18 */
[----:B------:R3:W-:Y:S01]  /*38780*/  STL [R1+0x270], R5 ;  /* 0x0002700501007387 */ /* 0x0007e20000100800 */
[----:B-1----:R-:W-:-:S03]  /*38790*/  LOP3.LUT R6, R2, 0xe2, R24, 0xfe, !PT ;  /* 0x000000e202067812 */ /* 0x002fc600078efe18 */
[----:B------:R1:W-:Y:S01]  /*387a0*/  STL [R1+0x274], R4 ;  /* 0x0002740401007387 */ /* 0x0003e20000100800 */
[----:B---3--:R-:W-:-:S03]  /*387b0*/  LOP3.LUT R5, R2, 0xe4, R24, 0xfe, !PT ;  /* 0x000000e402057812 */ /* 0x008fc600078efe18 */
[----:B------:R3:W-:Y:S04]  /*387c0*/  STL [R1+0x278], R6 ;  /* 0x0002780601007387 */ /* 0x0007e80000100800 */
[----:B------:R4:W-:Y:S01]  /*387d0*/  STL [R1+0x27c], R5 ;  /* 0x00027c0501007387 */ /* 0x0009e20000100800 */
[C-C-:B-1----:R-:W-:Y:S02]  /*387e0*/  LOP3.LUT R4, R2.reuse, 0xe6, R24.reuse, 0xfe, !PT ;  /* 0x000000e602047812 */ /* 0x142fe400078efe18 */
[----:B---3--:R-:W-:-:S03]  /*387f0*/  LOP3.LUT R6, R2, 0xe8, R24, 0xfe, !PT ;  /* 0x000000e802067812 */ /* 0x008fc600078efe18 */
[----:B------:R1:W-:Y:S01]  /*38800*/  STL [R1+0x280], R4 ;  /* 0x0002800401007387 */ /* 0x0003e20000100800 */
[----:B----4-:R-:W-:-:S03]  /*38810*/  LOP3.LUT R5, R2, 0xea, R24, 0xfe, !PT ;  /* 0x000000ea02057812 */ /* 0x010fc600078efe18 */
        /* <DEDUP_REMOVED lines=12> */
[----:B0-----:R-:W-:Y:S04]  /*388e0*/  STL.64 [R1+0x10], R8 ;  /* 0x0000100801007387 */ /* 0x001fe80000100a00 */
[----:B------:R-:W-:Y:S01]  /*388f0*/  STL.64 [R1+0x18], R10 ;  /* 0x0000180a01007387 */ /* 0x000fe20000100a00 */
[----:B-1----:R-:W-:-:S03]  /*38900*/  LOP3.LUT R4, R2, 0xf8, R24, 0xfe, !PT ;  /* 0x000000f802047812 */ /* 0x002fc600078efe18 */
[----:B------:R0:W-:Y:S04]  /*38910*/  STL [R1+0x29c], R5 ;  /* 0x00029c0501007387 */ /* 0x0001e80000100800 */
[----:B------:R1:W-:Y:S04]  /*38920*/  STL [R1+0x2a0], R6 ;  /* 0x0002a00601007387 */ /* 0x0003e80000100800 */
[----:B------:R-:W-:Y:S01]  /*38930*/  LDS.128 R8, [R28+0x400] ;  /* 0x000400001c087984 */ /* 0x000fe20000000c00 */
[----:B0-----:R-:W-:-:S03]  /*38940*/  LOP3.LUT R5, R2, 0xfa, R24, 0xfe, !PT ;  /* 0x000000fa02057812 */ /* 0x001fc600078efe18 */
[----:B------:R0:W-:Y:S01]  /*38950*/  STL [R1+0x2a4], R4 ;  /* 0x0002a40401007387 */ /* 0x0001e20000100800 */
[----:B-1----:R-:W-:-:S03]  /*38960*/  LOP3.LUT R6, R2, 0xfc, R24, 0xfe, !PT ;  /* 0x000000fc02067812 */ /* 0x002fc600078efe18 */
[----:B------:R1:W-:Y:S01]  /*38970*/  STL [R1+0x2a8], R5 ;  /* 0x0002a80501007387 */ /* 0x0003e20000100800 */
[----:B0-----:R-:W-:Y:S02]  /*38980*/  LOP3.LUT R4, R28, 0x20, RZ, 0x3c, !PT ;  /* 0x000000201c047812 */ /* 0x001fe400078e3cff */
[----:B-1----:R-:W-:-:S03]  /*38990*/  LOP3.LUT R5, R2, 0xfe, R24, 0xfe, !PT ;  /* 0x000000fe02057812 */ /* 0x002fc600078efe18 */
[----:B------:R-:W0:Y:S04]  /*389a0*/  LDS.128 R20, [R4] ;  /* 0x0000000004147984 */ /* 0x000e280000000c00 */
[----:B------:R-:W-:Y:S04]  /*389b0*/  STL [R1+0x2ac], R6 ;  /* 0x0002ac0601007387 */ /* 0x000fe80000100800 */
[----:B------:R-:W-:Y:S04]  /*389c0*/  STL [R1+0x23c], R5 ;  /* 0x00023c0501007387 */ /* 0x000fe80000100800 */
[----:B------:R-:W1:Y:S04]  /*389d0*/  LDS.128 R4, [R4+0x400] ;  /* 0x0004000004047984 */ /* 0x000e680000000c00 */
[----:B0-----:R-:W-:Y:S04]  /*389e0*/  STL [R1+0xe2c], R21 ;  /* 0x000e2c1501007387 */ /* 0x001fe80000100800 */
[----:B------:R-:W-:Y:S04]  /*389f0*/  STL [R1+0xe24], R22 ;  /* 0x000e241601007387 */ /* 0x000fe80000100800 */
[----:B------:R-:W-:Y:S04]  /*38a00*/  STL [R1+0xe20], R23 ;  /* 0x000e201701007387 */ /* 0x000fe80000100800 */
[----:B-1----:R0:W-:Y:S04]  /*38a10*/  STL [R1+0xe30], R6 ;  /* 0x000e300601007387 */ /* 0x0021e80000100800 */
[----:B------:R-:W-:Y:S04]  /*38a20*/  STL.64 [R1], R8 ;  /* 0x0000000801007387 */ /* 0x000fe80000100a00 */
[----:B------:R-:W-:Y:S04]  /*38a30*/  STL.64 [R1+0x8], R10 ;  /* 0x0000080a01007387 */ /* 0x000fe80000100a00 */
[----:B0-----:R-:W3:Y:S04]  /*38a40*/  LDL.LU R6, [R1+0x10] ;  /* 0x0000100001067983 */ /* 0x001ee80000300800 */
[----:B------:R-:W-:Y:S04]  /*38a50*/  STL [R1+0xe28], R7 ;  /* 0x000e280701007387 */ /* 0x000fe80000100800 */
[----:B---3--:R-:W-:Y:S04]  /*38a60*/  STL [R1+0xe70], R6 ;  /* 0x000e700601007387 */ /* 0x008fe80000100800 */
[----:B------:R0:W-:Y:S04]  /*38a70*/  STL.64 [R1+0xe68], R4 ;  /* 0x000e680401007387 */ /* 0x0001e80000100a00 */
[----:B0-----:R-:W3:Y:S04]  /*38a80*/  LDL.LU R4, [R1+0x60] ;  /* 0x0000600001047983 */ /* 0x001ee80000300800 */
[----:B------:R-:W3:Y:S04]  /*38a90*/  LDL.LU R5, [R1+0x64] ;  /* 0x0000640001057983 */ /* 0x000ee80000300800 */
[----:B------:R-:W4:Y:S04]  /*38aa0*/  LDL.LU R6, [R1+0x68] ;  /* 0x0000680001067983 */ /* 0x000f280000300800 */
[----:B------:R-:W4:Y:S01]  /*38ab0*/  LDL.LU R7, [R1+0x6c] ;  /* 0x00006c0001077983 */ /* 0x000f220000300800 */
[----:B------:R-:W-:-:S03]  /*38ac0*/  LOP3.LUT R29, R2, 0x4, R24, 0xfe, !PT ;  /* 0x00000004021d7812 */ /* 0x000fc600078efe18 */
[----:B----4-:R-:W-:Y:S04]  /*38ad0*/  STL.64 [R1+0xe80], R6 ;  /* 0x000e800601007387 */ /* 0x010fe80000100a00 */
[----:B---3--:R0:W-:Y:S04]  /*38ae0*/  STL.64 [R1+0xe78], R4 ;  /* 0x000e780401007387 */ /* 0x0081e80000100a00 */
[----:B0-----:R-:W3:Y:S04]  /*38af0*/  LDL.LU R4, [R1+0x50] ;  /* 0x0000500001047983 */ /* 0x001ee80000300800 */
[----:B------:R-:W3:Y:S04]  /*38b00*/  LDL.LU R5, [R1+0x54] ;  /* 0x0000540001057983 */ /* 0x000ee80000300800 */
[----:B------:R-:W4:Y:S04]  /*38b10*/  LDL.LU R6, [R1+0x58] ;  /* 0x0000580001067983 */ /* 0x000f280000300800 */
[----:B------:R-:W4:Y:S04]  /*38b20*/  LDL.LU R7, [R1+0x5c] ;  /* 0x00005c0001077983 */ /* 0x000f280000300800 */
[----:B------:R-:W5:Y:S04]  /*38b30*/  LDL.LU R24, [R1+0x30] ;  /* 0x0000300001187983 */ /* 0x000f680000300800 */
[----:B------:R-:W5:Y:S04]  /*38b40*/  LDL.LU R25, [R1+0x34] ;  /* 0x0000340001197983 */ /* 0x000f680000300800 */
[----:B------:R-:W3:Y:S04]  /*38b50*/  LDL.LU R26, [R1+0x38] ;  /* 0x00003800011a7983 */ /* 0x000ee80000300800 */
[----:B------:R-:W3:Y:S01]  /*38b60*/  LDL.LU R27, [R1+0x3c] ;  /* 0x00003c00011b7983 */ /* 0x000ee20000300800 */
[----:B------:R-:W-:-:S05]  /*38b70*/  LOP3.LUT R12, R28, 0x40, RZ, 0x3c, !PT ;  /* 0x000000401c0c7812 */ /* 0x000fca00078e3cff */
[----:B------:R-:W0:Y:S01]  /*38b80*/  LDS.128 R8, [R12] ;  /* 0x000000000c087984 */ /* 0x000e220000000c00 */
[C---:B--2---:R-:W-:Y:S01]  /*38b90*/  ISETP.GE.AND P0, PT, R0.reuse, c[0x0][0x178], PT ;  /* 0x00005e0000007a0c */ /* 0x044fe20003f06270 */
[----:B------:R-:W-:Y:S02]  /*38ba0*/  IMAD R2, R0, c[0x0][0x194], RZ ;  /* 0x0000650000027a24 */ /* 0x000fe400078e02ff */
[----:B---3--:R-:W-:Y:S04]  /*38bb0*/  STL.64 [R1+0xeb0], R26 ;  /* 0x000eb01a01007387 */ /* 0x008fe80000100a00 */
[----:B-----5:R1:W-:Y:S04]  /*38bc0*/  STL.64 [R1+0xea8], R24 ;  /* 0x000ea81801007387 */ /* 0x0203e80000100a00 */
[----:B------:R-:W-:Y:S04]  /*38bd0*/  LDS.128 R12, [R12+0x400] ;  /* 0x000400000c0c7984 */ /* 0x000fe80000000c00 */
[----:B-1----:R-:W2:Y:S04]  /*38be0*/  LDL.LU R24, [R1+0x20] ;  /* 0x0000200001187983 */ /* 0x002ea80000300800 */
[----:B------:R-:W2:Y:S04]  /*38bf0*/  LDL.LU R25, [R1+0x24] ;  /* 0x0000240001197983 */ /* 0x000ea80000300800 */
[----:B------:R-:W3:Y:S04]  /*38c00*/  LDL.LU R26, [R1+0x28] ;  /* 0x00002800011a7983 */ /* 0x000ee80000300800 */
[----:B------:R-:W3:Y:S04]  /*38c10*/  LDL.LU R27, [R1+0x2c] ;  /* 0x00002c00011b7983 */ /* 0x000ee80000300800 */
[----:B---3--:R-:W-:Y:S04]  /*38c20*/  STL.64 [R1+0xec0], R26 ;  /* 0x000ec01a01007387 */ /* 0x008fe80000100a00 */
[----:B--2---:R-:W-:Y:S04]  /*38c30*/  STL.64 [R1+0xeb8], R24 ;  /* 0x000eb81801007387 */ /* 0x004fe80000100a00 */
[----:B----4-:R-:W-:Y:S04]  /*38c40*/  STL.64 [R1+0xe90], R6 ;  /* 0x000e900601007387 */ /* 0x010fe80000100a00 */
[----:B------:R1:W-:Y:S04]  /*38c50*/  STL.64 [R1+0xe88], R4 ;  /* 0x000e880401007387 */ /* 0x0003e80000100a00 */
[----:B-1----:R-:W2:Y:S04]  /*38c60*/  LDL.LU R4, [R1+0x40] ;  /* 0x0000400001047983 */ /* 0x002ea80000300800 */
[----:B------:R-:W2:Y:S04]  /*38c70*/  LDL.LU R5, [R1+0x44] ;  /* 0x0000440001057983 */ /* 0x000ea80000300800 */
[----:B------:R-:W2:Y:S04]  /*38c80*/  LDL.LU R6, [R1+0x48] ;  /* 0x0000480001067983 */ /* 0x000ea80000300800 */
[----:B------:R-:W2:Y:S04]  /*38c90*/  LDL.LU R7, [R1+0x4c] ;  /* 0x00004c0001077983 */ /* 0x000ea80000300800 */
[----:B0-----:R-:W-:Y:S04]  /*38ca0*/  STL.64 [R1+0xe40], R10 ;  /* 0x000e400a01007387 */ /* 0x001fe80000100a00 */
[----:B------:R0:W-:Y:S04]  /*38cb0*/  STL.64 [R1+0xe38], R8 ;  /* 0x000e380801007387 */ /* 0x0001e80000100a00 */
[----:B0-----:R-:W3:Y:S04]  /*38cc0*/  LDL.LU R8, [R1+0x90] ;  /* 0x0000900001087983 */ /* 0x001ee80000300800 */
[----:B------:R-:W3:Y:S04]  /*38cd0*/  LDL.LU R9, [R1+0x94] ;  /* 0x0000940001097983 */ /* 0x000ee80000300800 */
[----:B------:R-:W4:Y:S04]  /*38ce0*/  LDL.LU R10, [R1+0x98] ;  /* 0x00009800010a7983 */ /* 0x000f280000300800 */
[----:B------:R-:W4:Y:S01]  /*38cf0*/  LDL.LU R11, [R1+0x9c] ;  /* 0x00009c00010b7983 */ /* 0x000f220000300800 */
[----:B------:R-:W-:-:S05]  /*38d00*/  LOP3.LUT R0, R28, 0x60, RZ, 0x3c, !PT ;  /* 0x000000601c007812 */ /* 0x000fca00078e3cff */
[----:B------:R-:W0:Y:S04]  /*38d10*/  LDS.128 R24, [R0+0x400] ;  /* 0x0004000000187984 */ /* 0x000e280000000c00 */
[----:B------:R-:W1:Y:S04]  /*38d20*/  LDS.128 R16, [R0] ;  /* 0x0000000000107984 */ /* 0x000e680000000c00 */
[----:B------:R-:W-:Y:S06]  /*38d30*/  BAR.SYNC.DEFER_BLOCKING 0x0 ;  /* 0x0000000000007b1d */ /* 0x000fec0000010000 */
[----:B----4-:R-:W-:Y:S04]  /*38d40*/  STL.64 [R1+0xe50], R10 ;  /* 0x000e500a01007387 */ /* 0x010fe80000100a00 */
[----:B---3--:R3:W-:Y:S04]  /*38d50*/  STL.64 [R1+0xe48], R8 ;  /* 0x000e480801007387 */ /* 0x0087e80000100a00 */
[----:B---3--:R-:W3:Y:S04]  /*38d60*/  LDL.LU R8, [R1+0x80] ;  /* 0x0000800001087983 */ /* 0x008ee80000300800 */
[----:B------:R-:W3:Y:S04]  /*38d70*/  LDL.LU R9, [R1+0x84] ;  /* 0x0000840001097983 */ /* 0x000ee80000300800 */
[----:B------:R-:W4:Y:S04]  /*38d80*/  LDL.LU R10, [R1+0x88] ;  /* 0x00008800010a7983 */ /* 0x000f280000300800 */
[----:B------:R-:W4:Y:S01]  /*38d90*/  LDL.LU R11, [R1+0x8c] ;  /* 0x00008c00010b7983 */ /* 0x000f220000300800 */
[----:B0-----:R-:W-:-:S02]  /*38da0*/  IMAD.MOV.U32 R23, RZ, RZ, R26 ;  /* 0x000000ffff177224 */ /* 0x001fc400078e001a */
[----:B------:R-:W-:Y:S02]  /*38db0*/  IMAD.MOV.U32 R21, RZ, RZ, R24 ;  /* 0x000000ffff157224 */ /* 0x000fe400078e0018 */
[----:B------:R-:W-:Y:S01]  /*38dc0*/  IMAD.MOV.U32 R22, RZ, RZ, R25 ;  /* 0x000000ffff167224 */ /* 0x000fe200078e0019 */
[----:B----4-:R-:W-:Y:S04]  /*38dd0*/  STL.64 [R1+0xe60], R10 ;  /* 0x000e600a01007387 */ /* 0x010fe80000100a00 */
[----:B---3--:R0:W-:Y:S04]  /*38de0*/  STL.64 [R1+0xe58], R8 ;  /* 0x000e580801007387 */ /* 0x0081e80000100a00 */
[----:B0-----:R-:W3:Y:S04]  /*38df0*/  LDL.LU R8, [R1+0x70] ;  /* 0x0000700001087983 */ /* 0x001ee80000300800 */
[----:B------:R-:W3:Y:S04]  /*38e00*/  LDL.LU R9, [R1+0x74] ;  /* 0x0000740001097983 */ /* 0x000ee80000300800 */
[----:B------:R-:W3:Y:S04]  /*38e10*/  LDL.LU R10, [R1+0x78] ;  /* 0x00007800010a7983 */ /* 0x000ee80000300800 */
[----:B------:R-:W3:Y:S04]  /*38e20*/  LDL.LU R11, [R1+0x7c] ;  /* 0x00007c00010b7983 */ /* 0x000ee80000300800 */
[----:B------:R0:W-:Y:S04]  /*38e30*/  STL [R1+0xac], R27 ;  /* 0x0000ac1b01007387 */ /* 0x0001e80000100800 */
[----:B0-----:R-:W4:Y:S04]  /*38e40*/  LDL.LU.64 R26, [R1+0xec0] ;  /* 0x000ec000011a7983 */ /* 0x001f280000300a00 */
[----:B------:R-:W4:Y:S04]  /*38e50*/  LDL.LU.64 R24, [R1+0xeb8] ;  /* 0x000eb80001187983 */ /* 0x000f280000300a00 */
[----:B----4-:R0:W-:Y:S04]  /*38e60*/  STS.128 [R3], R24 ;  /* 0x0000001803007388 */ /* 0x0101e80000000c00 */
[----:B0-----:R-:W4:Y:S04]  /*38e70*/  LDL.LU.64 R26, [R1+0xeb0] ;  /* 0x000eb000011a7983 */ /* 0x001f280000300a00 */
[----:B------:R-:W4:Y:S04]  /*38e80*/  LDL.LU.64 R24, [R1+0xea8] ;  /* 0x000ea80001187983 */ /* 0x000f280000300a00 */
[----:B--2---:R-:W-:Y:S04]  /*38e90*/  STS.128 [R3+0x80], R4 ;  /* 0x0000800403007388 */ /* 0x004fe80000000c00 */
[----:B----4-:R0:W-:Y:S04]  /*38ea0*/  STS.128 [R3+0x200], R24 ;  /* 0x0002001803007388 */ /* 0x0101e80000000c00 */
[----:B0-----:R-:W2:Y:S04]  /*38eb0*/  LDL.LU.64 R26, [R1+0xea0] ;  /* 0x000ea000011a7983 */ /* 0x001ea80000300a00 */
[----:B------:R-:W4:Y:S04]  /*38ec0*/  LDL.LU R25, [R1+0xe98] ;  /* 0x000e980001197983 */ /* 0x000f280000300800 */
[----:B------:R-:W5:Y:S04]  /*38ed0*/  LDL.LU.64 R6, [R1+0xe90] ;  /* 0x000e900001067983 */ /* 0x000f680000300a00 */
[----:B------:R-:W5:Y:S04]  /*38ee0*/  LDL.LU.64 R4, [R1+0xe88] ;  /* 0x000e880001047983 */ /* 0x000f680000300a00 */
[----:B-----5:R0:W-:Y:S04]  /*38ef0*/  STS.128 [R3+0x280], R4 ;  /* 0x0002800403007388 */ /* 0x0201e80000000c00 */
[----:B0-----:R-:W5:Y:S04]  /*38f00*/  LDL.LU.64 R6, [R1+0xe80] ;  /* 0x000e800001067983 */ /* 0x001f680000300a00 */
[----:B------:R-:W5:Y:S04]  /*38f10*/  LDL.LU.64 R4, [R1+0xe78] ;  /* 0x000e780001047983 */ /* 0x000f680000300a00 */
[----:B---3--:R-:W-:Y:S04]  /*38f20*/  STS.128 [R3+0x300], R8 ;  /* 0x0003000803007388 */ /* 0x008fe80000000c00 */
[----:B-----5:R0:W-:Y:S04]  /*38f30*/  STS.128 [R3+0x100], R4 ;  /* 0x0001000403007388 */ /* 0x0201e80000000c00 */
[----:B0-----:R-:W3:Y:S04]  /*38f40*/  LDL.LU R6, [R1+0xe70] ;  /* 0x000e700001067983 */ /* 0x001ee80000300800 */
[----:B------:R-:W5:Y:S04]  /*38f50*/  LDL.LU.64 R4, [R1+0xe68] ;  /* 0x000e680001047983 */ /* 0x000f680000300a00 */
[----:B------:R-:W2:Y:S04]  /*38f60*/  LDL.LU R7, [R1] ;  /* 0x0000000001077983 */ /* 0x000ea80000300800 */
[----:B------:R-:W2:Y:S04]  /*38f70*/  LDL.LU.64 R10, [R1+0xe60] ;  /* 0x000e6000010a7983 */ /* 0x000ea80000300a00 */
[----:B------:R-:W2:Y:S04]  /*38f80*/  LDL.LU.64 R8, [R1+0xe58] ;  /* 0x000e580001087983 */ /* 0x000ea80000300a00 */
[----:B--2---:R0:W-:Y:S04]  /*38f90*/  STS.128 [R3+0x180], R8 ;  /* 0x0001800803007388 */ /* 0x0041e80000000c00 */
[----:B0-----:R-:W2:Y:S04]  /*38fa0*/  LDL.LU.64 R10, [R1+0xe50] ;  /* 0x000e5000010a7983 */ /* 0x001ea80000300a00 */
[----:B------:R-:W2:Y:S01]  /*38fb0*/  LDL.LU.64 R8, [R1+0xe48] ;  /* 0x000e480001087983 */ /* 0x000ea20000300a00 */
[C---:B----4-:R-:W-:Y:S01]  /*38fc0*/  ISETP.LT.AND P1, PT, R25.reuse, c[0x0][0x17c], !P0 ;  /* 0x00005f0019007a0c */ /* 0x050fe20004721270 */
[----:B------:R-:W-:Y:S01]  /*38fd0*/  IMAD R25, R25, c[0x0][0x198], RZ ;  /* 0x0000660019197a24 */ /* 0x000fe200078e02ff */
[----:B------:R-:W-:-:S04]  /*38fe0*/  LEA R0, P2, R2, c[0x0][0x170], 0x1 ;  /* 0x00005c0002007a11 */ /* 0x000fc800078408ff */
[----:B------:R-:W-:Y:S02]  /*38ff0*/  LEA.HI.X.SX32 R2, R2, c[0x0][0x174], 0x1, P2 ;  /* 0x00005d0002027a11 */ /* 0x000fe400010f0eff */
[C---:B------:R-:W-:Y:S02]  /*39000*/  LEA R24, P2, R25.reuse, R0, 0x1 ;  /* 0x0000000019187211 */ /* 0x040fe400078408ff */
[C---:B------:R-:W-:Y:S02]  /*39010*/  ISETP.LT.AND P3, PT, R26.reuse, c[0x0][0x17c], !P0 ;  /* 0x00005f001a007a0c */ /* 0x040fe40004761270 */
[----:B------:R-:W-:Y:S02]  /*39020*/  LEA.HI.X.SX32 R25, R25, R2, 0x1, P2 ;  /* 0x0000000219197211 */ /* 0x000fe400010f0eff */
[----:B------:R-:W-:Y:S01]  /*39030*/  ISETP.LT.AND P2, PT, R27, c[0x0][0x17c], !P0 ;  /* 0x00005f001b007a0c */ /* 0x000fe20004741270 */
[----:B--2---:R0:W-:Y:S04]  /*39040*/  STS.128 [R3+0x380], R8 ;  /* 0x0003800803007388 */ /* 0x0041e80000000c00 */
[----:B------:R-:W-:Y:S01]  /*39050*/  BAR.SYNC.DEFER_BLOCKING 0x0 ;  /* 0x0000000000007b1d */ /* 0x000fe20000010000 */
[----:B0-----:R-:W-:-:S05]  /*39060*/  IMAD R3, R26, c[0x0][0x198], RZ ;  /* 0x000066001a037a24 */ /* 0x001fca00078e02ff */
[----:B------:R-:W2:Y:S04]  /*39070*/  LDL.LU.64 R10, [R1+0xe40] ;  /* 0x000e4000010a7983 */ /* 0x000ea80000300a00 */
[----:B------:R-:W4:Y:S04]  /*39080*/  LDL.LU.64 R8, [R1+0xe38] ;  /* 0x000e380001087983 */ /* 0x000f280000300a00 */
[----:B---3--:R0:W-:Y:S01]  /*39090*/  @P1 STG.E.U16 [R24.64], R6 ;  /* 0x0000000618001986 */ /* 0x0081e2000c10150a */
[----:B------:R-:W-:-:S03]  /*390a0*/  LEA R26, P1, R3, R0, 0x1 ;  /* 0x00000000031a7211 */ /* 0x000fc600078208ff */
[----:B0-----:R-:W3:Y:S01]  /*390b0*/  LDL.LU R24, [R1+0xb4] ;  /* 0x0000b40001187983 */ /* 0x001ee20000300800 */
[----:B------:R-:W-:Y:S01]  /*390c0*/  IMAD R25, R27, c[0x0][0x198], RZ ;  /* 0x000066001b197a24 */ /* 0x000fe200078e02ff */
[----:B------:R-:W-:-:S05]  /*390d0*/  LEA.HI.X.SX32 R27, R3, R2, 0x1, P1 ;  /* 0x00000002031b7211 */ /* 0x000fca00008f0eff */
[----:B------:R0:W-:Y:S04]  /*390e0*/  @P3 STG.E.U16 [R26.64], R20 ;  /* 0x000000141a003986 */ /* 0x0001e8000c10150a */
[----:B0-----:R-:W2:Y:S01]  /*390f0*/  LDL.LU R27, [R1+0xb8] ;  /* 0x0000b800011b7983 */ /* 0x001ea20000300800 */
[C---:B------:R-:W-:Y:S01]  /*39100*/  ISETP.LT.AND P4, PT, R29.reuse, c[0x0][0x17c], !P0 ;  /* 0x00005f001d007a0c */ /* 0x040fe20004781270 */
[----:B------:R-:W-:-:S05]  /*39110*/  IMAD R29, R29, c[0x0][0x198], RZ ;  /* 0x000066001d1d7a24 */ /* 0x000fca00078e02ff */
[----:B------:R-:W-:-:S04]  /*39120*/  LEA R28, P5, R29, R0, 0x1 ;  /* 0x000000001d1c7211 */ /* 0x000fc800078a08ff */
[----:B------:R-:W-:-:S05]  /*39130*/  LEA.HI.X.SX32 R29, R29, R2, 0x1, P5 ;  /* 0x000000021d1d7211 */ /* 0x000fca00028f0eff */
[----:B----4-:R0:W-:Y:S04]  /*39140*/  @P4 STG.E.U16 [R28.64], R8 ;  /* 0x000000081c004986 */ /* 0x0101e8000c10150a */
[----:B0-----:R-:W4:Y:S01]  /*39150*/  LDL.LU R29, [R1+0xc0] ;  /* 0x0000c000011d7983 */ /* 0x001f220000300800 */
[C---:B---3--:R-:W-:Y:S01]  /*39160*/  IMAD R3, R24.reuse, c[0x0][0x198], RZ ;  /* 0x0000660018037a24 */ /* 0x048fe200078e02ff */
[----:B------:R-:W-:Y:S02]  /*39170*/  ISETP.LT.AND P1, PT, R24, c[0x0][0x17c], !P0 ;  /* 0x00005f0018007a0c */ /* 0x000fe40004721270 */
[-C--:B------:R-:W-:Y:S02]  /*39180*/  LEA R24, P6, R25, R0.reuse, 0x1 ;  /* 0x0000000019187211 */ /* 0x080fe400078c08ff */
[----:B------:R-:W-:-:S02]  /*39190*/  LEA R26, P5, R3, R0, 0x1 ;  /* 0x00000000031a7211 */ /* 0x000fc400078a08ff */
[----:B------:R-:W-:-:S05]  /*391a0*/  LEA.HI.X.SX32 R25, R25, R2, 0x1, P6 ;  /* 0x0000000219197211 */ /* 0x000fca00030f0eff */
[----:B-1----:R0:W-:Y:S01]  /*391b0*/  @P2 STG.E.U16 [R24.64], R16 ;  /* 0x0000001018002986 */ /* 0x0021e2000c10150a */
[C---:B--2---:R-:W-:Y:S01]  /*391c0*/  ISETP.LT.AND P3, PT, R27.reuse, c[0x0][0x17c], !P0 ;  /* 0x00005f001b007a0c */ /* 0x044fe20004761270 */
[----:B------:R-:W-:Y:S01]  /*391d0*/  IMAD R28, R27, c[0x0][0x198], RZ ;  /* 0x000066001b1c7a24 */ /* 0x000fe200078e02ff */
[----:B------:R-:W-:Y:S02]  /*391e0*/  LEA.HI.X.SX32 R27, R3, R2, 0x1, P5 ;  /* 0x00000002031b7211 */ /* 0x000fe400028f0eff */
[----:B------:R-:W2:Y:S02]  /*391f0*/  LDL.LU R3, [R1+0xbc] ;  /* 0x0000bc0001037983 */ /* 0x000ea40000300800 */
[----:B0-----:R-:W-:-:S04]  /*39200*/  LEA R24, P4, R28, R0, 0x1 ;  /* 0x000000001c187211 */ /* 0x001fc800078808ff */
[----:B------:R-:W-:Y:S02]  /*39210*/  LEA.HI.X.SX32 R25, R28, R2, 0x1, P4 ;  /* 0x000000021c197211 */ /* 0x000fe400020f0eff */
[----:B------:R-:W3:Y:S04]  /*39220*/  LDL.LU R28, [R1+0xc4] ;  /* 0x0000c400011c7983 */ /* 0x000ee80000300800 */
[----:B------:R-:W-:Y:S04]  /*39230*/  @P1 STG.E.U16 [R26.64], R7 ;  /* 0x000000071a001986 */ /* 0x000fe8000c10150a */
[----:B-----5:R0:W-:Y:S02]  /*39240*/  @P3 STG.E.U16 [R24.64], R4 ;  /* 0x0000000418003986 */ /* 0x0201e4000c10150a */
[----:B0-----:R-:W-:-:S02]  /*39250*/  PRMT R4, R6, 0x7632, R4 ;  /* 0x0000763206047816 */ /* 0x001fc40000000004 */
[C---:B----4-:R-:W-:Y:S01]  /*39260*/  ISETP.LT.AND P1, PT, R29.reuse, c[0x0][0x17c], !P0 ;  /* 0x00005f001d007a0c */ /* 0x050fe20004721270 */
[----:B------:R-:W-:-:S05]  /*39270*/  IMAD R29, R29, c[0x0][0x198], RZ ;  /* 0x000066001d1d7a24 */ /* 0x000fca00078e02ff */
[----:B------:R-:W-:-:S04]  /*39280*/  LEA R24, P3, R29, R0, 0x1 ;  /* 0x000000001d187211 */ /* 0x000fc800078608ff */
[----:B------:R-:W-:Y:S02]  /*39290*/  LEA.HI.X.SX32 R25, R29, R2, 0x1, P3 ;  /* 0x000000021d197211 */ /* 0x000fe400018f0eff */
[C---:B--2---:R-:W-:Y:S01]  /*392a0*/  ISETP.LT.AND P2, PT, R3.reuse, c[0x0][0x17c], !P0 ;  /* 0x00005f0003007a0c */ /* 0x044fe20004741270 */
[----:B------:R-:W-:-:S05]  /*392b0*/  IMAD R3, R3, c[0x0][0x198], RZ ;  /* 0x0000660003037a24 */ /* 0x000fca00078e02ff */
[C---:B------:R-:W-:Y:S02]  /*392c0*/  LEA R26, P5, R3.reuse, R0, 0x1 ;  /* 0x00000000031a7211 */ /* 0x040fe400078a08ff */
[C---:B---3--:R-:W-:Y:S01]  /*392d0*/  ISETP.LT.AND P4, PT, R28.reuse, c[0x0][0x17c], !P0 ;  /* 0x00005f001c007a0c */ /* 0x048fe20004781270 */
[----:B------:R-:W-:Y:S01]  /*392e0*/  IMAD R28, R28, c[0x0][0x198], RZ ;  /* 0x000066001c1c7a24 */ /* 0x000fe200078e02ff */
[----:B------:R-:W-:Y:S02]  /*392f0*/  LEA.HI.X.SX32 R27, R3, R2, 0x1, P5 ;  /* 0x00000002031b7211 */ /* 0x000fe400028f0eff */
[----:B------:R-:W2:Y:S04]  /*39300*/  LDL.LU R3, [R1+0xc8] ;  /* 0x0000c80001037983 */ /* 0x000ea80000300800 */
[----:B------:R0:W-:Y:S04]  /*39310*/  @P2 STG.E.U16 [R26.64], R12 ;  /* 0x0000000c1a002986 */ /* 0x0001e8000c10150a */
[----:B------:R-:W3:Y:S01]  /*39320*/  LDL.LU R29, [R1+0xd4] ;  /* 0x0000d400011d7983 */ /* 0x000ee20000300800 */
[----:B0-----:R-:W-:-:S03]  /*39330*/  LEA R26, P5, R28, R0, 0x1 ;  /* 0x000000001c1a7211 */ /* 0x001fc600078a08ff */
[----:B------:R0:W-:Y:S01]  /*39340*/  @P1 STG.E.U16 [R24.64], R21 ;  /* 0x0000001518001986 */ /* 0x0001e2000c10150a */
[----:B------:R-:W-:-:S03]  /*39350*/  LEA.HI.X.SX32 R27, R28, R2, 0x1, P5 ;  /* 0x000000021c1b7211 */ /* 0x000fc600028f0eff */
[----:B------:R-:W4:Y:S04]  /*39360*/  LDL.LU R28, [R1+0xd0] ;  /* 0x0000d000011c7983 */ /* 0x000f280000300800 */
[----:B------:R-:W5:Y:S04]  /*39370*/  LDL.LU R6, [R1+0xe30] ;  /* 0x000e300001067983 */ /* 0x000f680000300800 */
[----:B0-----:R-:W4:Y:S01]  /*39380*/  LDL.LU R25, [R1+0xcc] ;  /* 0x0000cc0001197983 */ /* 0x001f220000300800 */
[----:B------:R-:W-:-:S03]  /*39390*/  PRMT R20, R20, 0x7632, R20 ;  /* 0x0000763214147816 */ /* 0x000fc60000000014 */
[----:B------:R0:W-:Y:S01]  /*393a0*/  @P4 STG.E.U16 [R26.64], R4 ;  /* 0x000000041a004986 */ /* 0x0001e2000c10150a */
[----:B------:R-:W-:Y:S02]  /*393b0*/  PRMT R16, R16, 0x7632, R16 ;  /* 0x0000763210107816 */ /* 0x000fe40000000010 */
[----:B0-----:R-:W-:Y:S02]  /*393c0*/  PRMT R4, R8, 0x7632, R4 ;  /* 0x0000763208047816 */ /* 0x001fe40000000004 */
[C---:B--2---:R-:W-:Y:S01]  /*393d0*/  ISETP.LT.AND P2, PT, R3.reuse, c[0x0][0x17c], !P0 ;  /* 0x00005f0003007a0c */ /* 0x044fe20004741270 */
[----:B------:R-:W-:-:S05]  /*393e0*/  IMAD R3, R3, c[0x0][0x198], RZ ;  /* 0x0000660003037a24 */ /* 0x000fca00078e02ff */
[----:B------:R-:W-:Y:S01]  /*393f0*/  LEA R24, P3, R3, R0, 0x1 ;  /* 0x0000000003187211 */ /* 0x000fe200078608ff */
[----:B---3--:R-:W-:Y:S01]  /*39400*/  IMAD R8, R29, c[0x0][0x198], RZ ;  /* 0x000066001d087a24 */ /* 0x008fe200078e02ff */
[C---:B----4-:R-:W-:Y:S01]  /*39410*/  ISETP.LT.AND P1, PT, R25.reuse, c[0x0][0x17c], !P0 ;  /* 0x00005f0019007a0c */ /* 0x050fe20004721270 */
[----:B------:R-:W-:Y:S01]  /*39420*/  IMAD R27, R25, c[0x0][0x198], RZ ;  /* 0x00006600191b7a24 */ /* 0x000fe200078e02ff */
[----:B------:R-:W-:Y:S01]  /*39430*/  LEA.HI.X.SX32 R25, R3, R2, 0x1, P3 ;  /* 0x0000000203197211 */ /* 0x000fe200018f0eff */
[C---:B------:R-:W-:Y:S01]  /*39440*/  IMAD R3, R28.reuse, c[0x0][0x198], RZ ;  /* 0x000066001c037a24 */ /* 0x040fe200078e02ff */
[----:B------:R-:W-:-:S03]  /*39450*/  ISETP.LT.AND P3, PT, R28, c[0x0][0x17c], !P0 ;  /* 0x00005f001c007a0c */ /* 0x000fc60004761270 */
[----:B------:R0:W-:Y:S01]  /*39460*/  @P2 STG.E.U16 [R24.64], R20 ;  /* 0x0000001418002986 */ /* 0x0001e2000c10150a */
[----:B------:R-:W-:Y:S02]  /*39470*/  LEA R26, P4, R27, R0, 0x1 ;  /* 0x000000001b1a7211 */ /* 0x000fe400078808ff */
[----:B------:R-:W-:Y:S02]  /*39480*/  ISETP.LT.AND P2, PT, R29, c[0x0][0x17c], !P0 ;  /* 0x00005f001d007a0c */ /* 0x000fe40004741270 */
[----:B------:R-:W-:Y:S02]  /*39490*/  LEA.HI.X.SX32 R27, R27, R2, 0x1, P4 ;  /* 0x000000021b1b7211 */ /* 0x000fe400020f0eff */
[C---:B0-----:R-:W-:Y:S01]  /*394a0*/  LEA R24, P5, R3.reuse, R0, 0x1 ;  /* 0x0000000003187211 */ /* 0x041fe200078a08ff */
[----:B------:R-:W2:Y:S03]  /*394b0*/  LDL.LU R20, [R1+0xe0] ;  /* 0x0000e00001147983 */ /* 0x000ea60000300800 */
[----:B------:R-:W-:Y:S01]  /*394c0*/  LEA.HI.X.SX32 R25, R3, R2, 0x1, P5 ;  /* 0x0000000203197211 */ /* 0x000fe200028f0eff */
[----:B------:R-:W3:Y:S04]  /*394d0*/  LDL.LU R28, [R1+0xe8] ;  /* 0x0000e800011c7983 */ /* 0x000ee80000300800 */
[----:B------:R-:W4:Y:S04]  /*394e0*/  LDL.LU R29, [R1+0xec] ;  /* 0x0000ec00011d7983 */ /* 0x000f280000300800 */
[----:B------:R-:W2:Y:S04]  /*394f0*/  LDL.LU R3, [R1+0xd8] ;  /* 0x0000d80001037983 */ /* 0x000ea80000300800 */
[----:B------:R-:W-:Y:S04]  /*39500*/  @P1 STG.E.U16 [R26.64], R4 ;  /* 0x000000041a001986 */ /* 0x000fe8000c10150a */
[----:B------:R0:W-:Y:S04]  /*39510*/  @P3 STG.E.U16 [R24.64], R16 ;  /* 0x0000001018003986 */ /* 0x0001e8000c10150a */
[----:B0-----:R-:W3:Y:S04]  /*39520*/  LDL.LU R25, [R1+0xdc] ;  /* 0x0000dc0001197983 */ /* 0x001ee80000300800 */
[----:B------:R-:W4:Y:S01]  /*39530*/  LDL.LU R16, [R1+0xe4] ;  /* 0x0000e40001107983 */ /* 0x000f220000300800 */
[----:B------:R-:W-:-:S02]  /*39540*/  LEA R26, P4, R8, R0, 0x1 ;  /* 0x00000000081a7211 */ /* 0x000fc400078808ff */
[----:B------:R-:W-:Y:S02]  /*39550*/  PRMT R4, R7, 0x7632, R4 ;  /* 0x0000763207047816 */ /* 0x000fe40000000004 */
[----:B------:R-:W-:Y:S01]  /*39560*/  LEA.HI.X.SX32 R27, R8, R2, 0x1, P4 ;  /* 0x00000002081b7211 */ /* 0x000fe200020f0eff */
[----:B------:R-:W4:Y:S04]  /*39570*/  LDL.LU R7, [R1+0x14] ;  /* 0x0000140001077983 */ /* 0x000f280000300800 */
[----:B------:R0:W-:Y:S01]  /*39580*/  @P2 STG.E.U16 [R26.64], R4 ;  /* 0x000000041a002986 */ /* 0x0001e2000c10150a */
[----:B------:R-:W-:Y:S02]  /*39590*/  PRMT R12, R12, 0x7632, R12 ;  /* 0x000076320c0c7816 */ /* 0x000fe4000000000c */
[----:B0-----:R-:W-:-:S02]  /*395a0*/  PRMT R4, R4, 0x7632, R4 ;  /* 0x0000763204047816 */ /* 0x001fc40000000004 */
[C---:B--2---:R-:W-:Y:S01]  /*395b0*/  ISETP.LT.AND P1, PT, R3.reuse, c[0x0][0x17c], !P0 ;  /* 0x00005f0003007a0c */ /* 0x044fe20004721270 */
[----:B------:R-:W-:-:S05]  /*395c0*/  IMAD R3, R3, c[0x0][0x198], RZ ;  /* 0x0000660003037a24 */ /* 0x000fca00078e02ff */
[----:B------:R-:W-:Y:S02]  /*395d0*/  LEA R24, P3, R3, R0, 0x1 ;  /* 0x0000000003187211 */ /* 0x000fe400078608ff */
[C---:B---3--:R-:W-:Y:S01]  /*395e0*/  ISETP.LT.AND P4, PT, R25.reuse, c[0x0][0x17c], !P0 ;  /* 0x00005f0019007a0c */ /* 0x048fe20004781270 */
[----:B------:R-:W-:Y:S01]  /*395f0*/  IMAD R8, R25, c[0x0][0x198], RZ ;  /* 0x0000660019087a24 */ /* 0x000fe200078e02ff */
[----:B------:R-:W-:Y:S01]  /*39600*/  LEA.HI.X.SX32 R25, R3, R2, 0x1, P3 ;  /* 0x0000000203197211 */ /* 0x000fe200018f0eff */
[C---:B------:R-:W-:Y:S01]  /*39610*/  IMAD R3, R20.reuse, c[0x0][0x198], RZ ;  /* 0x0000660014037a24 */ /* 0x040fe200078e02ff */
[----:B------:R-:W-:Y:S02]  /*39620*/  ISETP.LT.AND P3, PT, R20, c[0x0][0x17c], !P0 ;  /* 0x00005f0014007a0c */ /* 0x000fe40004761270 */
[C---:B------:R-:W-:Y:S01]  /*39630*/  LEA R26, P2, R8.reuse, R0, 0x1 ;  /* 0x00000000081a7211 */ /* 0x040fe200078408ff */
[----:B------:R0:W-:Y:S03]  /*39640*/  @P1 STG.E.U16 [R24.64], R4 ;  /* 0x0000000418001986 */ /* 0x0001e6000c10150a */
[----:B------:R-:W-:Y:S01]  /*39650*/  LEA.HI.X.SX32 R27, R8, R2, 0x1, P2 ;  /* 0x00000002081b7211 */ /* 0x000fe200010f0eff */
[----:B------:R-:W2:Y:S01]  /*39660*/  LDL.LU R20, [R1+0xf4] ;  /* 0x0000f40001147983 */ /* 0x000ea20000300800 */
[----:B0-----:R-:W-:-:S02]  /*39670*/  LEA R24, P1, R3, R0, 0x1 ;  /* 0x0000000003187211 */ /* 0x001fc400078208ff */
[----:B------:R-:W-:Y:S02]  /*39680*/  PRMT R4, R21, 0x7632, R4 ;  /* 0x0000763215047816 */ /* 0x000fe40000000004 */
[----:B------:R-:W-:Y:S01]  /*39690*/  LEA.HI.X.SX32 R25, R3, R2, 0x1, P1 ;  /* 0x0000000203197211 */ /* 0x000fe200008f0eff */
[----:B------:R-:W-:Y:S01]  /*396a0*/  @P4 STG.E.U16 [R26.64], R12 ;  /* 0x0000000c1a004986 */ /* 0x000fe2000c10150a */
[C---:B----4-:R-:W-:Y:S01]  /*396b0*/  ISETP.LT.AND P2, PT, R16.reuse, c[0x0][0x17c], !P0 ;  /* 0x00005f0010007a0c */ /* 0x050fe20004741270 */
[----:B------:R-:W-:Y:S02]  /*396c0*/  IMAD R3, R16, c[0x0][0x198], RZ ;  /* 0x0000660010037a24 */ /* 0x000fe400078e02ff */
[----:B------:R-:W3:Y:S04]  /*396d0*/  LDL.LU R21, [R1+0xe2c] ;  /* 0x000e2c0001157983 */ /* 0x000ee80000300800 */
[----:B------:R-:W4:Y:S04]  /*396e0*/  LDL.LU R16, [R1+0x100] ;  /* 0x0001000001107983 */ /* 0x000f280000300800 */
[----:B------:R0:W-:Y:S04]  /*396f0*/  @P3 STG.E.U16 [R24.64], R4 ;  /* 0x0000000418003986 */ /* 0x0001e8000c10150a */
[----:B0-----:R-:W2:Y:S01]  /*39700*/  LDL.LU R25, [R1+0xf0] ;  /* 0x0000f00001197983 */ /* 0x001ea20000300800 */
[----:B------:R-:W-:-:S04]  /*39710*/  LEA R26, P5, R3, R0, 0x1 ;  /* 0x00000000031a7211 */ /* 0x000fc800078a08ff */
[----:B------:R-:W-:Y:S01]  /*39720*/  LEA.HI.X.SX32 R27, R3, R2, 0x1, P5 ;  /* 0x00000002031b7211 */ /* 0x000fe200028f0eff */
[C---:B------:R-:W-:Y:S01]  /*39730*/  IMAD R8, R28.reuse, c[0x0][0x198], RZ ;  /* 0x000066001c087a24 */ /* 0x040fe200078e02ff */
[----:B------:R-:W-:Y:S02]  /*39740*/  ISETP.LT.AND P1, PT, R28, c[0x0][0x17c], !P0 ;  /* 0x00005f001c007a0c */ /* 0x000fe40004721270 */
[C---:B--2---:R-:W-:Y:S01]  /*39750*/  ISETP.LT.AND P5, PT, R25.reuse, c[0x0][0x17c], !P0 ;  /* 0x00005f0019007a0c */ /* 0x044fe200047a1270 */
[----:B------:R-:W-:Y:S02]  /*39760*/  IMAD R3, R25, c[0x0][0x198], RZ ;  /* 0x0000660019037a24 */ /* 0x000fe400078e02ff */
[----:B------:R-:W2:Y:S01]  /*39770*/  LDL.LU R25, [R1+0x128] ;  /* 0x0001280001197983 */ /* 0x000ea20000300800 */
[----:B------:R-:W-:Y:S01]  /*39780*/  LEA R28, P4, R8, R0, 0x1 ;  /* 0x00000000081c7211 */ /* 0x000fe200078808ff */
[C---:B------:R-:W-:Y:S01]  /*39790*/  IMAD R4, R29.reuse, c[0x0][0x198], RZ ;  /* 0x000066001d047a24 */ /* 0x040fe200078e02ff */
[----:B------:R-:W-:-:S02]  /*397a0*/  ISETP.LT.AND P3, PT, R29, c[0x0][0x17c], !P0 ;  /* 0x00005f001d007a0c */ /* 0x000fc40004761270 */
[----:B------:R-:W-:Y:S01]  /*397b0*/  LEA.HI.X.SX32 R29, R8, R2, 0x1, P4 ;  /* 0x00000002081d7211 */ /* 0x000fe200020f0eff */
[----:B------:R0:W-:Y:S01]  /*397c0*/  @P2 STG.E.U16 [R26.64], R7 ;  /* 0x000000071a002986 */ /* 0x0001e2000c10150a */
[----:B------:R-:W-:-:S03]  /*397d0*/  LEA R24, P6, R4, R0, 0x1 ;  /* 0x0000000004187211 */ /* 0x000fc600078c08ff */
[----:B------:R-:W4:Y:S04]  /*397e0*/  LDL.LU R8, [R1+0xfc] ;  /* 0x0000fc0001087983 */ /* 0x000f280000300800 */
[----:B---3--:R1:W-:Y:S01]  /*397f0*/  @P1 STG.E.U16 [R28.64], R21 ;  /* 0x000000151c001986 */ /* 0x0083e2000c10150a */
[----:B------:R-:W-:Y:S02]  /*39800*/  ISETP.LT.AND P1, PT, R20, c[0x0][0x17c], !P0 ;  /* 0x00005f0014007a0c */ /* 0x000fe40004721270 */
[----:B0-----:R-:W-:-:S04]  /*39810*/  LEA R26, P4, R3, R0, 0x1 ;  /* 0x00000000031a7211 */ /* 0x001fc800078808ff */
[-C--:B------:R-:W-:Y:S01]  /*39820*/  LEA.HI.X.SX32 R27, R3, R2.reuse, 0x1, P4 ;  /* 0x00000002031b7211 */ /* 0x080fe200020f0eff */
[----:B-1----:R-:W3:Y:S04]  /*39830*/  LDL.LU R29, [R1+0x108] ;  /* 0x00010800011d7983 */ /* 0x002ee80000300800 */
[----:B------:R-:W3:Y:S01]  /*39840*/  LDL.LU R28, [R1+0x4] ;  /* 0x00000400011c7983 */ /* 0x000ee20000300800 */
[----:B--2---:R-:W-:Y:S02]  /*39850*/  ISETP.LT.AND P2, PT, R25, c[0x0][0x17c], !P0 ;  /* 0x00005f0019007a0c */ /* 0x004fe40004741270 */
[----:B------:R-:W-:Y:S01]  /*39860*/  LEA.HI.X.SX32 R25, R4, R2, 0x1, P6 ;  /* 0x0000000204197211 */ /* 0x000fe200030f0eff */
[----:B------:R-:W-:Y:S02]  /*39870*/  IMAD R4, R20, c[0x0][0x198], RZ ;  /* 0x0000660014047a24 */ /* 0x000fe400078e02ff */
[----:B------:R-:W2:Y:S04]  /*39880*/  LDL.LU R20, [R1+0x10c] ;  /* 0x00010c0001147983 */ /* 0x000ea80000300800 */
[----:B------:R-:W2:Y:S04]  /*39890*/  LDL.LU R3, [R1+0xf8] ;  /* 0x0000f80001037983 */ /* 0x000ea80000300800 */
[----:B------:R0:W-:Y:S04]  /*398a0*/  @P3 STG.E.U16 [R24.64], R9 ;  /* 0x0000000918003986 */ /* 0x0001e8000c10150a */
[----:B------:R-:W-:Y:S01]  /*398b0*/  @P5 STG.E.U16 [R26.64], R17 ;  /* 0x000000111a005986 */ /* 0x000fe2000c10150a */
[----:B0-----:R-:W-:-:S04]  /*398c0*/  LEA R24, P4, R4, R0, 0x1 ;  /* 0x0000000004187211 */ /* 0x001fc800078808ff */
[----:B------:R-:W-:Y:S01]  /*398d0*/  LEA.HI.X.SX32 R25, R4, R2, 0x1, P4 ;  /* 0x0000000204197211 */ /* 0x000fe200020f0eff */
[C---:B----4-:R-:W-:Y:S01]  /*398e0*/  IMAD R4, R8.reuse, c[0x0][0x198], RZ ;  /* 0x0000660008047a24 */ /* 0x050fe200078e02ff */
[----:B------:R-:W-:Y:S02]  /*398f0*/  ISETP.LT.AND P5, PT, R8, c[0x0][0x17c], !P0 ;  /* 0x00005f0008007a0c */ /* 0x000fe400047a1270 */
[----:B------:R-:W4:Y:S01]  /*39900*/  LDL.LU R8, [R1+0x110] ;  /* 0x0001100001087983 */ /* 0x000f220000300800 */
[----:B------:R-:W-:-:S03]  /*39910*/  ISETP.LT.AND P4, PT, R16, c[0x0][0x17c], !P0 ;  /* 0x00005f0010007a0c */ /* 0x000fc60004781270 */
[----:B---3--:R0:W-:Y:S02]  /*39920*/  @P1 STG.E.U16 [R24.64], R28 ;  /* 0x0000001c18001986 */ /* 0x0081e4000c10150a */
[----:B0-----:R-:W-:-:S04]  /*39930*/  LEA R24, P1, R4, R0, 0x1 ;  /* 0x0000000004187211 */ /* 0x001fc800078208ff */
[----:B------:R-:W-:Y:S02]  /*39940*/  LEA.HI.X.SX32 R25, R4, R2, 0x1, P1 ;  /* 0x0000000204197211 */ /* 0x000fe400008f0eff */
[C---:B--2---:R-:W-:Y:S01]  /*39950*/  ISETP.LT.AND P3, PT, R3.reuse, c[0x0][0x17c], !P0 ;  /* 0x00005f0003007a0c */ /* 0x044fe20004761270 */
[----:B------:R-:W-:-:S05]  /*39960*/  IMAD R3, R3, c[0x0][0x198], RZ ;  /* 0x0000660003037a24 */ /* 0x000fca00078e02ff */
[----:B------:R-:W-:-:S04]  /*39970*/  LEA R26, P6, R3, R0, 0x1 ;  /* 0x00000000031a7211 */ /* 0x000fc800078c08ff */
[----:B------:R-:W-:Y:S01]  /*39980*/  LEA.HI.X.SX32 R27, R3, R2, 0x1, P6 ;  /* 0x00000002031b7211 */ /* 0x000fe200030f0eff */
[----:B------:R-:W-:Y:S02]  /*39990*/  IMAD R3, R16, c[0x0][0x198], RZ ;  /* 0x0000660010037a24 */ /* 0x000fe400078e02ff */
[----:B------:R-:W2:Y:S04]  /*399a0*/  LDL.LU R16, [R1+0x114] ;  /* 0x0001140001107983 */ /* 0x000ea80000300800 */
[----:B------:R0:W-:Y:S04]  /*399b0*/  @P3 STG.E.U16 [R26.64], R5 ;  /* 0x000000051a003986 */ /* 0x0001e8000c10150a */
[----:B0-----:R-:W3:Y:S04]  /*399c0*/  LDL.LU R27, [R1+0x104] ;  /* 0x00010400011b7983 */ /* 0x001ee80000300800 */
[----:B------:R-:W2:Y:S01]  /*399d0*/  LDL.LU R4, [R1+0x12c] ;  /* 0x00012c0001047983 */ /* 0x000ea20000300800 */
[----:B------:R-:W-:-:S03]  /*399e0*/  LEA R26, P6, R3, R0, 0x1 ;  /* 0x00000000031a7211 */ /* 0x000fc600078c08ff */
[----:B------:R0:W-:Y:S01]  /*399f0*/  @P5 STG.E.U16 [R24.64], R13 ;  /* 0x0000000d18005986 */ /* 0x0001e2000c10150a */
[----:B------:R-:W-:Y:S02]  /*39a00*/  ISETP.LT.AND P5, PT, R29, c[0x0][0x17c], !P0 ;  /* 0x00005f001d007a0c */ /* 0x000fe400047a1270 */
[----:B------:R-:W-:Y:S02]  /*39a10*/  PRMT R5, R7, 0x7632, R5 ;  /* 0x0000763207057816 */ /* 0x000fe40000000005 */
[----:B------:R-:W-:Y:S01]  /*39a20*/  PRMT R21, R21, 0x7632, R21 ;  /* 0x0000763215157816 */ /* 0x000fe20000000015 */
[----:B------:R-:W4:Y:S01]  /*39a30*/  LDL.LU R7, [R1+0xe28] ;  /* 0x000e280001077983 */ /* 0x000f220000300800 */
[----:B------:R-:W-:Y:S02]  /*39a40*/  PRMT R12, R28, 0x7632, R12 ;  /* 0x000076321c0c7816 */ /* 0x000fe4000000000c */
[C---:B---3--:R-:W-:Y:S02]  /*39a50*/  ISETP.LT.AND P3, PT, R27.reuse, c[0x0][0x17c], !P0 ;  /* 0x00005f001b007a0c */ /* 0x048fe40004761270 */
[----:B--2---:R-:W-:Y:S01]  /*39a60*/  ISETP.LT.AND P1, PT, R4, c[0x0][0x17c], !P0 ;  /* 0x00005f0004007a0c */ /* 0x004fe20004721270 */
[----:B------:R-:W-:Y:S01]  /*39a70*/  IMAD R4, R27, c[0x0][0x198], RZ ;  /* 0x000066001b047a24 */ /* 0x000fe200078e02ff */
[----:B------:R-:W-:Y:S01]  /*39a80*/  LEA.HI.X.SX32 R27, R3, R2, 0x1, P6 ;  /* 0x00000002031b7211 */ /* 0x000fe200030f0eff */
[----:B------:R-:W-:-:S03]  /*39a90*/  IMAD R3, R29, c[0x0][0x198], RZ ;  /* 0x000066001d037a24 */ /* 0x000fc600078e02ff */
[C---:B0-----:R-:W-:Y:S01]  /*39aa0*/  LEA R24, P6, R4.reuse, R0, 0x1 ;  /* 0x0000000004187211 */ /* 0x041fe200078c08ff */
[----:B------:R0:W-:Y:S03]  /*39ab0*/  @P4 STG.E.U16 [R26.64], R22 ;  /* 0x000000161a004986 */ /* 0x0001e6000c10150a */
[----:B------:R-:W-:Y:S02]  /*39ac0*/  LEA.HI.X.SX32 R25, R4, R2, 0x1, P6 ;  /* 0x0000000204197211 */ /* 0x000fe400030f0eff */
[----:B0-----:R-:W-:-:S03]  /*39ad0*/  LEA R26, P4, R3, R0, 0x1 ;  /* 0x00000000031a7211 */ /* 0x001fc600078808ff */
[----:B------:R0:W-:Y:S01]  /*39ae0*/  @P3 STG.E.U16 [R24.64], R5 ;  /* 0x0000000518003986 */ /* 0x0001e2000c10150a */
[----:B------:R-:W-:-:S05]  /*39af0*/  LEA.HI.X.SX32 R27, R3, R2, 0x1, P4 ;  /* 0x00000002031b7211 */ /* 0x000fca00020f0eff */
[----:B------:R1:W-:Y:S04]  /*39b00*/  @P5 STG.E.U16 [R26.64], R21 ;  /* 0x000000151a005986 */ /* 0x0003e8000c10150a */
[----:B0-----:R-:W2:Y:S04]  /*39b10*/  LDL.LU R24, [R1+0x11c] ;  /* 0x00011c0001187983 */ /* 0x001ea80000300800 */
[----:B------:R-:W3:Y:S04]  /*39b20*/  LDL.LU R25, [R1+0x120] ;  /* 0x0001200001197983 */ /* 0x000ee80000300800 */
[----:B-1----:R-:W2:Y:S04]  /*39b30*/  LDL.LU R27, [R1+0x118] ;  /* 0x00011800011b7983 */ /* 0x002ea80000300800 */
[----:B------:R-:W3:Y:S04]  /*39b40*/  LDL.LU R29, [R1+0x124] ;  /* 0x00012400011d7983 */ /* 0x000ee80000300800 */
[----:B------:R-:W3:Y:S04]  /*39b50*/  LDL.LU R26, [R1+0x130] ;  /* 0x00013000011a7983 */ /* 0x000ee80000300800 */
[----:B------:R-:W5:Y:S01]  /*39b60*/  LDL.LU R28, [R1+0x134] ;  /* 0x00013400011c7983 */ /* 0x000f620000300800 */
[C---:B------:R-:W-:Y:S01]  /*39b70*/  IMAD R4, R20.reuse, c[0x0][0x198], RZ ;  /* 0x0000660014047a24 */ /* 0x040fe200078e02ff */
[----:B------:R-:W-:Y:S01]  /*39b80*/  ISETP.LT.AND P6, PT, R20, c[0x0][0x17c], !P0 ;  /* 0x00005f0014007a0c */ /* 0x000fe200047c1270 */
[C---:B----4-:R-:W-:Y:S01]  /*39b90*/  IMAD R3, R8.reuse, c[0x0][0x198], RZ ;  /* 0x0000660008037a24 */ /* 0x050fe200078e02ff */
[----:B------:R-:W-:-:S02]  /*39ba0*/  ISETP.LT.AND P4, PT, R8, c[0x0][0x17c], !P0 ;  /* 0x00005f0008007a0c */ /* 0x000fc40004781270 */
[C---:B------:R-:W-:Y:S02]  /*39bb0*/  LEA R20, P3, R4.reuse, R0, 0x1 ;  /* 0x0000000004147211 */ /* 0x040fe400078608ff */
[----:B------:R-:W-:Y:S02]  /*39bc0*/  PRMT R9, R9, 0x7632, R9 ;  /* 0x0000763209097816 */ /* 0x000fe40000000009 */
[----:B------:R-:W-:Y:S01]  /*39bd0*/  LEA.HI.X.SX32 R21, R4, R2, 0x1, P3 ;  /* 0x0000000204157211 */ /* 0x000fe200018f0eff */
[C---:B------:R-:W-:Y:S01]  /*39be0*/  IMAD R4, R16.reuse, c[0x0][0x198], RZ ;  /* 0x0000660010047a24 */ /* 0x040fe200078e02ff */
[----:B------:R-:W-:Y:S02]  /*39bf0*/  LEA R8, P5, R3, R0, 0x1 ;  /* 0x0000000003087211 */ /* 0x000fe400078a08ff */
[----:B------:R-:W-:Y:S01]  /*39c00*/  ISETP.LT.AND P3, PT, R16, c[0x0][0x17c], !P0 ;  /* 0x00005f0010007a0c */ /* 0x000fe20004761270 */
[----:B------:R0:W-:Y:S01]  /*39c10*/  @P6 STG.E.U16 [R20.64], R9 ;  /* 0x0000000914006986 */ /* 0x0001e2000c10150a */
[----:B------:R-:W-:-:S02]  /*39c20*/  PRMT R5, R17, 0x7632, R5 ;  /* 0x0000763211057816 */ /* 0x000fc40000000005 */
[----:B------:R-:W-:-:S04]  /*39c30*/  LEA R16, P6, R4, R0, 0x1 ;  /* 0x0000000004107211 */ /* 0x000fc800078c08ff */
[-C--:B------:R-:W-:Y:S02]  /*39c40*/  LEA.HI.X.SX32 R17, R4, R2.reuse, 0x1, P6 ;  /* 0x0000000204117211 */ /* 0x080fe400030f0eff */
[----:B0-----:R-:W-:Y:S01]  /*39c50*/  LEA.HI.X.SX32 R9, R3, R2, 0x1, P5 ;  /* 0x0000000203097211 */ /* 0x001fe200028f0eff */
[----:B------:R-:W4:Y:S04]  /*39c60*/  LDL.LU R20, [R1+0x18] ;  /* 0x0000180001147983 */ /* 0x000f280000300800 */
[----:B------:R0:W-:Y:S04]  /*39c70*/  @P4 STG.E.U16 [R8.64], R5 ;  /* 0x0000000508004986 */ /* 0x0001e8000c10150a */
[----:B------:R1:W-:Y:S01]  /*39c80*/  @P3 STG.E.U16 [R16.64], R12 ;  /* 0x0000000c10003986 */ /* 0x0003e2000c10150a */
[----:B0-----:R-:W-:-:S02]  /*39c90*/  PRMT R8, R5, 0x7632, R8 ;  /* 0x0000763205087816 */ /* 0x001fc40000000008 */
[----:B-1----:R-:W-:Y:S02]  /*39ca0*/  PRMT R12, R22, 0x7632, R12 ;  /* 0x00007632160c7816 */ /* 0x002fe4000000000c */
[----:B------:R-:W-:Y:S01]  /*39cb0*/  PRMT R16, R13, 0x7632, R16 ;  /* 0x000076320d107816 */ /* 0x000fe20000000010 */
[----:B--2---:R-:W-:Y:S01]  /*39cc0*/  IMAD R3, R27, c[0x0][0x198], RZ ;  /* 0x000066001b037a24 */ /* 0x004fe200078e02ff */
[----:B------:R-:W-:-:S04]  /*39cd0*/  ISETP.LT.AND P6, PT, R24, c[0x0][0x17c], !P0 ;  /* 0x00005f0018007a0c */ /* 0x000fc800047c1270 */
[C---:B------:R-:W-:Y:S01]  /*39ce0*/  LEA R4, P4, R3.reuse, R0, 0x1 ;  /* 0x0000000003047211 */ /* 0x040fe200078808ff */
[----:B------:R-:W-:Y:S02]  /*39cf0*/  IMAD R9, R24, c[0x0][0x198], RZ ;  /* 0x0000660018097a24 */ /* 0x000fe400078e02ff */
[----:B------:R-:W2:Y:S01]  /*39d00*/  LDL.LU R24, [R1+0x138] ;  /* 0x0001380001187983 */ /* 0x000ea20000300800 */
[----:B------:R-:W-:Y:S01]  /*39d10*/  LEA.HI.X.SX32 R5, R3, R2, 0x1, P4 ;  /* 0x0000000203057211 */ /* 0x000fe200020f0eff */
[C---:B---3--:R-:W-:Y:S01]  /*39d20*/  IMAD R3, R25.reuse, c[0x0][0x198], RZ ;  /* 0x0000660019037a24 */ /* 0x048fe200078e02ff */
[----:B------:R-:W-:Y:S02]  /*39d30*/  ISETP.LT.AND P4, PT, R25, c[0x0][0x17c], !P0 ;  /* 0x00005f0019007a0c */ /* 0x000fe40004781270 */
[----:B------:R-:W3:Y:S04]  /*39d40*/  LDL.LU R25, [R1+0x13c] ;  /* 0x00013c0001197983 */ /* 0x000ee80000300800 */
[----:B------:R-:W2:Y:S01]  /*39d50*/  LDL.LU R22, [R1+0xe24] ;  /* 0x000e240001167983 */ /* 0x000ea20000300800 */
[----:B------:R-:W-:Y:S01]  /*39d60*/  ISETP.LT.AND P5, PT, R27, c[0x0][0x17c], !P0 ;  /* 0x00005f001b007a0c */ /* 0x000fe200047a1270 */
[----:B------:R-:W-:-:S02]  /*39d70*/  IMAD R13, R29, c[0x0][0x198], RZ ;  /* 0x000066001d0d7a24 */ /* 0x000fc400078e02ff */
[----:B------:R-:W3:Y:S04]  /*39d80*/  LDL.LU R21, [R1+0x144] ;  /* 0x0001440001157983 */ /* 0x000ee80000300800 */
[----:B------:R-:W3:Y:S06]  /*39d90*/  LDL.LU R27, [R1+0x8] ;  /* 0x00000800011b7983 */ /* 0x000eec0000300800 */
[----:B------:R0:W-:Y:S02]  /*39da0*/  @P5 STG.E.U16 [R4.64], R8 ;  /* 0x0000000804005986 */ /* 0x0001e4000c10150a */
[----:B0-----:R-:W-:-:S02]  /*39db0*/  LEA R4, P3, R9, R0, 0x1 ;  /* 0x0000000009047211 */ /* 0x001fc400078608ff */
[----:B------:R-:W-:Y:S02]  /*39dc0*/  LEA R8, P5, R3, R0, 0x1 ;  /* 0x0000000003087211 */ /* 0x000fe400078a08ff */
[-C--:B------:R-:W-:Y:S02]  /*39dd0*/  LEA.HI.X.SX32 R5, R9, R2.reuse, 0x1, P3 ;  /* 0x0000000209057211 */ /* 0x080fe400018f0eff */
[----:B------:R-:W-:-:S03]  /*39de0*/  LEA.HI.X.SX32 R9, R3, R2, 0x1, P5 ;  /* 0x0000000203097211 */ /* 0x000fc600028f0eff */
[----:B------:R0:W-:Y:S02]  /*39df0*/  @P6 STG.E.U16 [R4.64], R16 ;  /* 0x0000001004006986 */ /* 0x0001e4000c10150a */
[C---:B0-----:R-:W-:Y:S02]  /*39e00*/  LEA R4, P5, R13.reuse, R0, 0x1 ;  /* 0x000000000d047211 */ /* 0x041fe400078a08ff */
[----:B------:R-:W3:Y:S02]  /*39e10*/  LDL.LU R16, [R1+0x140] ;  /* 0x0001400001107983 */ /* 0x000ee40000300800 */
[----:B------:R-:W-:Y:S02]  /*39e20*/  LEA.HI.X.SX32 R5, R13, R2, 0x1, P5 ;  /* 0x000000020d057211 */ /* 0x000fe400028f0eff */
[----:B------:R-:W3:Y:S01]  /*39e30*/  LDL.LU R17, [R1+0x148] ;  /* 0x0001480001117983 */ /* 0x000ee20000300800 */
[----:B-----5:R-:W-:-:S03]  /*39e40*/  ISETP.LT.AND P5, PT, R28, c[0x0][0x17c], !P0 ;  /* 0x00005f001c007a0c */ /* 0x020fc600047a1270 */
[----:B------:R-:W5:Y:S01]  /*39e50*/  LDL.LU R28, [R1+0x14c] ;  /* 0x00014c00011c7983 */ /* 0x000f620000300800 */
[----:B------:R-:W-:Y:S01]  /*39e60*/  ISETP.LT.AND P3, PT, R29, c[0x0][0x17c], !P0 ;  /* 0x00005f001d007a0c */ /* 0x000fe20004761270 */
[----:B------:R-:W-:-:S04]  /*39e70*/  IMAD.MOV.U32 R29, RZ, RZ, c[0x0][0x198] ;  /* 0x00006600ff1d7624 */ /* 0x000fc800078e00ff */
[----:B------:R-:W-:Y:S01]  /*39e80*/  IMAD R3, R29, 0x2, R13 ;  /* 0x000000021d037824 */ /* 0x000fe200078e020d */
[----:B------:R0:W-:Y:S01]  /*39e90*/  @P4 STG.E.U16 [R8.64], R12 ;  /* 0x0000000c08004986 */ /* 0x0001e2000c10150a */
[----:B------:R-:W-:-:S03]  /*39ea0*/  ISETP.LT.AND P4, PT, R26, c[0x0][0x17c], !P0 ;  /* 0x00005f001a007a0c */ /* 0x000fc60004781270 */
[----:B------:R-:W5:Y:S01]  /*39eb0*/  LDL.LU R26, [R1+0x150] ;  /* 0x00015000011a7983 */ /* 0x000f620000300800 */
[----:B0-----:R-:W-:-:S04]  /*39ec0*/  LEA R8, P6, R3, R0, 0x1 ;  /* 0x0000000003087211 */ /* 0x001fc800078c08ff */
[----:B------:R-:W-:Y:S01]  /*39ed0*/  LEA.HI.X.SX32 R9, R3, R2, 0x1, P6 ;  /* 0x0000000203097211 */ /* 0x000fe200030f0eff */
[----:B----4-:R0:W-:Y:S01]  /*39ee0*/  @P3 STG.E.U16 [R4.64], R20 ;  /* 0x0000001404003986 */ /* 0x0101e2000c10150a */
[----:B------:R-:W-:-:S05]  /*39ef0*/  IMAD R12, R29, 0x2, R3 ;  /* 0x000000021d0c7824 */ /* 0x000fca00078e0203 */
[----:B0-----:R-:W-:-:S04]  /*39f00*/  LEA R4, P3, R12, R0, 0x1 ;  /* 0x000000000c047211 */ /* 0x001fc800078608ff */
[----:B------:R-:W-:Y:S01]  /*39f10*/  LEA.HI.X.SX32 R5, R12, R2, 0x1, P3 ;  /* 0x000000020c057211 */ /* 0x000fe200018f0eff */
[----:B------:R-:W-:-:S04]  /*39f20*/  IMAD R3, R29, 0x2, R12 ;  /* 0x000000021d037824 */ /* 0x000fc800078e020c */
[----:B------:R-:W-:Y:S01]  /*39f30*/  IMAD R12, R29, 0x2, R3 ;  /* 0x000000021d0c7824 */ /* 0x000fe200078e0203 */
[----:B--2---:R0:W-:Y:S01]  /*39f40*/  @P2 STG.E.U16 [R8.64], R22 ;  /* 0x0000001608002986 */ /* 0x0041e2000c10150a */
[----:B------:R-:W-:-:S03]  /*39f50*/  ISETP.LT.AND P2, PT, R24, c[0x0][0x17c], !P0 ;  /* 0x00005f0018007a0c */ /* 0x000fc60004741270 */
[----:B------:R-:W2:Y:S01]  /*39f60*/  LDL.LU R24, [R1+0x154] ;  /* 0x0001540001187983 */ /* 0x000ea20000300800 */
[----:B---3--:R-:W-:-:S03]  /*39f70*/  ISETP.LT.AND P3, PT, R25, c[0x0][0x17c], !P0 ;  /* 0x00005f0019007a0c */ /* 0x008fc60004761270 */
[----:B------:R-:W3:Y:S01]  /*39f80*/  LDL.LU R25, [R1+0x158] ;  /* 0x0001580001197983 */ /* 0x000ee20000300800 */
[----:B0-----:R-:W-:-:S03]  /*39f90*/  LEA R8, P6, R3, R0, 0x1 ;  /* 0x0000000003087211 */ /* 0x001fc600078c08ff */
[----:B------:R0:W-:Y:S01]  /*39fa0*/  @P1 STG.E.U16 [R4.64], R10 ;  /* 0x0000000a04001986 */ /* 0x0001e2000c10150a */
[----:B------:R-:W-:Y:S02]  /*39fb0*/  LEA.HI.X.SX32 R9, R3, R2, 0x1, P6 ;  /* 0x0000000203097211 */ /* 0x000fe400030f0eff */
[----:B0-----:R-:W-:-:S04]  /*39fc0*/  LEA R4, P1, R12, R0, 0x1 ;  /* 0x000000000c047211 */ /* 0x001fc800078208ff */
[----:B------:R-:W-:Y:S01]  /*39fd0*/  LEA.HI.X.SX32 R5, R12, R2, 0x1, P1 ;  /* 0x000000020c057211 */ /* 0x000fe200008f0eff */
[----:B------:R0:W-:Y:S01]  /*39fe0*/  @P4 STG.E.U16 [R8.64], R18 ;  /* 0x0000001208004986 */ /* 0x0001e2000c10150a */
[----:B------:R-:W-:-:S03]  /*39ff0*/  ISETP.LT.AND P4, PT, R21, c[0x0][0x17c], !P0 ;  /* 0x00005f0015007a0c */ /* 0x000fc60004781270 */
[----:B------:R1:W-:Y:S04]  /*3a000*/  @P5 STG.E.U16 [R4.64], R27 ;  /* 0x0000001b04005986 */ /* 0x0003e8000c10150a */
[----:B------:R-:W4:Y:S01]  /*3a010*/  LDL.LU R21, [R1+0x15c] ;  /* 0x00015c0001157983 */ /* 0x000f220000300800 */
[----:B-----5:R-:W-:-:S03]  /*3a020*/  ISETP.LT.AND P5, PT, R28, c[0x0][0x17c], !P0 ;  /* 0x00005f001c007a0c */ /* 0x020fc600047a1270 */
[----:B------:R-:W5:Y:S01]  /*3a030*/  LDL.LU R28, [R1+0x160] ;  /* 0x00016000011c7983 */ /* 0x000f620000300800 */
[----:B------:R-:W-:-:S04]  /*3a040*/  IMAD R3, R29, 0x2, R12 ;  /* 0x000000021d037824 */ /* 0x000fc800078e020c */
[----:B------:R-:W-:Y:S01]  /*3a050*/  IMAD R12, R29, 0x2, R3 ;  /* 0x000000021d0c7824 */ /* 0x000fe200078e0203 */
[----:B0-----:R-:W-:-:S04]  /*3a060*/  LEA R8, P1, R3, R0, 0x1 ;  /* 0x0000000003087211 */ /* 0x001fc800078208ff */
[----:B------:R-:W-:Y:S01]  /*3a070*/  LEA.HI.X.SX32 R9, R3, R2, 0x1, P1 ;  /* 0x0000000203097211 */ /* 0x000fe200008f0eff */
[----:B------:R-:W-:Y:S01]  /*3a080*/  IMAD R3, R29, 0x2, R12 ;  /* 0x000000021d037824 */ /* 0x000fe200078e020c */
[----:B-1----:R-:W-:-:S04]  /*3a090*/  LEA R4, P1, R12, R0, 0x1 ;  /* 0x000000000c047211 */ /* 0x002fc800078208ff */
[----:B------:R-:W-:Y:S01]  /*3a0a0*/  LEA.HI.X.SX32 R5, R12, R2, 0x1, P1 ;  /* 0x000000020c057211 */ /* 0x000fe200008f0eff */
[----:B------:R-:W-:Y:S01]  /*3a0b0*/  IMAD R12, R29, 0x2, R3 ;  /* 0x000000021d0c7824 */ /* 0x000fe200078e0203 */
[----:B------:R0:W-:Y:S04]  /*3a0c0*/  @P2 STG.E.U16 [R8.64], R6 ;  /* 0x0000000608002986 */ /* 0x0001e8000c10150a */
[----:B------:R1:W-:Y:S01]  /*3a0d0*/  @P3 STG.E.U16 [R4.64], R14 ;  /* 0x0000000e04003986 */ /* 0x0003e2000c10150a */
[----:B------:R-:W-:Y:S02]  /*3a0e0*/  ISETP.LT.AND P6, PT, R16, c[0x0][0x17c], !P0 ;  /* 0x00005f0010007a0c */ /* 0x000fe400047c1270 */
[-C--:B0-----:R-:W-:Y:S02]  /*3a0f0*/  LEA R8, P1, R3, R0.reuse, 0x1 ;  /* 0x0000000003087211 */ /* 0x081fe400078208ff */
[----:B-1----:R-:W-:-:S02]  /*3a100*/  LEA R4, P3, R12, R0, 0x1 ;  /* 0x000000000c047211 */ /* 0x002fc400078608ff */
[-C--:B------:R-:W-:Y:S02]  /*3a110*/  LEA.HI.X.SX32 R9, R3, R2.reuse, 0x1, P1 ;  /* 0x0000000203097211 */ /* 0x080fe400008f0eff */
[----:B------:R-:W-:Y:S02]  /*3a120*/  ISETP.LT.AND P1, PT, R26, c[0x0][0x17c], !P0 ;  /* 0x00005f001a007a0c */ /* 0x000fe40004721270 */
[----:B------:R-:W-:Y:S01]  /*3a130*/  LEA.HI.X.SX32 R5, R12, R2, 0x1, P3 ;  /* 0x000000020c057211 */ /* 0x000fe200018f0eff */
[----:B------:R-:W4:Y:S01]  /*3a140*/  LDL.LU R26, [R1+0x164] ;  /* 0x00016400011a7983 */ /* 0x000f220000300800 */
[----:B------:R-:W-:-:S03]  /*3a150*/  PRMT R6, R20, 0x7632, R6 ;  /* 0x0000763214067816 */ /* 0x000fc60000000006 */
[----:B------:R0:W-:Y:S04]  /*3a160*/  @P6 STG.E.U16 [R8.64], R23 ;  /* 0x0000001708006986 */ /* 0x0001e8000c10150a */
[----:B------:R1:W-:Y:S01]  /*3a170*/  @P4 STG.E.U16 [R4.64], R6 ;  /* 0x0000000604004986 */ /* 0x0003e2000c10150a */
[----:B------:R-:W-:Y:S01]  /*3a180*/  IMAD R3, R29, 0x2, R12 ;  /* 0x000000021d037824 */ /* 0x000fe200078e020c */
[----:B------:R-:W-:-:S03]  /*3a190*/  ISETP.LT.AND P2, PT, R17, c[0x0][0x17c], !P0 ;  /* 0x00005f0011007a0c */ /* 0x000fc60004741270 */
[----:B------:R-:W-:Y:S01]  /*3a1a0*/  IMAD R12, R29, 0x2, R3 ;  /* 0x000000021d0c7824 */ /* 0x000fe200078e0203 */
[----:B0-----:R-:W-:Y:S02]  /*3a1b0*/  LEA R8, P6, R3, R0, 0x1 ;  /* 0x0000000003087211 */ /* 0x001fe400078c08ff */
[----:B--2---:R-:W-:Y:S02]  /*3a1c0*/  ISETP.LT.AND P3, PT, R24, c[0x0][0x17c], !P0 ;  /* 0x00005f0018007a0c */ /* 0x004fe40004761270 */
[----:B------:R-:W2:Y:S01]  /*3a1d0*/  LDL.LU R24, [R1+0x168] ;  /* 0x0001680001187983 */ /* 0x000ea20000300800 */
[----:B---3--:R-:W-:-:S03]  /*3a1e0*/  ISETP.LT.AND P4, PT, R25, c[0x0][0x17c], !P0 ;  /* 0x00005f0019007a0c */ /* 0x008fc60004781270 */
[----:B------:R-:W3:Y:S01]  /*3a1f0*/  LDL.LU R25, [R1+0x16c] ;  /* 0x00016c0001197983 */ /* 0x000ee20000300800 */
[----:B------:R-:W-:Y:S02]  /*3a200*/  LEA.HI.X.SX32 R9, R3, R2, 0x1, P6 ;  /* 0x0000000203097211 */ /* 0x000fe400030f0eff */
[----:B-1----:R-:W-:Y:S02]  /*3a210*/  LEA R4, P6, R12, R0, 0x1 ;  /* 0x000000000c047211 */ /* 0x002fe400078c08ff */
[----:B------:R-:W-:Y:S02]  /*3a220*/  PRMT R22, R22, 0x7632, R22 ;  /* 0x0000763216167816 */ /* 0x000fe40000000016 */
[----:B------:R-:W-:Y:S02]  /*3a230*/  PRMT R10, R10, 0x7632, R10 ;  /* 0x000076320a0a7816 */ /* 0x000fe4000000000a */
[----:B------:R-:W-:Y:S01]  /*3a240*/  LEA.HI.X.SX32 R5, R12, R2, 0x1, P6 ;  /* 0x000000020c057211 */ /* 0x000fe200030f0eff */
[----:B------:R-:W-:Y:S04]  /*3a250*/  @P2 STG.E.U16 [R8.64], R22 ;  /* 0x0000001608002986 */ /* 0x000fe8000c10150a */
[----:B------:R0:W-:Y:S01]  /*3a260*/  @P5 STG.E.U16 [R4.64], R10 ;  /* 0x0000000a04005986 */ /* 0x0001e2000c10150a */
[----:B-----5:R-:W-:-:S03]  /*3a270*/  ISETP.LT.AND P5, PT, R28, c[0x0][0x17c], !P0 ;  /* 0x00005f001c007a0c */ /* 0x020fc600047a1270 */
[----:B------:R-:W5:Y:S01]  /*3a280*/  LDL.LU R28, [R1+0x170] ;  /* 0x00017000011c7983 */ /* 0x000f620000300800 */
[C---:B------:R-:W-:Y:S01]  /*3a290*/  IMAD R3, R29.reuse, 0x2, R12 ;  /* 0x000000021d037824 */ /* 0x040fe200078e020c */
[----:B------:R-:W-:Y:S02]  /*3a2a0*/  PRMT R18, R18, 0x7632, R18 ;  /* 0x0000763212127816 */ /* 0x000fe40000000012 */
[----:B0-----:R-:W-:Y:S01]  /*3a2b0*/  PRMT R10, R6, 0x7632, R10 ;  /* 0x00007632060a7816 */ /* 0x001fe2000000000a */
[----:B------:R-:W-:Y:S01]  /*3a2c0*/  IMAD R5, R29, 0x2, R3 ;  /* 0x000000021d057824 */ /* 0x000fe200078e0203 */
[C---:B------:R-:W-:Y:S01]  /*3a2d0*/  LEA R8, P6, R3.reuse, R0, 0x1 ;  /* 0x0000000003087211 */ /* 0x040fe200078c08ff */
[----:B------:R-:W5:Y:S03]  /*3a2e0*/  LDL.LU R20, [R1+0x1c] ;  /* 0x00001c0001147983 */ /* 0x000f660000300800 */
[----:B------:R-:W-:Y:S01]  /*3a2f0*/  LEA.HI.X.SX32 R9, R3, R2, 0x1, P6 ;  /* 0x0000000203097211 */ /* 0x000fe200030f0eff */
[----:B------:R-:W-:Y:S01]  /*3a300*/  IMAD R3, R29, 0x2, R5 ;  /* 0x000000021d037824 */ /* 0x000fe200078e0205 */
[C---:B------:R-:W-:Y:S01]  /*3a310*/  LEA R4, P6, R5.reuse, R0, 0x1 ;  /* 0x0000000005047211 */ /* 0x040fe200078c08ff */
[----:B------:R-:W5:Y:S03]  /*3a320*/  LDL.LU R17, [R1+0x174] ;  /* 0x0001740001117983 */ /* 0x000f660000300800 */
[----:B------:R-:W-:Y:S01]  /*3a330*/  LEA.HI.X.SX32 R5, R5, R2, 0x1, P6 ;  /* 0x0000000205057211 */ /* 0x000fe200030f0eff */
[----:B------:R0:W-:Y:S01]  /*3a340*/  @P1 STG.E.U16 [R8.64], R18 ;  /* 0x0000001208001986 */ /* 0x0001e2000c10150a */
[----:B------:R-:W-:-:S02]  /*3a350*/  PRMT R12, R27, 0x7632, R12 ;  /* 0x000076321b0c7816 */ /* 0x000fc4000000000c */
[----:B----4-:R-:W-:Y:S02]  /*3a360*/  ISETP.LT.AND P2, PT, R21, c[0x0][0x17c], !P0 ;  /* 0x00005f0015007a0c */ /* 0x010fe40004741270 */
[C---:B0-----:R-:W-:Y:S01]  /*3a370*/  LEA R8, P6, R3.reuse, R0, 0x1 ;  /* 0x0000000003087211 */ /* 0x041fe200078c08ff */
[----:B------:R-:W-:Y:S03]  /*3a380*/  @P3 STG.E.U16 [R4.64], R12 ;  /* 0x0000000c04003986 */ /* 0x000fe6000c10150a */
[----:B------:R-:W-:Y:S02]  /*3a390*/  LEA.HI.X.SX32 R9, R3, R2, 0x1, P6 ;  /* 0x0000000203097211 */ /* 0x000fe400030f0eff */
[----:B------:R-:W-:-:S03]  /*3a3a0*/  ISETP.LT.AND P1, PT, R26, c[0x0][0x17c], !P0 ;  /* 0x00005f001a007a0c */ /* 0x000fc60004721270 */
[----:B------:R0:W-:Y:S04]  /*3a3b0*/  @P4 STG.E.U16 [R8.64], R10 ;  /* 0x0000000a08004986 */ /* 0x0001e8000c10150a */
[----:B------:R-:W4:Y:S01]  /*3a3c0*/  LDL.LU R26, [R1+0x178] ;  /* 0x00017800011a7983 */ /* 0x000f220000300800 */
[----:B0-----:R-:W-:Y:S01]  /*3a3d0*/  PRMT R10, R23, 0x7632, R10 ;  /* 0x00007632170a7816 */ /* 0x001fe2000000000a */
[----:B------:R-:W-:Y:S01]  /*3a3e0*/  IMAD R6, R29, 0x2, R3 ;  /* 0x000000021d067824 */ /* 0x000fe200078e0203 */
[----:B------:R-:W-:-:S04]  /*3a3f0*/  PRMT R14, R14, 0x7632, R14 ;  /* 0x000076320e0e7816 */ /* 0x000fc8000000000e */
[----:B------:R-:W-:Y:S02]  /*3a400*/  LEA R4, P6, R6, R0, 0x1 ;  /* 0x0000000006047211 */ /* 0x000fe400078c08ff */
[----:B--2---:R-:W-:Y:S02]  /*3a410*/  ISETP.LT.AND P3, PT, R24, c[0x0][0x17c], !P0 ;  /* 0x00005f0018007a0c */ /* 0x004fe40004761270 */
[----:B------:R-:W2:Y:S04]  /*3a420*/  LDL.LU R24, [R1+0x17c] ;  /* 0x00017c0001187983 */ /* 0x000ea80000300800 */
[----:B------:R-:W2:Y:S04]  /*3a430*/  LDL.LU R21, [R1+0x180] ;  /* 0x0001800001157983 */ /* 0x000ea80000300800 */
[----:B------:R-:W2:Y:S01]  /*3a440*/  LDL.LU R23, [R1+0xe20] ;  /* 0x000e200001177983 */ /* 0x000ea20000300800 */
[----:B---3--:R-:W-:-:S03]  /*3a450*/  ISETP.LT.AND P4, PT, R25, c[0x0][0x17c], !P0 ;  /* 0x00005f0019007a0c */ /* 0x008fc60004781270 */
[----:B------:R-:W3:Y:S01]  /*3a460*/  LDL.LU R25, [R1+0x184] ;  /* 0x0001840001197983 */ /* 0x000ee20000300800 */
[----:B------:R-:W-:-:S03]  /*3a470*/  LEA.HI.X.SX32 R5, R6, R2, 0x1, P6 ;  /* 0x0000000206057211 */ /* 0x000fc600030f0eff */
[----:B------:R-:W3:Y:S04]  /*3a480*/  LDL.LU R27, [R1+0xc] ;  /* 0x00000c00011b7983 */ /* 0x000ee80000300800 */
[----:B------:R0:W-:Y:S01]  /*3a490*/  @P2 STG.E.U16 [R4.64], R14 ;  /* 0x0000000e04002986 */ /* 0x0001e2000c10150a */
[----:B-----5:R-:W-:-:S03]  /*3a4a0*/  ISETP.LT.AND P2, PT, R28, c[0x0][0x17c], !P0 ;  /* 0x00005f001c007a0c */ /* 0x020fc60004741270 */
[----:B------:R-:W5:Y:S01]  /*3a4b0*/  LDL.LU R28, [R1+0x188] ;  /* 0x00018800011c7983 */ /* 0x000f620000300800 */
[----:B------:R-:W-:-:S03]  /*3a4c0*/  IMAD R3, R29, 0x2, R6 ;  /* 0x000000021d037824 */ /* 0x000fc600078e0206 */
[----:B------:R-:W5:Y:S01]  /*3a4d0*/  LDL.LU R16, [R1+0x18c] ;  /* 0x00018c0001107983 */ /* 0x000f620000300800 */
[----:B------:R-:W-:Y:S01]  /*3a4e0*/  IMAD R6, R29, 0x2, R3 ;  /* 0x000000021d067824 */ /* 0x000fe200078e0203 */
[----:B------:R-:W-:-:S04]  /*3a4f0*/  LEA R8, P6, R3, R0, 0x1 ;  /* 0x0000000003087211 */ /* 0x000fc800078c08ff */
[----:B------:R-:W-:Y:S01]  /*3a500*/  LEA.HI.X.SX32 R9, R3, R2, 0x1, P6 ;  /* 0x0000000203097211 */ /* 0x000fe200030f0eff */
[----:B------:R-:W-:Y:S01]  /*3a510*/  IMAD R3, R29, 0x2, R6 ;  /* 0x000000021d037824 */ /* 0x000fe200078e0206 */
[----:B0-----:R-:W-:-:S03]  /*3a520*/  LEA R4, P6, R6, R0, 0x1 ;  /* 0x0000000006047211 */ /* 0x001fc600078c08ff */
[----:B------:R0:W-:Y:S01]  /*3a530*/  @P5 STG.E.U16 [R8.64], R10 ;  /* 0x0000000a08005986 */ /* 0x0001e2000c10150a */
[----:B------:R-:W-:Y:S01]  /*3a540*/  LEA.HI.X.SX32 R5, R6, R2, 0x1, P6 ;  /* 0x0000000206057211 */ /* 0x000fe200030f0eff */
[----:B------:R-:W-:-:S04]  /*3a550*/  IMAD R6, R29, 0x2, R3 ;  /* 0x000000021d067824 */ /* 0x000fc800078e0203 */
[----:B------:R1:W-:Y:S01]  /*3a560*/  @P1 STG.E.U16 [R4.64], R20 ;  /* 0x0000001404001986 */ /* 0x0003e2000c10150a */
[----:B0-----:R-:W-:-:S04]  /*3a570*/  LEA R8, P6, R3, R0, 0x1 ;  /* 0x0000000003087211 */ /* 0x001fc800078c08ff */
[----:B------:R-:W-:Y:S01]  /*3a580*/  LEA.HI.X.SX32 R9, R3, R2, 0x1, P6 ;  /* 0x0000000203097211 */ /* 0x000fe200030f0eff */
[----:B------:R-:W-:Y:S01]  /*3a590*/  IMAD R3, R29, 0x2, R6 ;  /* 0x000000021d037824 */ /* 0x000fe200078e0206 */
[----:B-1----:R-:W-:-:S04]  /*3a5a0*/  LEA R4, P6, R6, R0, 0x1 ;  /* 0x0000000006047211 */ /* 0x002fc800078c08ff */
[----:B------:R-:W-:Y:S02]  /*3a5b0*/  LEA.HI.X.SX32 R5, R6, R2, 0x1, P6 ;  /* 0x0000000206057211 */ /* 0x000fe400030f0eff */
[----:B------:R-:W-:Y:S02]  /*3a5c0*/  ISETP.LT.AND P5, PT, R17, c[0x0][0x17c], !P0 ;  /* 0x00005f0011007a0c */ /* 0x000fe400047a1270 */
[----:B------:R-:W5:Y:S01]  /*3a5d0*/  LDL.LU R17, [R1+0x190] ;  /* 0x0001900001117983 */ /* 0x000f620000300800 */
[----:B----4-:R-:W-:-:S03]  /*3a5e0*/  ISETP.LT.AND P1, PT, R26, c[0x0][0x17c], !P0 ;  /* 0x00005f001a007a0c */ /* 0x010fc60004721270 */
[----:B------:R-:W4:Y:S01]  /*3a5f0*/  LDL.LU R26, [R1+0xac] ;  /* 0x0000ac00011a7983 */ /* 0x000f220000300800 */
[----:B------:R-:W-:-:S03]  /*3a600*/  IMAD R6, R29, 0x2, R3 ;  /* 0x000000021d067824 */ /* 0x000fc600078e0203 */
[----:B--2---:R0:W-:Y:S01]  /*3a610*/  @P3 STG.E.U16 [R8.64], R23 ;  /* 0x0000001708003986 */ /* 0x0041e2000c10150a */
[----:B------:R-:W-:-:S03]  /*3a620*/  ISETP.LT.AND P3, PT, R24, c[0x0][0x17c], !P0 ;  /* 0x00005f0018007a0c */ /* 0x000fc60004761270 */
[----:B------:R1:W-:Y:S04]  /*3a630*/  @P4 STG.E.U16 [R4.64], R11 ;  /* 0x0000000b04004986 */ /* 0x0003e8000c10150a */
[----:B------:R-:W2:Y:S01]  /*3a640*/  LDL.LU R24, [R1+0x194] ;  /* 0x0001940001187983 */ /* 0x000ea20000300800 */
[----:B0-----:R-:W-:-:S04]  /*3a650*/  LEA R8, P6, R3, R0, 0x1 ;  /* 0x0000000003087211 */ /* 0x001fc800078c08ff */
[----:B------:R-:W-:-:S05]  /*3a660*/  LEA.HI.X.SX32 R9, R3, R2, 0x1, P6 ;  /* 0x0000000203097211 */ /* 0x000fca00030f0eff */
[----:B------:R0:W-:Y:S01]  /*3a670*/  @P2 STG.E.U16 [R8.64], R19 ;  /* 0x0000001308002986 */ /* 0x0001e2000c10150a */
[----:B---3--:R-:W-:-:S03]  /*3a680*/  ISETP.LT.AND P2, PT, R25, c[0x0][0x17c], !P0 ;  /* 0x00005f0019007a0c */ /* 0x008fc60004741270 */
[----:B------:R-:W3:Y:S01]  /*3a690*/  LDL.LU R25, [R1+0x198] ;  /* 0x0001980001197983 */ /* 0x000ee20000300800 */
[----:B-1----:R-:W-:-:S04]  /*3a6a0*/  LEA R4, P6, R6, R0, 0x1 ;  /* 0x0000000006047211 */ /* 0x002fc800078c08ff */
[----:B------:R-:W-:-:S05]  /*3a6b0*/  LEA.HI.X.SX32 R5, R6, R2, 0x1, P6 ;  /* 0x0000000206057211 */ /* 0x000fca00030f0eff */
[----:B------:R1:W-:Y:S01]  /*3a6c0*/  @P5 STG.E.U16 [R4.64], R27 ;  /* 0x0000001b04005986 */ /* 0x0003e2000c10150a */
[----:B-----5:R-:W-:-:S03]  /*3a6d0*/  ISETP.LT.AND P5, PT, R28, c[0x0][0x17c], !P0 ;  /* 0x00005f001c007a0c */ /* 0x020fc600047a1270 */
[----:B------:R-:W5:Y:S01]  /*3a6e0*/  LDL.LU R28, [R1+0x19c] ;  /* 0x00019c00011c7983 */ /* 0x000f620000300800 */
[----:B------:R-:W-:-:S03]  /*3a6f0*/  ISETP.LT.AND P4, PT, R21, c[0x0][0x17c], !P0 ;  /* 0x00005f0015007a0c */ /* 0x000fc60004781270 */
[----:B------:R-:W5:Y:S01]  /*3a700*/  LDL.LU R21, [R1+0x1a0] ;  /* 0x0001a00001157983 */ /* 0x000f620000300800 */
[----:B------:R-:W-:-:S04]  /*3a710*/  IMAD R3, R29, 0x2, R6 ;  /* 0x000000021d037824 */ /* 0x000fc800078e0206 */
[----:B------:R-:W-:Y:S01]  /*3a720*/  IMAD R6, R29, 0x2, R3 ;  /* 0x000000021d067824 */ /* 0x000fe200078e0203 */
[----:B0-----:R-:W-:-:S04]  /*3a730*/  LEA R8, P6, R3, R0, 0x1 ;  /* 0x0000000003087211 */ /* 0x001fc800078c08ff */
[----:B------:R-:W-:Y:S01]  /*3a740*/  LEA.HI.X.SX32 R9, R3, R2, 0x1, P6 ;  /* 0x0000000203097211 */ /* 0x000fe200030f0eff */
[----:B------:R-:W-:Y:S01]  /*3a750*/  IMAD R3, R29, 0x2, R6 ;  /* 0x000000021d037824 */ /* 0x000fe200078e0206 */
[----:B-1----:R-:W-:-:S03]  /*3a760*/  LEA R4, P6, R6, R0, 0x1 ;  /* 0x0000000006047211 */ /* 0x002fc600078c08ff */
[----:B------:R0:W-:Y:S01]  /*3a770*/  @P1 STG.E.U16 [R8.64], R7 ;  /* 0x0000000708001986 */ /* 0x0001e2000c10150a */
[----:B------:R-:W-:Y:S01]  /*3a780*/  LEA.HI.X.SX32 R5, R6, R2, 0x1, P6 ;  /* 0x0000000206057211 */ /* 0x000fe200030f0eff */
[----:B------:R-:W-:-:S04]  /*3a790*/  IMAD R6, R29, 0x2, R3 ;  /* 0x000000021d067824 */ /* 0x000fc800078e0203 */
[----:B------:R1:W-:Y:S01]  /*3a7a0*/  @P3 STG.E.U16 [R4.64], R15 ;  /* 0x0000000f04003986 */ /* 0x0003e2000c10150a */
[----:B0-----:R-:W-:-:S04]  /*3a7b0*/  LEA R8, P6, R3, R0, 0x1 ;  /* 0x0000000003087211 */ /* 0x001fc800078c08ff */
[----:B------:R-:W-:Y:S02]  /*3a7c0*/  LEA.HI.X.SX32 R9, R3, R2, 0x1, P6 ;  /* 0x0000000203097211 */ /* 0x000fe400030f0eff */
[----:B-1----:R-:W-:Y:S02]  /*3a7d0*/  LEA R4, P6, R6, R0, 0x1 ;  /* 0x0000000006047211 */ /* 0x002fe400078c08ff */
[----:B------:R-:W-:Y:S02]  /*3a7e0*/  PRMT R7, R20, 0x7632, R7 ;  /* 0x0000763214077816 */ /* 0x000fe40000000007 */
[----:B------:R-:W-:Y:S01]  /*3a7f0*/  LEA.HI.X.SX32 R5, R6, R2, 0x1, P6 ;  /* 0x0000000206057211 */ /* 0x000fe200030f0eff */
[----:B------:R-:W-:Y:S04]  /*3a800*/  STL [R1+0xe1c], R15 ;  /* 0x000e1c0f01007387 */ /* 0x000fe80000100800 */
[----:B----4-:R0:W-:Y:S04]  /*3a810*/  @P4 STG.E.U16 [R8.64], R26 ;  /* 0x0000001a08004986 */ /* 0x0101e8000c10150a */
[----:B------:R1:W-:Y:S01]  /*3a820*/  @P2 STG.E.U16 [R4.64], R7 ;  /* 0x0000000704002986 */ /* 0x0003e2000c10150a */
[----:B------:R-:W-:Y:S01]  /*3a830*/  IMAD R3, R29, 0x2, R6 ;  /* 0x000000021d037824 */ /* 0x000fe200078e0206 */
[----:B------:R-:W-:-:S04]  /*3a840*/  PRMT R23, R23, 0x7632, R23 ;  /* 0x0000763217177816 */ /* 0x000fc80000000017 */
[----:B0-----:R-:W-:-:S04]  /*3a850*/  LEA R8, P6, R3, R0, 0x1 ;  /* 0x0000000003087211 */ /* 0x001fc800078c08ff */
[----:B------:R-:W-:-:S05]  /*3a860*/  LEA.HI.X.SX32 R9, R3, R2, 0x1, P6 ;  /* 0x0000000203097211 */ /* 0x000fca00030f0eff */
[----:B------:R0:W-:Y:S01]  /*3a870*/  @P5 STG.E.U16 [R8.64], R23 ;  /* 0x0000001708005986 */ /* 0x0001e2000c10150a */
[----:B--2---:R-:W-:-:S03]  /*3a880*/  ISETP.LT.AND P4, PT, R24, c[0x0][0x17c], !P0 ;  /* 0x00005f0018007a0c */ /* 0x004fc60004781270 */
[----:B------:R-:W2:Y:S01]  /*3a890*/  LDL.LU R24, [R1+0x1a4] ;  /* 0x0001a40001187983 */ /* 0x000ea20000300800 */
[----:B---3--:R-:W-:-:S03]  /*3a8a0*/  ISETP.LT.AND P2, PT, R25, c[0x0][0x17c], !P0 ;  /* 0x00005f0019007a0c */ /* 0x008fc60004741270 */
[----:B------:R-:W3:Y:S01]  /*3a8b0*/  LDL.LU R25, [R1+0x1a8] ;  /* 0x0001a80001197983 */ /* 0x000ee20000300800 */
[----:B------:R-:W-:Y:S01]  /*3a8c0*/  IMAD R6, R29, 0x2, R3 ;  /* 0x000000021d067824 */ /* 0x000fe200078e0203 */
[----:B------:R-:W-:-:S04]  /*3a8d0*/  ISETP.LT.AND P1, PT, R16, c[0x0][0x17c], !P0 ;  /* 0x00005f0010007a0c */ /* 0x000fc80004721270 */
[----:B-1----:R-:W-:Y:S02]  /*3a8e0*/  LEA R4, P6, R6, R0, 0x1 ;  /* 0x0000000006047211 */ /* 0x002fe400078c08ff */
[----:B-----5:R-:W-:Y:S02]  /*3a8f0*/  ISETP.LT.AND P5, PT, R28, c[0x0][0x17c], !P0 ;  /* 0x00005f001c007a0c */ /* 0x020fe400047a1270 */
[----:B------:R-:W1:Y:S01]  /*3a900*/  S2R R28, SR_TID.X ;  /* 0x00000000001c7919 */ /* 0x000e620000002100 */
[----:B------:R-:W-:Y:S02]  /*3a910*/  PRMT R11, R11, 0x7632, R11 ;  /* 0x000076320b0b7816 */ /* 0x000fe4000000000b */
[----:B------:R-:W-:-:S05]  /*3a920*/  LEA.HI.X.SX32 R5, R6, R2, 0x1, P6 ;  /* 0x0000000206057211 */ /* 0x000fca00030f0eff */
[----:B------:R-:W-:Y:S01]  /*3a930*/  @P1 STG.E.U16 [R4.64], R11 ;  /* 0x0000000b04001986 */ /* 0x000fe2000c10150a */
[----:B------:R-:W-:Y:S01]  /*3a940*/  ISETP.LT.AND P1, PT, R21, c[0x0][0x17c], !P0 ;  /* 0x00005f0015007a0c */ /* 0x000fe20004721270 */
[C---:B-1----:R-:W-:Y:S01]  /*3a950*/  IMAD.SHL.U32 R21, R28.reuse, 0x400, RZ ;  /* 0x000004001c157824 */ /* 0x042fe200078e00ff */
[----:B------:R-:W-:-:S04]  /*3a960*/  LOP3.LUT R16, R28, 0x3f, RZ, 0xc0, !PT ;  /* 0x0000003f1c107812 */ /* 0x000fc800078ec0ff */
[----:B------:R-:W-:-:S05]  /*3a970*/  LOP3.LUT R21, R21, 0x1800, RZ, 0xc0, !PT ;  /* 0x0000180015157812 */ /* 0x000fca00078ec0ff */
[----:B------:R-:W-:-:S05]  /*3a980*/  IMAD R21, R16, 0x10, R21 ;  /* 0x0000001010157824 */ /* 0x000fca00078e0215 */
[----:B------:R-:W1:Y:S01]  /*3a990*/  LDS.128 R12, [R21] ;  /* 0x00000000150c7984 */ /* 0x000e620000000c00 */
[--C-:B------:R-:W-:Y:S01]  /*3a9a0*/  IMAD R3, R29, 0x2, R6.reuse ;  /* 0x000000021d037824 */ /* 0x100fe200078e0206 */
[----:B------:R-:W-:Y:S01]  /*3a9b0*/  PRMT R6, R27, 0x7632, R6 ;  /* 0x000076321b067816 */ /* 0x000fe20000000006 */
[----:B------:R-:W-:-:S05]  /*3a9c0*/  IMAD.SHL.U32 R27, R28, 0x400, RZ ;  /* 0x000004001c1b7824 */ /* 0x000fca00078e00ff */
[----:B------:R-:W-:-:S05]  /*3a9d0*/  LOP3.LUT R27, R27, 0x1800, RZ, 0xc0, !PT ;  /* 0x000018001b1b7812 */ /* 0x000fca00078ec0ff */
[----:B------:R-:W-:-:S05]  /*3a9e0*/  IMAD R27, R16, 0x10, R27 ;  /* 0x00000010101b7824 */ /* 0x000fca00078e021b */
[----:B------:R-:W-:Y:S01]  /*3a9f0*/  LOP3.LUT R27, R27, 0x20, RZ, 0x3c, !PT ;  /* 0x000000201b1b7812 */ /* 0x000fe200078e3cff */
[----:B0-----:R-:W-:Y:S01]  /*3aa00*/  IMAD R8, R29, 0x2, R3 ;  /* 0x000000021d087824 */ /* 0x001fe200078e0203 */
[----:B-1----:R-:W-:Y:S04]  /*3aa10*/  STL.64 [R1+0x20], R12 ;  /* 0x0000200c01007387 */ /* 0x002fe80000100a00 */
[----:B------:R-:W-:Y:S04]  /*3aa20*/  STL.64 [R1+0x28], R14 ;  /* 0x0000280e01007387 */ /* 0x000fe80000100a00 */
[----:B------:R-:W0:Y:S01]  /*3aa30*/  LDS.128 R12, [R27] ;  /* 0x000000001b0c7984 */ /* 0x000e220000000c00 */
[----:B------:R-:W-:-:S02]  /*3aa40*/  ISETP.LT.AND P3, PT, R17, c[0x0][0x17c], !P0 ;  /* 0x00005f0011007a0c */ /* 0x000fc40004761270 */
[C---:B------:R-:W-:Y:S01]  /*3aa50*/  LEA R4, P6, R3.reuse, R0, 0x1 ;  /* 0x0000000003047211 */ /* 0x040fe200078c08ff */
[----:B------:R-:W4:Y:S03]  /*3aa60*/  LDL.LU R17, [R1+0x1b4] ;  /* 0x0001b40001117983 */ /* 0x000f260000300800 */
[----:B------:R-:W-:Y:S02]  /*3aa70*/  LEA.HI.X.SX32 R5, R3, R2, 0x1, P6 ;  /* 0x0000000203057211 */ /* 0x000fe400030f0eff */
[C---:B------:R-:W-:Y:S02]  /*3aa80*/  LEA R10, P6, R8.reuse, R0, 0x1 ;  /* 0x00000000080a7211 */ /* 0x040fe400078c08ff */
[----:B------:R-:W-:Y:S02]  /*3aa90*/  PRMT R19, R19, 0x7632, R19 ;  /* 0x0000763213137816 */ /* 0x000fe40000000013 */
[----:B------:R-:W-:-:S03]  /*3aaa0*/  LEA.HI.X.SX32 R11, R8, R2, 0x1, P6 ;  /* 0x00000002080b7211 */ /* 0x000fc600030f0eff */
[----:B------:R-:W-:Y:S04]  /*3aab0*/  @P3 STG.E.U16 [R4.64], R19 ;  /* 0x0000001304003986 */ /* 0x000fe8000c10150a */
[----:B------:R-:W-:Y:S01]  /*3aac0*/  @P4 STG.E.U16 [R10.64], R6 ;  /* 0x000000060a004986 */ /* 0x000fe2000c10150a */
[----:B------:R-:W-:-:S05]  /*3aad0*/  IMAD R3, R29, 0x2, R8 ;  /* 0x000000021d037824 */ /* 0x000fca00078e0208 */
[C---:B------:R-:W-:Y:S01]  /*3aae0*/  LEA R8, P6, R3.reuse, R0, 0x1 ;  /* 0x0000000003087211 */ /* 0x040fe200078c08ff */
[----:B0-----:R-:W-:Y:S04]  /*3aaf0*/  STL.64 [R1+0x10], R12 ;  /* 0x0000100c01007387 */ /* 0x001fe80000100a00 */
[----:B------:R0:W-:Y:S01]  /*3ab00*/  STL.64 [R1+0x18], R14 ;  /* 0x0000180e01007387 */ /* 0x0001e20000100a00 */
[----:B------:R-:W-:-:S03]  /*3ab10*/  LEA.HI.X.SX32 R9, R3, R2, 0x1, P6 ;  /* 0x0000000203097211 */ /* 0x000fc600030f0eff */
[----:B0-----:R-:W5:Y:S04]  /*3ab20*/  LDL.LU R15, [R1+0xe1c] ;  /* 0x000e1c00010f7983 */ /* 0x001f680000300800 */
[----:B------:R-:W5:Y:S01]  /*3ab30*/  LDL.LU R20, [R1+0x1bc] ;  /* 0x0001bc0001147983 */ /* 0x000f620000300800 */
[----:B------:R-:W-:-:S05]  /*3ab40*/  PRMT R10, R7, 0x7632, R10 ;  /* 0x00007632070a7816 */ /* 0x000fca000000000a */
[----:B------:R-:W-:Y:S01]  /*3ab50*/  @P2 STG.E.U16 [R8.64], R10 ;  /* 0x0000000a08002986 */ /* 0x000fe2000c10150a */
[----:B---3--:R-:W-:Y:S01]  /*3ab60*/  ISETP.LT.AND P4, PT, R25, c[0x0][0x17c], !P0 ;  /* 0x00005f0019007a0c */ /* 0x008fe20004781270 */
[C---:B------:R-:W-:Y:S02]  /*3ab70*/  IMAD.SHL.U32 R25, R28.reuse, 0x400, RZ ;  /* 0x000004001c197824 */ /* 0x040fe400078e00ff */
[----:B------:R-:W-:-:S03]  /*3ab80*/  IMAD.SHL.U32 R28, R28, 0x400, RZ ;  /* 0x000004001c1c7824 */ /* 0x000fc600078e00ff */
[----:B------:R-:W-:Y:S02]  /*3ab90*/  LOP3.LUT R25, R25, 0x1800, RZ, 0xc0, !PT ;  /* 0x0000180019197812 */ /* 0x000fe400078ec0ff */
[----:B------:R-:W-:-:S03]  /*3aba0*/  LOP3.LUT R28, R28, 0x1800, RZ, 0xc0, !PT ;  /* 0x000018001c1c7812 */ /* 0x000fc600078ec0ff */
[C---:B------:R-:W-:Y:S02]  /*3abb0*/  IMAD R25, R16.reuse, 0x10, R25 ;  /* 0x0000001010197824 */ /* 0x040fe400078e0219 */
[----:B------:R-:W-:-:S03]  /*3abc0*/  IMAD R28, R16, 0x10, R28 ;  /* 0x00000010101c7824 */ /* 0x000fc600078e021c */
[----:B------:R-:W-:Y:S02]  /*3abd0*/  LOP3.LUT R25, R25, 0x40, RZ, 0x3c, !PT ;  /* 0x0000004019197812 */ /* 0x000fe400078e3cff */
[----:B------:R-:W-:-:S03]  /*3abe0*/  LOP3.LUT R28, R28, 0x60, RZ, 0x3c, !PT ;  /* 0x000000601c1c7812 */ /* 0x000fc600078e3cff */
[----:B------:R-:W0:Y:S04]  /*3abf0*/  LDS.128 R4, [R25] ;  /* 0x0000000019047984 */ /* 0x000e280000000c00 */
[----:B------:R-:W1:Y:S01]  /*3ac00*/  LDS.128 R8, [R28] ;  /* 0x000000001c087984 */ /* 0x000e620000000c00 */
[----:B--2---:R-:W-:-:S03]  /*3ac10*/  ISETP.LT.AND P3, PT, R24, c[0x0][0x17c], !P0 ;  /* 0x00005f0018007a0c */ /* 0x004fc60004761270 */
[----:B------:R-:W2:Y:S04]  /*3ac20*/  LDL.LU R24, [R1+0x1c0] ;  /* 0x0001c00001187983 */ /* 0x000ea80000300800 */
[----:B0-----:R0:W-:Y:S04]  /*3ac30*/  STL [R1+0xe14], R5 ;  /* 0x000e140501007387 */ /* 0x0011e80000100800 */
[----:B0-----:R-:W3:Y:S04]  /*3ac40*/  LDL.LU R5, [R1+0x10] ;  /* 0x0000100001057983 */ /* 0x001ee80000300800 */
[----:B------:R-:W-:Y:S04]  /*3ac50*/  STL [R1+0xe10], R6 ;  /* 0x000e100601007387 */ /* 0x000fe80000100800 */
[----:B------:R-:W-:Y:S04]  /*3ac60*/  STL [R1+0xe0c], R7 ;  /* 0x000e0c0701007387 */ /* 0x000fe80000100800 */
[----:B-1----:R0:W-:Y:S04]  /*3ac70*/  STL [R1+0xe18], R11 ;  /* 0x000e180b01007387 */ /* 0x0021e80000100800 */
[----:B0-----:R-:W3:Y:S01]  /*3ac80*/  LDL.LU R11, [R1+0x20] ;  /* 0x00002000010b7983 */ /* 0x001ee20000300800 */
[----:B------:R-:W-:-:S05]  /*3ac90*/  IMAD R12, R29, 0x2, R3 ;  /* 0x000000021d0c7824 */ /* 0x000fca00078e0203 */
[----:B------:R-:W-:Y:S02]  /*3aca0*/  LEA R14, P6, R12, R0, 0x1 ;  /* 0x000000000c0e7211 */ /* 0x000fe400078c08ff */
[----:B------:R-:W-:Y:S02]  /*3acb0*/  PRMT R18, R26, 0x7632, R18 ;  /* 0x000076321a127816 */ /* 0x000fe40000000012 */
[----:B----4-:R-:W-:Y:S02]  /*3acc0*/  ISETP.LT.AND P2, PT, R17, c[0x0][0x17c], !P0 ;  /* 0x00005f0011007a0c */ /* 0x010fe40004741270 */
[----:B-----5:R-:W-:Y:S02]  /*3acd0*/  PRMT R3, R15, 0x7632, R3 ;  /* 0x000076320f037816 */ /* 0x020fe40000000003 */
[----:B------:R-:W-:-:S05]  /*3ace0*/  LEA.HI.X.SX32 R15, R12, R2, 0x1, P6 ;  /* 0x000000020c0f7211 */ /* 0x000fca00030f0eff */
[----:B------:R0:W-:Y:S01]  /*3acf0*/  @P5 STG.E.U16 [R14.64], R3 ;  /* 0x000000030e005986 */ /* 0x0001e2000c10150a */
[----:B------:R-:W-:-:S03]  /*3ad00*/  ISETP.LT.AND P5, PT, R20, c[0x0][0x17c], !P0 ;  /* 0x00005f0014007a0c */ /* 0x000fc600047a1270 */
[----:B------:R-:W1:Y:S01]  /*3ad10*/  LDS.128 R20, [R21+0x400] ;  /* 0x0004000015147984 */ /* 0x000e620000000c00 */
[----:B------:R-:W-:-:S05]  /*3ad20*/  IMAD R12, R29, 0x2, R12 ;  /* 0x000000021d0c7824 */ /* 0x000fca00078e020c */
[----:B------:R-:W-:Y:S01]  /*3ad30*/  LEA R16, P6, R12, R0, 0x1 ;  /* 0x000000000c107211 */ /* 0x000fe200078c08ff */
[----:B0-----:R-:W-:-:S03]  /*3ad40*/  IMAD R3, R29, 0x2, R12 ;  /* 0x000000021d037824 */ /* 0x001fc600078e020c */
[----:B------:R-:W-:Y:S02]  /*3ad50*/  LEA.HI.X.SX32 R17, R12, R2, 0x1, P6 ;  /* 0x000000020c117211 */ /* 0x000fe400030f0eff */
[----:B------:R-:W0:Y:S04]  /*3ad60*/  LDS.128 R12, [R27+0x400] ;  /* 0x000400001b0c7984 */ /* 0x000e280000000c00 */
[----:B------:R-:W-:Y:S04]  /*3ad70*/  @P1 STG.E.U16 [R16.64], R18 ;  /* 0x0000001210001986 */ /* 0x000fe8000c10150a */
[----:B------:R-:W4:Y:S04]  /*3ad80*/  LDS.128 R16, [R25+0x400] ;  /* 0x0004000019107984 */ /* 0x000f280000000c00 */
[----:B-1----:R1:W-:Y:S01]  /*3ad90*/  STL [R1+0x4], R21 ;  /* 0x0000041501007387 */ /* 0x0023e20000100800 */
[----:B------:R-:W-:Y:S01]  /*3ada0*/  IMAD.MOV.U32 R7, RZ, RZ, R20 ;  /* 0x000000ffff077224 */ /* 0x000fe200078e0014 */
[----:B------:R-:W-:-:S02]  /*3adb0*/  LEA R20, P6, R3, R0, 0x1 ;  /* 0x0000000003147211 */ /* 0x000fc400078c08ff */
[----:B------:R5:W-:Y:S04]  /*3adc0*/  STL.64 [R1+0x8], R22 ;  /* 0x0000081601007387 */ /* 0x000be80000100a00 */
[----:B------:R-:W4:Y:S01]  /*3add0*/  LDL.LU R6, [R1+0x1d8] ;  /* 0x0001d80001067983 */ /* 0x000f220000300800 */
[----:B-1----:R-:W-:Y:S01]  /*3ade0*/  LEA.HI.X.SX32 R21, R3, R2, 0x1, P6 ;  /* 0x0000000203157211 */ /* 0x002fe200030f0eff */
[----:B-----5:R-:W-:-:S04]  /*3adf0*/  IMAD R22, R29, 0x2, R3 ;  /* 0x000000021d167824 */ /* 0x020fc800078e0203 */
[----:B------:R-:W-:Y:S01]  /*3ae00*/  IMAD R3, R29, 0x2, R22 ;  /* 0x000000021d037824 */ /* 0x000fe200078e0216 */
[----:B------:R-:W-:-:S04]  /*3ae10*/  LEA R26, P6, R22, R0, 0x1 ;  /* 0x00000000161a7211 */ /* 0x000fc800078c08ff */
[----:B------:R-:W-:Y:S02]  /*3ae20*/  LEA.HI.X.SX32 R27, R22, R2, 0x1, P6 ;  /* 0x00000002161b7211 */ /* 0x000fe400030f0eff */
[----:B--2---:R-:W-:Y:S01]  /*3ae30*/  ISETP.LT.AND P1, PT, R24, c[0x0][0x17c], !P0 ;  /* 0x00005f0018007a0c */ /* 0x004fe20004721270 */
[----:B---3--:R-:W-:Y:S01]  /*3ae40*/  @P3 STG.E.U16 [R20.64], R11 ;  /* 0x0000000b14003986 */ /* 0x008fe2000c10150a */
[----:B------:R-:W-:-:S03]  /*3ae50*/  LEA R24, P3, R3, R0, 0x1 ;  /* 0x0000000003187211 */ /* 0x000fc600078608ff */
[----:B------:R1:W2:Y:S01]  /*3ae60*/  LDS.128 R20, [R28+0x400] ;  /* 0x000400001c147984 */ /* 0x0002a20000000c00 */
[----:B------:R-:W-:Y:S01]  /*3ae70*/  LEA.HI.X.SX32 R25, R3, R2, 0x1, P3 ;  /* 0x0000000203197211 */ /* 0x000fe200018f0eff */
[----:B-1----:R-:W-:Y:S02]  /*3ae80*/  IMAD R28, R29, 0x2, R3 ;  /* 0x000000021d1c7824 */ /* 0x002fe400078e0203 */
[----:B------:R-:W3:Y:S04]  /*3ae90*/  LDL.LU R3, [R1+0x1c8] ;  /* 0x0001c80001037983 */ /* 0x000ee80000300800 */
[----:B------:R1:W-:Y:S04]  /*3aea0*/  @P4 STG.E.U16 [R26.64], R5 ;  /* 0x000000051a004986 */ /* 0x0003e8000c10150a */
[----:B-1----:R-:W5:Y:S01]  /*3aeb0*/  LDL.LU R27, [R1+0x1c4] ;  /* 0x0001c400011b7983 */ /* 0x002f620000300800 */
[----:B------:R-:W-:-:S03]  /*3aec0*/  LEA R26, P6, R28, R0, 0x1 ;  /* 0x000000001c1a7211 */ /* 0x000fc600078c08ff */
[----:B------:R1:W-:Y:S01]  /*3aed0*/  @P2 STG.E.U16 [R24.64], R4 ;  /* 0x0000000418002986 */ /* 0x0003e2000c10150a */
[----:B---3--:R-:W-:Y:S01]  /*3aee0*/  ISETP.LT.AND P4, PT, R3, c[0x0][0x17c], !P0 ;  /* 0x00005f0003007a0c */ /* 0x008fe20004781270 */
[----:B------:R-:W-:-:S05]  /*3aef0*/  IMAD R3, R29, 0x2, R28 ;  /* 0x000000021d037824 */ /* 0x000fca00078e021c */
[----:B-1----:R-:W-:-:S04]  /*3af00*/  LEA R24, P2, R3, R0, 0x1 ;  /* 0x0000000003187211 */ /* 0x002fc800078408ff */
[-C--:B------:R-:W-:Y:S02]  /*3af10*/  LEA.HI.X.SX32 R25, R3, R2.reuse, 0x1, P2 ;  /* 0x0000000203197211 */ /* 0x080fe400010f0eff */
[----:B-----5:R-:W-:Y:S02]  /*3af20*/  ISETP.LT.AND P3, PT, R27, c[0x0][0x17c], !P0 ;  /* 0x00005f001b007a0c */ /* 0x020fe40004761270 */
[----:B------:R-:W-:Y:S01]  /*3af30*/  LEA.HI.X.SX32 R27, R28, R2, 0x1, P6 ;  /* 0x000000021c1b7211 */ /* 0x000fe200030f0eff */
[----:B------:R-:W-:Y:S02]  /*3af40*/  IMAD R28, R29, 0x2, R3 ;  /* 0x000000021d1c7824 */ /* 0x000fe400078e0203 */
        /* <DEDUP_REMOVED lines=11> */
[----:B------:R-:W-:-:S04]  /*3b000*/  IMAD.MOV.U32 R28, RZ, RZ, c[0x0][0x198] ;  /* 0x00006600ff1c7624 */ /* 0x000fc800078e00ff */
[----:B------:R-:W-:Y:S01]  /*3b010*/  IMAD R29, R28, 0x2, R3 ;  /* 0x000000021c1d7824 */ /* 0x000fe200078e0203 */
[----:B0-----:R0:W-:Y:S04]  /*3b020*/  @P3 STG.E.U16 [R26.64], R12 ;  /* 0x0000000c1a003986 */ /* 0x0011e8000c10150a */
[----:B------:R-:W3:Y:S04]  /*3b030*/  LDL.LU R3, [R1+0x1dc] ;  /* 0x0001dc0001037983 */ /* 0x000ee80000300800 */
[----:B0-----:R-:W5:Y:S01]  /*3b040*/  LDL.LU R27, [R1+0x1d4] ;  /* 0x0001d400011b7983 */ /* 0x001f620000300800 */
[----:B------:R-:W-:-:S02]  /*3b050*/  LEA R26, P6, R29, R0, 0x1 ;  /* 0x000000001d1a7211 */ /* 0x000fc400078c08ff */
[----:B----4-:R-:W-:Y:S01]  /*3b060*/  ISETP.LT.AND P1, PT, R6, c[0x0][0x17c], !P0 ;  /* 0x00005f0006007a0c */ /* 0x010fe20004721270 */
[----:B------:R-:W-:Y:S04]  /*3b070*/  @P4 STG.E.U16 [R24.64], R16 ;  /* 0x0000001018004986 */ /* 0x000fe8000c10150a */
[----:B------:R-:W4:Y:S01]  /*3b080*/  LDL.LU R6, [R1+0x1f0] ;  /* 0x0001f00001067983 */ /* 0x000f220000300800 */
[----:B-----5:R-:W-:Y:S02]  /*3b090*/  ISETP.LT.AND P3, PT, R27, c[0x0][0x17c], !P0 ;  /* 0x00005f001b007a0c */ /* 0x020fe40004761270 */
[----:B------:R-:W-:-:S05]  /*3b0a0*/  LEA.HI.X.SX32 R27, R29, R2, 0x1, P6 ;  /* 0x000000021d1b7211 */ /* 0x000fca00030f0eff */
[----:B--2---:R0:W-:Y:S04]  /*3b0b0*/  @P2 STG.E.U16 [R26.64], R20 ;  /* 0x000000141a002986 */ /* 0x0041e8000c10150a */
[----:B0-----:R-:W2:Y:S01]  /*3b0c0*/  LDL.LU R27, [R1+0x1e0] ;  /* 0x0001e000011b7983 */ /* 0x001ea20000300800 */
[----:B------:R-:W-:-:S03]  /*3b0d0*/  PRMT R4, R11, 0x7632, R4 ;  /* 0x000076320b047816 */ /* 0x000fc60000000004 */
[----:B------:R-:W5:Y:S01]  /*3b0e0*/  LDL.LU R11, [R1+0xe18] ;  /* 0x000e1800010b7983 */ /* 0x000f620000300800 */
[----:B------:R-:W-:Y:S02]  /*3b0f0*/  IMAD R28, R28, 0x2, R29 ;  /* 0x000000021c1c7824 */ /* 0x000fe400078e021d */
[----:B------:R-:W-:Y:S01]  /*3b100*/  IMAD.MOV.U32 R29, RZ, RZ, c[0x0][0x198] ;  /* 0x00006600ff1d7624 */ /* 0x000fe200078e00ff */
[----:B---3--:R-:W-:Y:S02]  /*3b110*/  ISETP.LT.AND P4, PT, R3, c[0x0][0x17c], !P0 ;  /* 0x00005f0003007a0c */ /* 0x008fe40004781270 */
[----:B--2---:R-:W-:Y:S02]  /*3b120*/  ISETP.LT.AND P2, PT, R27, c[0x0][0x17c], !P0 ;  /* 0x00005f001b007a0c */ /* 0x004fe40004741270 */
[----:B------:R-:W2:Y:S01]  /*3b130*/  LDL.LU R27, [R1+0x1e4] ;  /* 0x0001e400011b7983 */ /* 0x000ea20000300800 */
[----:B------:R-:W-:Y:S01]  /*3b140*/  LEA R24, P6, R28, R0, 0x1 ;  /* 0x000000001c187211 */ /* 0x000fe200078c08ff */
[----:B------:R-:W-:-:S03]  /*3b150*/  IMAD R3, R29, 0x2, R28 ;  /* 0x000000021d037824 */ /* 0x000fc600078e021c */
[----:B------:R-:W-:Y:S01]  /*3b160*/  LEA.HI.X.SX32 R25, R28, R2, 0x1, P6 ;  /* 0x000000021c197211 */ /* 0x000fe200030f0eff */
[----:B------:R-:W-:Y:S01]  /*3b170*/  IMAD R28, R29, 0x2, R3 ;  /* 0x000000021d1c7824 */ /* 0x000fe200078e0203 */
[----:B------:R-:W-:-:S03]  /*3b180*/  LEA R26, P6, R3, R0, 0x1 ;  /* 0x00000000031a7211 */ /* 0x000fc600078c08ff */
[----:B------:R0:W-:Y:S01]  /*3b190*/  @P5 STG.E.U16 [R24.64], R4 ;  /* 0x0000000418005986 */ /* 0x0001e2000c10150a */
[----:B------:R-:W-:Y:S01]  /*3b1a0*/  PRMT R8, R4, 0x7632, R8 ;  /* 0x0000763204087816 */ /* 0x000fe20000000008 */
[----:B0-----:R-:W-:Y:S01]  /*3b1b0*/  IMAD R4, R29, 0x2, R28 ;  /* 0x000000021d047824 */ /* 0x001fe200078e021c */
[----:B--2---:R-:W-:Y:S02]  /*3b1c0*/  ISETP.LT.AND P5, PT, R27, c[0x0][0x17c], !P0 ;  /* 0x00005f001b007a0c */ /* 0x004fe400047a1270 */
[----:B------:R-:W-:Y:S02]  /*3b1d0*/  LEA.HI.X.SX32 R27, R3, R2, 0x1, P6 ;  /* 0x00000002031b7211 */ /* 0x000fe400030f0eff */
[C---:B------:R-:W-:Y:S02]  /*3b1e0*/  LEA R24, P6, R28.reuse, R0, 0x1 ;  /* 0x000000001c187211 */ /* 0x040fe400078c08ff */
[----:B------:R-:W-:Y:S02]  /*3b1f0*/  PRMT R3, R5, 0x7632, R3 ;  /* 0x0000763205037816 */ /* 0x000fe40000000003 */
[----:B------:R-:W2:Y:S01]  /*3b200*/  LDL.LU R5, [R1+0xe14] ;  /* 0x000e140001057983 */ /* 0x000ea20000300800 */
[----:B------:R-:W-:-:S03]  /*3b210*/  LEA.HI.X.SX32 R25, R28, R2, 0x1, P6 ;  /* 0x000000021c197211 */ /* 0x000fc600030f0eff */
[----:B------:R-:W3:Y:S04]  /*3b220*/  LDL.LU R28, [R1+0x1f8] ;  /* 0x0001f800011c7983 */ /* 0x000ee80000300800 */
[----:B------:R0:W-:Y:S04]  /*3b230*/  @P3 STG.E.U16 [R26.64], R3 ;  /* 0x000000031a003986 */ /* 0x0001e8000c10150a */
[----:B------:R1:W-:Y:S04]  /*3b240*/  @P1 STG.E.U16 [R24.64], R8 ;  /* 0x0000000818001986 */ /* 0x0003e8000c10150a */
[----:B0-----:R-:W2:Y:S04]  /*3b250*/  LDL.LU R27, [R1+0x1e8] ;  /* 0x0001e800011b7983 */ /* 0x001ea80000300800 */
[----:B-1----:R-:W3:Y:S01]  /*3b260*/  LDL.LU R25, [R1+0x1ec] ;  /* 0x0001ec0001197983 */ /* 0x002ee20000300800 */
[----:B------:R-:W-:Y:S01]  /*3b270*/  LEA R26, P6, R4, R0, 0x1 ;  /* 0x00000000041a7211 */ /* 0x000fe200078c08ff */
[----:B------:R-:W-:Y:S01]  /*3b280*/  IMAD R3, R29, 0x2, R4 ;  /* 0x000000021d037824 */ /* 0x000fe200078e0204 */
[----:B------:R-:W-:-:S02]  /*3b290*/  PRMT R8, R8, 0x7632, R8 ;  /* 0x0000763208087816 */ /* 0x000fc40000000008 */
[----:B--2---:R-:W-:Y:S02]  /*3b2a0*/  ISETP.LT.AND P3, PT, R27, c[0x0][0x17c], !P0 ;  /* 0x00005f001b007a0c */ /* 0x004fe40004761270 */
[----:B------:R-:W-:Y:S01]  /*3b2b0*/  LEA.HI.X.SX32 R27, R4, R2, 0x1, P6 ;  /* 0x00000002041b7211 */ /* 0x000fe200030f0eff */
[----:B------:R-:W-:Y:S01]  /*3b2c0*/  IMAD R4, R29, 0x2, R3 ;  /* 0x000000021d047824 */ /* 0x000fe200078e0203 */
[----:B------:R-:W-:Y:S01]  /*3b2d0*/  LEA R24, P6, R3, R0, 0x1 ;  /* 0x0000000003187211 */ /* 0x000fe200078c08ff */
[----:B------:R-:W2:Y:S01]  /*3b2e0*/  LDL.LU R29, [R1+0x200] ;  /* 0x00020000011d7983 */ /* 0x000ea20000300800 */
[----:B---3--:R-:W-:Y:S02]  /*3b2f0*/  ISETP.LT.AND P1, PT, R25, c[0x0][0x17c], !P0 ;  /* 0x00005f0019007a0c */ /* 0x008fe40004721270 */
[----:B------:R-:W-:Y:S01]  /*3b300*/  LEA.HI.X.SX32 R25, R3, R2, 0x1, P6 ;  /* 0x0000000203197211 */ /* 0x000fe200030f0eff */
[----:B------:R0:W-:Y:S01]  /*3b310*/  @P4 STG.E.U16 [R26.64], R8 ;  /* 0x000000081a004986 */ /* 0x0001e2000c10150a */
[----:B------:R-:W-:Y:S01]  /*3b320*/  IMAD.MOV.U32 R3, RZ, RZ, c[0x0][0x198] ;  /* 0x00006600ff037624 */ /* 0x000fe200078e00ff */
[----:B----4-:R-:W-:-:S02]  /*3b330*/  ISETP.LT.AND P4, PT, R6, c[0x0][0x17c], !P0 ;  /* 0x00005f0006007a0c */ /* 0x010fc40004781270 */
[----:B------:R-:W3:Y:S01]  /*3b340*/  LDL.LU R6, [R1+0x24] ;  /* 0x0000240001067983 */ /* 0x000ee20000300800 */
[----:B------:R-:W-:Y:S01]  /*3b350*/  IMAD R3, R3, 0x2, R4 ;  /* 0x0000000203037824 */ /* 0x000fe200078e0204 */
[C---:B0-----:R-:W-:Y:S02]  /*3b360*/  LEA R26, P6, R4.reuse, R0, 0x1 ;  /* 0x00000000041a7211 */ /* 0x041fe400078c08ff */
[----:B------:R-:W-:Y:S02]  /*3b370*/  PRMT R8, R7, 0x7632, R8 ;  /* 0x0000763207087816 */ /* 0x000fe40000000008 */
[----:B------:R-:W4:Y:S01]  /*3b380*/  LDL.LU R7, [R1+0x14] ;  /* 0x0000140001077983 */ /* 0x000f220000300800 */
[----:B------:R-:W-:-:S03]  /*3b390*/  LEA.HI.X.SX32 R27, R4, R2, 0x1, P6 ;  /* 0x00000002041b7211 */ /* 0x000fc600030f0eff */
[----:B------:R-:W2:Y:S01]  /*3b3a0*/  LDL.LU R4, [R1+0x1f4] ;  /* 0x0001f40001047983 */ /* 0x000ea20000300800 */
[----:B------:R-:W-:-:S03]  /*3b3b0*/  PRMT R12, R12, 0x7632, R12 ;  /* 0x000076320c0c7816 */ /* 0x000fc6000000000c */
[----:B------:R0:W-:Y:S04]  /*3b3c0*/  @P2 STG.E.U16 [R24.64], R8 ;  /* 0x0000000818002986 */ /* 0x0001e8000c10150a */
[----:B------:R1:W-:Y:S01]  /*3b3d0*/  @P5 STG.E.U16 [R26.64], R12 ;  /* 0x0000000c1a005986 */ /* 0x0003e2000c10150a */
[----:B0-----:R-:W-:Y:S01]  /*3b3e0*/  LEA R24, P6, R3, R0, 0x1 ;  /* 0x0000000003187211 */ /* 0x001fe200078c08ff */
[----:B-1----:R-:W-:-:S03]  /*3b3f0*/  IMAD.MOV.U32 R12, RZ, RZ, c[0x0][0x198] ;  /* 0x00006600ff0c7624 */ /* 0x002fc600078e00ff */
[----:B------:R-:W-:Y:S02]  /*3b400*/  LEA.HI.X.SX32 R25, R3, R2, 0x1, P6 ;  /* 0x0000000203197211 */ /* 0x000fe400030f0eff */
[----:B------:R-:W-:Y:S02]  /*3b410*/  ISETP.LT.AND P5, PT, R28, c[0x0][0x17c], !P0 ;  /* 0x00005f001c007a0c */ /* 0x000fe400047a1270 */
[----:B------:R-:W3:Y:S01]  /*3b420*/  LDL.LU R28, [R1+0x4] ;  /* 0x00000400011c7983 */ /* 0x000ee20000300800 */
[----:B--2---:R-:W-:Y:S01]  /*3b430*/  ISETP.LT.AND P2, PT, R4, c[0x0][0x17c], !P0 ;  /* 0x00005f0004007a0c */ /* 0x004fe20004741270 */
[----:B------:R-:W-:-:S05]  /*3b440*/  IMAD R4, R12, 0x2, R3 ;  /* 0x000000020c047824 */ /* 0x000fca00078e0203 */
[----:B------:R-:W-:Y:S01]  /*3b450*/  LEA R26, P6, R4, R0, 0x1 ;  /* 0x00000000041a7211 */ /* 0x000fe200078c08ff */
[----:B------:R-:W-:-:S03]  /*3b460*/  IMAD R3, R12, 0x2, R4 ;  /* 0x000000020c037824 */ /* 0x000fc600078e0204 */
[----:B------:R-:W-:Y:S02]  /*3b470*/  LEA.HI.X.SX32 R27, R4, R2, 0x1, P6 ;  /* 0x00000002041b7211 */ /* 0x000fe400030f0eff */
[----:B------:R-:W2:Y:S01]  /*3b480*/  LDL.LU R4, [R1+0x1fc] ;  /* 0x0001fc0001047983 */ /* 0x000ea20000300800 */
[----:B------:R-:W-:Y:S02]  /*3b490*/  PRMT R16, R16, 0x7632, R16 ;  /* 0x0000763210107816 */ /* 0x000fe40000000010 */
[----:B------:R-:W-:-:S03]  /*3b4a0*/  PRMT R20, R20, 0x7632, R20 ;  /* 0x0000763214147816 */ /* 0x000fc60000000014 */
[----:B------:R0:W-:Y:S04]  /*3b4b0*/  @P3 STG.E.U16 [R24.64], R16 ;  /* 0x0000001018003986 */ /* 0x0001e8000c10150a */
[----:B------:R1:W-:Y:S01]  /*3b4c0*/  @P1 STG.E.U16 [R26.64], R20 ;  /* 0x000000141a001986 */ /* 0x0003e2000c10150a */
[----:B0-----:R-:W-:-:S04]  /*3b4d0*/  LEA R24, P6, R3, R0, 0x1 ;  /* 0x0000000003187211 */ /* 0x001fc800078c08ff */
[----:B------:R-:W-:Y:S01]  /*3b4e0*/  LEA.HI.X.SX32 R25, R3, R2, 0x1, P6 ;  /* 0x0000000203197211 */ /* 0x000fe200030f0eff */
[----:B-1----:R-:W-:Y:S01]  /*3b4f0*/  IMAD.MOV.U32 R20, RZ, RZ, c[0x0][0x198] ;  /* 0x00006600ff147624 */ /* 0x002fe200078e00ff */
[----:B------:R-:W-:Y:S02]  /*3b500*/  ISETP.LT.AND P1, PT, R29, c[0x0][0x17c], !P0 ;  /* 0x00005f001d007a0c */ /* 0x000fe40004721270 */
[----:B--2---:R-:W-:Y:S01]  /*3b510*/  ISETP.LT.AND P3, PT, R4, c[0x0][0x17c], !P0 ;  /* 0x00005f0004007a0c */ /* 0x004fe20004761270 */
[----:B------:R-:W-:Y:S02]  /*3b520*/  IMAD R4, R12, 0x2, R3 ;  /* 0x000000020c047824 */ /* 0x000fe400078e0203 */
[----:B------:R-:W2:Y:S03]  /*3b530*/  LDL.LU R12, [R1+0x214] ;  /* 0x00021400010c7983 */ /* 0x000ea60000300800 */
[----:B------:R-:W-:Y:S01]  /*3b540*/  LEA R26, P6, R4, R0, 0x1 ;  /* 0x00000000041a7211 */ /* 0x000fe200078c08ff */
[----:B------:R-:W2:Y:S01]  /*3b550*/  LDL.LU R29, [R1+0x21c] ;  /* 0x00021c00011d7983 */ /* 0x000ea20000300800 */
[----:B------:R-:W-:-:S02]  /*3b560*/  IMAD R3, R20, 0x2, R4 ;  /* 0x0000000214037824 */ /* 0x000fc400078e0204 */
[----:B------:R-:W-:Y:S02]  /*3b570*/  LEA.HI.X.SX32 R27, R4, R2, 0x1, P6 ;  /* 0x00000002041b7211 */ /* 0x000fe400030f0eff */
[----:B------:R-:W2:Y:S04]  /*3b580*/  LDL.LU R4, [R1+0x204] ;  /* 0x0002040001047983 */ /* 0x000ea80000300800 */
[----:B---3--:R0:W-:Y:S02]  /*3b590*/  @P4 STG.E.U16 [R24.64], R6 ;  /* 0x0000000618004986 */ /* 0x0081e4000c10150a */
[----:B0-----:R-:W-:-:S04]  /*3b5a0*/  LEA R24, P6, R3, R0, 0x1 ;  /* 0x0000000003187211 */ /* 0x001fc800078c08ff */
[----:B------:R-:W-:Y:S02]  /*3b5b0*/  LEA.HI.X.SX32 R25, R3, R2, 0x1, P6 ;  /* 0x0000000203197211 */ /* 0x000fe400030f0eff */
[----:B--2---:R-:W-:Y:S01]  /*3b5c0*/  ISETP.LT.AND P4, PT, R4, c[0x0][0x17c], !P0 ;  /* 0x00005f0004007a0c */ /* 0x004fe20004781270 */
[----:B------:R-:W-:Y:S02]  /*3b5d0*/  IMAD R4, R20, 0x2, R3 ;  /* 0x0000000214047824 */ /* 0x000fe400078e0203 */
[----:B------:R-:W2:Y:S04]  /*3b5e0*/  LDL.LU R3, [R1+0x208] ;  /* 0x0002080001037983 */ /* 0x000ea80000300800 */
[----:B----4-:R0:W-:Y:S02]  /*3b5f0*/  @P2 STG.E.U16 [R26.64], R7 ;  /* 0x000000071a002986 */ /* 0x0101e4000c10150a */
[----:B0-----:R-:W-:-:S04]  /*3b600*/  LEA R26, P6, R4, R0, 0x1 ;  /* 0x00000000041a7211 */ /* 0x001fc800078c08ff */
[----:B------:R-:W-:Y:S02]  /*3b610*/  LEA.HI.X.SX32 R27, R4, R2, 0x1, P6 ;  /* 0x00000002041b7211 */ /* 0x000fe400030f0eff */
[----:B--2---:R-:W-:Y:S01]  /*3b620*/  ISETP.LT.AND P2, PT, R3, c[0x0][0x17c], !P0 ;  /* 0x00005f0003007a0c */ /* 0x004fe20004741270 */
[----:B------:R-:W-:Y:S02]  /*3b630*/  IMAD R3, R20, 0x2, R4 ;  /* 0x0000000214037824 */ /* 0x000fe400078e0204 */
[----:B------:R-:W2:Y:S04]  /*3b640*/  LDL.LU R4, [R1+0x20c] ;  /* 0x00020c0001047983 */ /* 0x000ea80000300800 */
[----:B------:R0:W-:Y:S02]  /*3b650*/  @P5 STG.E.U16 [R24.64], R5 ;  /* 0x0000000518005986 */ /* 0x0001e4000c10150a */
[----:B0-----:R-:W-:-:S04]  /*3b660*/  LEA R24, P6, R3, R0, 0x1 ;  /* 0x0000000003187211 */ /* 0x001fc800078c08ff */
[----:B------:R-:W-:Y:S02]  /*3b670*/  LEA.HI.X.SX32 R25, R3, R2, 0x1, P6 ;  /* 0x0000000203197211 */ /* 0x000fe400030f0eff */
[----:B--2---:R-:W-:Y:S01]  /*3b680*/  ISETP.LT.AND P5, PT, R4, c[0x0][0x17c], !P0 ;  /* 0x00005f0004007a0c */ /* 0x004fe200047a1270 */
[----:B------:R-:W-:Y:S02]  /*3b690*/  IMAD R4, R20, 0x2, R3 ;  /* 0x0000000214047824 */ /* 0x000fe400078e0203 */
[----:B------:R-:W2:Y:S04]  /*3b6a0*/  LDL.LU R3, [R1+0x210] ;  /* 0x0002100001037983 */ /* 0x000ea80000300800 */
[----:B------:R0:W-:Y:S04]  /*3b6b0*/  @P3 STG.E.U16 [R26.64], R9 ;  /* 0x000000091a003986 */ /* 0x0001e8000c10150a */
[----:B------:R1:W-:Y:S01]  /*3b6c0*/  @P1 STG.E.U16 [R24.64], R28 ;  /* 0x0000001c18001986 */ /* 0x0003e2000c10150a */
[----:B0-----:R-:W-:-:S04]  /*3b6d0*/  LEA R26, P6, R4, R0, 0x1 ;  /* 0x00000000041a7211 */ /* 0x001fc800078c08ff */
[----:B------:R-:W-:Y:S02]  /*3b6e0*/  LEA.HI.X.SX32 R27, R4, R2, 0x1, P6 ;  /* 0x00000002041b7211 */ /* 0x000fe400030f0eff */
[----:B------:R-:W-:Y:S02]  /*3b6f0*/  ISETP.LT.AND P1, PT, R12, c[0x0][0x17c], !P0 ;  /* 0x00005f000c007a0c */ /* 0x000fe40004721270 */
[----:B------:R-:W3:Y:S04]  /*3b700*/  LDL.LU R12, [R1+0x22c] ;  /* 0x00022c00010c7983 */ /* 0x000ee80000300800 */
[----:B------:R-:W-:Y:S01]  /*3b710*/  @P4 STG.E.U16 [R26.64], R13 ;  /* 0x0000000d1a004986 */ /* 0x000fe2000c10150a */
[----:B--2---:R-:W-:Y:S01]  /*3b720*/  ISETP.LT.AND P3, PT, R3, c[0x0][0x17c], !P0 ;  /* 0x00005f0003007a0c */ /* 0x004fe20004761270 */
[----:B------:R-:W-:-:S05]  /*3b730*/  IMAD R3, R20, 0x2, R4 ;  /* 0x0000000214037824 */ /* 0x000fca00078e0204 */
[----:B-1----:R-:W-:Y:S01]  /*3b740*/  LEA R24, P6, R3, R0, 0x1 ;  /* 0x0000000003187211 */ /* 0x002fe200078c08ff */
[----:B------:R-:W-:-:S03]  /*3b750*/  IMAD R4, R20, 0x2, R3 ;  /* 0x0000000214047824 */ /* 0x000fc600078e0203 */
[----:B------:R-:W-:Y:S02]  /*3b760*/  LEA.HI.X.SX32 R25, R3, R2, 0x1, P6 ;  /* 0x0000000203197211 */ /* 0x000fe400030f0eff */
[----:B------:R-:W2:Y:S04]  /*3b770*/  LDL.LU R3, [R1+0x218] ;  /* 0x0002180001037983 */ /* 0x000ea80000300800 */
[----:B------:R0:W-:Y:S01]  /*3b780*/  @P2 STG.E.U16 [R24.64], R17 ;  /* 0x0000001118002986 */ /* 0x0001e2000c10150a */
[----:B------:R-:W-:-:S03]  /*3b790*/  ISETP.LT.AND P2, PT, R29, c[0x0][0x17c], !P0 ;  /* 0x00005f001d007a0c */ /* 0x000fc60004741270 */
[----:B------:R-:W4:Y:S04]  /*3b7a0*/  LDL.LU R29, [R1+0x230] ;  /* 0x00023000011d7983 */ /* 0x000f280000300800 */
[----:B0-----:R-:W3:Y:S01]  /*3b7b0*/  LDL.LU R25, [R1+0x220] ;  /* 0x0002200001197983 */ /* 0x001ee20000300800 */
[----:B------:R-:W-:-:S04]  /*3b7c0*/  LEA R26, P6, R4, R0, 0x1 ;  /* 0x00000000041a7211 */ /* 0x000fc800078c08ff */
[----:B------:R-:W-:Y:S02]  /*3b7d0*/  LEA.HI.X.SX32 R27, R4, R2, 0x1, P6 ;  /* 0x00000002041b7211 */ /* 0x000fe400030f0eff */
[----:B------:R-:W-:Y:S02]  /*3b7e0*/  PRMT R8, R6, 0x7632, R8 ;  /* 0x0000763206087816 */ /* 0x000fe40000000008 */
[----:B------:R-:W4:Y:S04]  /*3b7f0*/  LDL.LU R6, [R1+0xe10] ;  /* 0x000e100001067983 */ /* 0x000f280000300800 */
[----:B------:R0:W-:Y:S01]  /*3b800*/  @P5 STG.E.U16 [R26.64], R21 ;  /* 0x000000151a005986 */ /* 0x0001e2000c10150a */
[----:B------:R-:W-:-:S03]  /*3b810*/  PRMT R5, R7, 0x7632, R5 ;  /* 0x0000763207057816 */ /* 0x000fc60000000005 */
[----:B------:R-:W4:Y:S01]  /*3b820*/  LDL.LU R7, [R1+0xe0c] ;  /* 0x000e0c0001077983 */ /* 0x000f220000300800 */
[----:B--2---:R-:W-:Y:S01]  /*3b830*/  ISETP.LT.AND P4, PT, R3, c[0x0][0x17c], !P0 ;  /* 0x00005f0003007a0c */ /* 0x004fe20004781270 */
[----:B------:R-:W-:-:S04]  /*3b840*/  IMAD R3, R20, 0x2, R4 ;  /* 0x0000000214037824 */ /* 0x000fc800078e0204 */
[----:B------:R-:W-:Y:S01]  /*3b850*/  IMAD R4, R20, 0x2, R3 ;  /* 0x0000000214047824 */ /* 0x000fe200078e0203 */
[----:B------:R-:W-:Y:S02]  /*3b860*/  LEA R24, P6, R3, R0, 0x1 ;  /* 0x0000000003187211 */ /* 0x000fe400078c08ff */
[----:B---3--:R-:W-:Y:S02]  /*3b870*/  ISETP.LT.AND P5, PT, R25, c[0x0][0x17c], !P0 ;  /* 0x00005f0019007a0c */ /* 0x008fe400047a1270 */
[----:B------:R-:W-:Y:S02]  /*3b880*/  LEA.HI.X.SX32 R25, R3, R2, 0x1, P6 ;  /* 0x0000000203197211 */ /* 0x000fe400030f0eff */
[----:B0-----:R-:W-:Y:S01]  /*3b890*/  LEA R26, P6, R4, R0, 0x1 ;  /* 0x00000000041a7211 */ /* 0x001fe200078c08ff */
[----:B------:R-:W-:Y:S02]  /*3b8a0*/  IMAD R3, R20, 0x2, R4 ;  /* 0x0000000214037824 */ /* 0x000fe400078e0204 */
[----:B------:R0:W-:Y:S01]  /*3b8b0*/  @P3 STG.E.U16 [R24.64], R8 ;  /* 0x0000000818003986 */ /* 0x0001e2000c10150a */
[----:B------:R-:W-:-:S03]  /*3b8c0*/  LEA.HI.X.SX32 R27, R4, R2, 0x1, P6 ;  /* 0x00000002041b7211 */ /* 0x000fc600030f0eff */
[----:B------:R-:W2:Y:S04]  /*3b8d0*/  LDL.LU R4, [R1+0x228] ;  /* 0x0002280001047983 */ /* 0x000ea80000300800 */
[----:B0-----:R-:W3:Y:S04]  /*3b8e0*/  LDL.LU R25, [R1+0x224] ;  /* 0x0002240001197983 */ /* 0x001ee80000300800 */
[----:B------:R0:W-:Y:S01]  /*3b8f0*/  @P1 STG.E.U16 [R26.64], R5 ;  /* 0x000000051a001986 */ /* 0x0001e2000c10150a */
[----:B------:R-:W-:-:S03]  /*3b900*/  LEA R24, P6, R3, R0, 0x1 ;  /* 0x0000000003187211 */ /* 0x000fc600078c08ff */
[----:B0-----:R-:W2:Y:S01]  /*3b910*/  LDL.LU R26, [R1+0x234] ;  /* 0x00023400011a7983 */ /* 0x001ea20000300800 */
[----:B------:R-:W-:Y:S02]  /*3b920*/  PRMT R5, R5, 0x7632, R5 ;  /* 0x0000763205057816 */ /* 0x000fe40000000005 */
[----:B------:R-:W-:Y:S01]  /*3b930*/  PRMT R13, R28, 0x7632, R13 ;  /* 0x000076321c0d7816 */ /* 0x000fe2000000000d */
[----:B------:R-:W-:Y:S01]  /*3b940*/  IMAD R8, R20, 0x2, R3 ;  /* 0x0000000214087824 */ /* 0x000fe200078e0203 */
[----:B------:R-:W-:Y:S02]  /*3b950*/  PRMT R16, R9, 0x7632, R16 ;  /* 0x0000763209107816 */ /* 0x000fe40000000010 */
[----:B---3--:R-:W-:Y:S02]  /*3b960*/  ISETP.LT.AND P3, PT, R25, c[0x0][0x17c], !P0 ;  /* 0x00005f0019007a0c */ /* 0x008fe40004761270 */
[----:B------:R-:W-:-:S05]  /*3b970*/  LEA.HI.X.SX32 R25, R3, R2, 0x1, P6 ;  /* 0x0000000203197211 */ /* 0x000fca00030f0eff */
[----:B------:R0:W-:Y:S04]  /*3b980*/  @P4 STG.E.U16 [R24.64], R5 ;  /* 0x0000000518004986 */ /* 0x0001e8000c10150a */
[----:B0-----:R-:W3:Y:S04]  /*3b990*/  LDL.LU R25, [R1+0x238] ;  /* 0x0002380001197983 */ /* 0x001ee80000300800 */
[----:B------:R-:W5:Y:S04]  /*3b9a0*/  LDL.LU R27, [R1+0x240] ;  /* 0x00024000011b7983 */ /* 0x000f680000300800 */
[----:B------:R-:W5:Y:S01]  /*3b9b0*/  LDL.LU R28, [R1+0x244] ;  /* 0x00024400011c7983 */ /* 0x000f620000300800 */
[----:B--2---:R-:W-:Y:S01]  /*3b9c0*/  ISETP.LT.AND P1, PT, R4, c[0x0][0x17c], !P0 ;  /* 0x00005f0004007a0c */ /* 0x004fe20004721270 */
[----:B------:R-:W-:Y:S01]  /*3b9d0*/  IMAD R3, R20, 0x2, R8 ;  /* 0x0000000214037824 */ /* 0x000fe200078e0208 */
[----:B------:R-:W-:-:S02]  /*3b9e0*/  LEA R4, P6, R8, R0, 0x1 ;  /* 0x0000000008047211 */ /* 0x000fc400078c08ff */
[----:B------:R-:W-:Y:S02]  /*3b9f0*/  ISETP.LT.AND P4, PT, R12, c[0x0][0x17c], !P0 ;  /* 0x00005f000c007a0c */ /* 0x000fe40004781270 */
[----:B------:R-:W-:Y:S01]  /*3ba00*/  LEA.HI.X.SX32 R5, R8, R2, 0x1, P6 ;  /* 0x0000000208057211 */ /* 0x000fe200030f0eff */
[----:B------:R-:W-:Y:S01]  /*3ba10*/  IMAD R12, R20, 0x2, R3 ;  /* 0x00000002140c7824 */ /* 0x000fe200078e0203 */
[----:B------:R-:W-:-:S03]  /*3ba20*/  LEA R8, P6, R3, R0, 0x1 ;  /* 0x0000000003087211 */ /* 0x000fc600078c08ff */
[----:B------:R0:W-:Y:S01]  /*3ba30*/  @P2 STG.E.U16 [R4.64], R16 ;  /* 0x0000001004002986 */ /* 0x0001e2000c10150a */
[----:B------:R-:W-:Y:S02]  /*3ba40*/  LEA.HI.X.SX32 R9, R3, R2, 0x1, P6 ;  /* 0x0000000203097211 */ /* 0x000fe400030f0eff */
[----:B----4-:R-:W-:Y:S02]  /*3ba50*/  ISETP.LT.AND P2, PT, R29, c[0x0][0x17c], !P0 ;  /* 0x00005f001d007a0c */ /* 0x010fe40004741270 */
[----:B------:R-:W2:Y:S04]  /*3ba60*/  LDL.LU R29, [R1+0x18] ;  /* 0x00001800011d7983 */ /* 0x000ea80000300800 */
[----:B------:R1:W-:Y:S01]  /*3ba70*/  @P5 STG.E.U16 [R8.64], R13 ;  /* 0x0000000d08005986 */ /* 0x0003e2000c10150a */
[----:B0-----:R-:W-:-:S03]  /*3ba80*/  LEA R4, P6, R12, R0, 0x1 ;  /* 0x000000000c047211 */ /* 0x001fc600078c08ff */
[----:B------:R-:W4:Y:S01]  /*3ba90*/  LDL.LU R16, [R1+0x248] ;  /* 0x0002480001107983 */ /* 0x000f220000300800 */
[----:B------:R-:W-:Y:S02]  /*3baa0*/  LEA.HI.X.SX32 R5, R12, R2, 0x1, P6 ;  /* 0x000000020c057211 */ /* 0x000fe400030f0eff */
[----:B-1----:R-:W-:Y:S02]  /*3bab0*/  PRMT R13, R13, 0x7632, R13 ;  /* 0x000076320d0d7816 */ /* 0x002fe4000000000d */
[----:B------:R-:W-:Y:S02]  /*3bac0*/  ISETP.LT.AND P5, PT, R26, c[0x0][0x17c], !P0 ;  /* 0x00005f001a007a0c */ /* 0x000fe400047a1270 */
[----:B------:R-:W2:Y:S04]  /*3bad0*/  LDL.LU R26, [R1+0x24c] ;  /* 0x00024c00011a7983 */ /* 0x000ea80000300800 */
[----:B------:R0:W-:Y:S01]  /*3bae0*/  @P3 STG.E.U16 [R4.64], R13 ;  /* 0x0000000d04003986 */ /* 0x0001e2000c10150a */
[----:B------:R-:W-:-:S03]  /*3baf0*/  IMAD R3, R20, 0x2, R12 ;  /* 0x0000000214037824 */ /* 0x000fc600078e020c */
[----:B0-----:R-:W2:Y:S01]  /*3bb00*/  LDL.LU R13, [R1+0x28] ;  /* 0x00002800010d7983 */ /* 0x001ea20000300800 */
[----:B------:R-:W-:Y:S01]  /*3bb10*/  IMAD R12, R20, 0x2, R3 ;  /* 0x00000002140c7824 */ /* 0x000fe200078e0203 */
[C---:B------:R-:W-:Y:S02]  /*3bb20*/  LEA R8, P6, R3.reuse, R0, 0x1 ;  /* 0x0000000003087211 */ /* 0x040fe400078c08ff */
[----:B------:R-:W4:Y:S02]  /*3bb30*/  LDL.LU R24, [R1+0x254] ;  /* 0x0002540001187983 */ /* 0x000f240000300800 */
[----:B------:R-:W-:Y:S02]  /*3bb40*/  LEA.HI.X.SX32 R9, R3, R2, 0x1, P6 ;  /* 0x0000000203097211 */ /* 0x000fe400030f0eff */
[----:B------:R-:W-:Y:S01]  /*3bb50*/  LEA R4, P6, R12, R0, 0x1 ;  /* 0x000000000c047211 */ /* 0x000fe200078c08ff */
[----:B------:R-:W-:Y:S01]  /*3bb60*/  IMAD R3, R20, 0x2, R12 ;  /* 0x0000000214037824 */ /* 0x000fe200078e020c */
[----:B------:R-:W-:-:S02]  /*3bb70*/  PRMT R17, R17, 0x7632, R17 ;  /* 0x0000763211117816 */ /* 0x000fc40000000011 */
[----:B------:R-:W-:Y:S02]  /*3bb80*/  PRMT R21, R21, 0x7632, R21 ;  /* 0x0000763215157816 */ /* 0x000fe40000000015 */
[----:B------:R-:W-:Y:S01]  /*3bb90*/  LEA.HI.X.SX32 R5, R12, R2, 0x1, P6 ;  /* 0x000000020c057211 */ /* 0x000fe200030f0eff */
[----:B------:R0:W-:Y:S04]  /*3bba0*/  @P1 STG.E.U16 [R8.64], R17 ;  /* 0x0000001108001986 */ /* 0x0001e8000c10150a */
[----:B------:R1:W-:Y:S01]  /*3bbb0*/  @P4 STG.E.U16 [R4.64], R21 ;  /* 0x0000001504004986 */ /* 0x0003e2000c10150a */
[----:B0-----:R-:W-:-:S04]  /*3bbc0*/  LEA R8, P1, R3, R0, 0x1 ;  /* 0x0000000003087211 */ /* 0x001fc800078208ff */
[----:B------:R-:W-:Y:S02]  /*3bbd0*/  LEA.HI.X.SX32 R9, R3, R2, 0x1, P1 ;  /* 0x0000000203097211 */ /* 0x000fe400008f0eff */
[----:B---3--:R-:W-:Y:S02]  /*3bbe0*/  ISETP.LT.AND P3, PT, R25, c[0x0][0x17c], !P0 ;  /* 0x00005f0019007a0c */ /* 0x008fe40004761270 */
[----:B------:R-:W3:Y:S01]  /*3bbf0*/  LDL.LU R25, [R1+0x8] ;  /* 0x0000080001197983 */ /* 0x000ee20000300800 */
[----:B-----5:R-:W-:-:S03]  /*3bc00*/  ISETP.LT.AND P4, PT, R27, c[0x0][0x17c], !P0 ;  /* 0x00005f001b007a0c */ /* 0x020fc60004781270 */
[----:B-1----:R-:W5:Y:S01]  /*3bc10*/  LDL.LU R21, [R1+0x250] ;  /* 0x0002500001157983 */ /* 0x002f620000300800 */
[----:B------:R-:W-:-:S03]  /*3bc20*/  ISETP.LT.AND P1, PT, R28, c[0x0][0x17c], !P0 ;  /* 0x00005f001c007a0c */ /* 0x000fc60004721270 */
[----:B------:R-:W5:Y:S04]  /*3bc30*/  LDL.LU R17, [R1+0x258] ;  /* 0x0002580001117983 */ /* 0x000f680000300800 */
[----:B------:R-:W5:Y:S04]  /*3bc40*/  LDL.LU R27, [R1+0x25c] ;  /* 0x00025c00011b7983 */ /* 0x000f680000300800 */
[----:B------:R-:W5:Y:S01]  /*3bc50*/  LDL.LU R28, [R1+0x260] ;  /* 0x00026000011c7983 */ /* 0x000f620000300800 */
[----:B------:R-:W-:-:S04]  /*3bc60*/  IMAD R12, R20, 0x2, R3 ;  /* 0x00000002140c7824 */ /* 0x000fc800078e0203 */
[----:B------:R-:W-:Y:S01]  /*3bc70*/  IMAD R3, R20, 0x2, R12 ;  /* 0x0000000214037824 */ /* 0x000fe200078e020c */
[----:B------:R-:W-:-:S04]  /*3bc80*/  LEA R4, P6, R12, R0, 0x1 ;  /* 0x000000000c047211 */ /* 0x000fc800078c08ff */
[----:B------:R-:W-:Y:S01]  /*3bc90*/  LEA.HI.X.SX32 R5, R12, R2, 0x1, P6 ;  /* 0x000000020c057211 */ /* 0x000fe200030f0eff */
[----:B------:R-:W-:Y:S01]  /*3bca0*/  IMAD R12, R20, 0x2, R3 ;  /* 0x00000002140c7824 */ /* 0x000fe200078e0203 */
[----:B--2---:R0:W-:Y:S04]  /*3bcb0*/  @P2 STG.E.U16 [R8.64], R13 ;  /* 0x0000000d08002986 */ /* 0x0041e8000c10150a */
[----:B------:R1:W-:Y:S01]  /*3bcc0*/  @P5 STG.E.U16 [R4.64], R29 ;  /* 0x0000001d04005986 */ /* 0x0003e2000c10150a */
[----:B0-----:R-:W-:-:S04]  /*3bcd0*/  LEA R8, P2, R3, R0, 0x1 ;  /* 0x0000000003087211 */ /* 0x001fc800078408ff */
[----:B------:R-:W-:Y:S01]  /*3bce0*/  LEA.HI.X.SX32 R9, R3, R2, 0x1, P2 ;  /* 0x0000000203097211 */ /* 0x000fe200010f0eff */
[----:B------:R-:W-:Y:S01]  /*3bcf0*/  IMAD R3, R20, 0x2, R12 ;  /* 0x0000000214037824 */ /* 0x000fe200078e020c */
[----:B-1----:R-:W-:-:S03]  /*3bd00*/  LEA R4, P6, R12, R0, 0x1 ;  /* 0x000000000c047211 */ /* 0x002fc600078c08ff */
[----:B------:R0:W-:Y:S01]  /*3bd10*/  @P3 STG.E.U16 [R8.64], R6 ;  /* 0x0000000608003986 */ /* 0x0001e2000c10150a */
[----:B------:R-:W-:Y:S01]  /*3bd20*/  LEA.HI.X.SX32 R5, R12, R2, 0x1, P6 ;  /* 0x000000020c057211 */ /* 0x000fe200030f0eff */
[----:B------:R-:W-:Y:S01]  /*3bd30*/  IMAD R12, R20, 0x2, R3 ;  /* 0x00000002140c7824 */ /* 0x000fe200078e0203 */
[----:B----4-:R-:W-:Y:S02]  /*3bd40*/  ISETP.LT.AND P2, PT, R16, c[0x0][0x17c], !P0 ;  /* 0x00005f0010007a0c */ /* 0x010fe40004741270 */
[----:B------:R-:W-:Y:S02]  /*3bd50*/  ISETP.LT.AND P5, PT, R26, c[0x0][0x17c], !P0 ;  /* 0x00005f001a007a0c */ /* 0x000fe400047a1270 */
[C---:B0-----:R-:W-:Y:S01]  /*3bd60*/  LEA R8, P3, R3.reuse, R0, 0x1 ;  /* 0x0000000003087211 */ /* 0x041fe200078608ff */
[----:B------:R0:W-:Y:S03]  /*3bd70*/  @P4 STG.E.U16 [R4.64], R10 ;  /* 0x0000000a04004986 */ /* 0x0001e6000c10150a */
[----:B------:R-:W-:Y:S01]  /*3bd80*/  LEA.HI.X.SX32 R9, R3, R2, 0x1, P3 ;  /* 0x0000000203097211 */ /* 0x000fe200018f0eff */
[----:B------:R-:W-:Y:S01]  /*3bd90*/  IMAD R3, R20, 0x2, R12 ;  /* 0x0000000214037824 */ /* 0x000fe200078e020c */
[----:B------:R-:W2:Y:S01]  /*3bda0*/  LDL.LU R16, [R1+0x264] ;  /* 0x0002640001107983 */ /* 0x000ea20000300800 */
[----:B0-----:R-:W-:-:S03]  /*3bdb0*/  LEA R4, P6, R12, R0, 0x1 ;  /* 0x000000000c047211 */ /* 0x001fc600078c08ff */
[----:B------:R-:W4:Y:S01]  /*3bdc0*/  LDL.LU R26, [R1+0x268] ;  /* 0x00026800011a7983 */ /* 0x000f220000300800 */
[----:B------:R-:W-:Y:S02]  /*3bdd0*/  LEA.HI.X.SX32 R5, R12, R2, 0x1, P6 ;  /* 0x000000020c057211 */ /* 0x000fe400030f0eff */
[----:B------:R-:W-:Y:S02]  /*3bde0*/  ISETP.LT.AND P3, PT, R24, c[0x0][0x17c], !P0 ;  /* 0x00005f0018007a0c */ /* 0x000fe40004761270 */
[----:B------:R-:W2:Y:S04]  /*3bdf0*/  LDL.LU R24, [R1+0x26c] ;  /* 0x00026c0001187983 */ /* 0x000ea80000300800 */
[----:B---3--:R0:W-:Y:S04]  /*3be00*/  @P1 STG.E.U16 [R8.64], R25 ;  /* 0x0000001908001986 */ /* 0x0081e8000c10150a */
[----:B------:R1:W-:Y:S01]  /*3be10*/  @P2 STG.E.U16 [R4.64], R14 ;  /* 0x0000000e04002986 */ /* 0x0003e2000c10150a */
[----:B0-----:R-:W-:-:S04]  /*3be20*/  LEA R8, P1, R3, R0, 0x1 ;  /* 0x0000000003087211 */ /* 0x001fc800078208ff */
[----:B------:R-:W-:Y:S02]  /*3be30*/  LEA.HI.X.SX32 R9, R3, R2, 0x1, P1 ;  /* 0x0000000203097211 */ /* 0x000fe400008f0eff */
[----:B-----5:R-:W-:Y:S02]  /*3be40*/  ISETP.LT.AND P2, PT, R27, c[0x0][0x17c], !P0 ;  /* 0x00005f001b007a0c */ /* 0x020fe40004741270 */
[----:B------:R-:W3:Y:S04]  /*3be50*/  LDL.LU R27, [R1+0x270] ;  /* 0x00027000011b7983 */ /* 0x000ee80000300800 */
[----:B------:R0:W-:Y:S01]  /*3be60*/  @P5 STG.E.U16 [R8.64], R18 ;  /* 0x0000001208005986 */ /* 0x0001e2000c10150a */
[----:B------:R-:W-:-:S03]  /*3be70*/  ISETP.LT.AND P5, PT, R28, c[0x0][0x17c], !P0 ;  /* 0x00005f001c007a0c */ /* 0x000fc600047a1270 */
[----:B------:R-:W5:Y:S01]  /*3be80*/  LDL.LU R28, [R1+0x274] ;  /* 0x00027400011c7983 */ /* 0x000f620000300800 */
[----:B------:R-:W-:Y:S01]  /*3be90*/  IMAD R12, R20, 0x2, R3 ;  /* 0x00000002140c7824 */ /* 0x000fe200078e0203 */
[----:B------:R-:W-:-:S04]  /*3bea0*/  ISETP.LT.AND P4, PT, R21, c[0x0][0x17c], !P0 ;  /* 0x00005f0015007a0c */ /* 0x000fc80004781270 */
[----:B-1----:R-:W-:Y:S01]  /*3beb0*/  LEA R4, P6, R12, R0, 0x1 ;  /* 0x000000000c047211 */ /* 0x002fe200078c08ff */
[----:B------:R-:W-:-:S03]  /*3bec0*/  IMAD R3, R20, 0x2, R12 ;  /* 0x0000000214037824 */ /* 0x000fc600078e020c */
[----:B------:R-:W-:Y:S02]  /*3bed0*/  LEA.HI.X.SX32 R5, R12, R2, 0x1, P6 ;  /* 0x000000020c057211 */ /* 0x000fe400030f0eff */
[----:B0-----:R-:W-:-:S03]  /*3bee0*/  LEA R8, P6, R3, R0, 0x1 ;  /* 0x0000000003087211 */ /* 0x001fc600078c08ff */
[----:B------:R0:W-:Y:S01]  /*3bef0*/  @P4 STG.E.U16 [R4.64], R22 ;  /* 0x0000001604004986 */ /* 0x0001e2000c10150a */
[----:B------:R-:W-:Y:S02]  /*3bf00*/  ISETP.LT.AND P1, PT, R17, c[0x0][0x17c], !P0 ;  /* 0x00005f0011007a0c */ /* 0x000fe40004721270 */
[----:B------:R-:W-:Y:S02]  /*3bf10*/  LEA.HI.X.SX32 R9, R3, R2, 0x1, P6 ;  /* 0x0000000203097211 */ /* 0x000fe400030f0eff */
[----:B------:R-:W-:Y:S01]  /*3bf20*/  PRMT R6, R13, 0x7632, R6 ;  /* 0x000076320d067816 */ /* 0x000fe20000000006 */
[----:B0-----:R-:W-:-:S04]  /*3bf30*/  IMAD R5, R20, 0x2, R3 ;  /* 0x0000000214057824 */ /* 0x001fc800078e0203 */
[----:B------:R-:W-:Y:S01]  /*3bf40*/  IMAD R3, R20, 0x2, R5 ;  /* 0x0000000214037824 */ /* 0x000fe200078e0205 */
[----:B------:R-:W-:Y:S01]  /*3bf50*/  LEA R4, P6, R5, R0, 0x1 ;  /* 0x0000000005047211 */ /* 0x000fe200078c08ff */
[----:B------:R0:W-:Y:S01]  /*3bf60*/  @P3 STG.E.U16 [R8.64], R6 ;  /* 0x0000000608003986 */ /* 0x0001e2000c10150a */
[----:B------:R-:W-:Y:S02]  /*3bf70*/  PRMT R12, R29, 0x7632, R12 ;  /* 0x000076321d0c7816 */ /* 0x000fe4000000000c */
[----:B------:R-:W-:Y:S02]  /*3bf80*/  LEA.HI.X.SX32 R5, R5, R2, 0x1, P6 ;  /* 0x0000000205057211 */ /* 0x000fe400030f0eff */
[----:B------:R-:W-:Y:S02]  /*3bf90*/  PRMT R10, R6, 0x7632, R10 ;  /* 0x00007632060a7816 */ /* 0x000fe4000000000a */
[C---:B0-----:R-:W-:Y:S01]  /*3bfa0*/  LEA R8, P6, R3.reuse, R0, 0x1 ;  /* 0x0000000003087211 */ /* 0x041fe200078c08ff */
[----:B------:R-:W-:Y:S01]  /*3bfb0*/  IMAD R6, R20, 0x2, R3 ;  /* 0x0000000214067824 */ /* 0x000fe200078e0203 */
[----:B------:R0:W-:Y:S02]  /*3bfc0*/  @P1 STG.E.U16 [R4.64], R12 ;  /* 0x0000000c04001986 */ /* 0x0001e4000c10150a */
[----:B------:R-:W-:-:S05]  /*3bfd0*/  LEA.HI.X.SX32 R9, R3, R2, 0x1, P6 ;  /* 0x0000000203097211 */ /* 0x000fca00030f0eff */
[----:B------:R1:W-:Y:S01]  /*3bfe0*/  @P2 STG.E.U16 [R8.64], R10 ;  /* 0x0000000a08002986 */ /* 0x0003e2000c10150a */
[----:B0-----:R-:W-:-:S04]  /*3bff0*/  LEA R4, P6, R6, R0, 0x1 ;  /* 0x0000000006047211 */ /* 0x001fc800078c08ff */
[----:B------:R-:W-:Y:S02]  /*3c000*/  LEA.HI.X.SX32 R5, R6, R2, 0x1, P6 ;  /* 0x0000000206057211 */ /* 0x000fe400030f0eff */
[----:B-1----:R-:W-:-:S05]  /*3c010*/  PRMT R10, R10, 0x7632, R10 ;  /* 0x000076320a0a7816 */ /* 0x002fca000000000a */
[----:B------:R0:W-:Y:S01]  /*3c020*/  @P5 STG.E.U16 [R4.64], R10 ;  /* 0x0000000a04005986 */ /* 0x0001e2000c10150a */
[----:B----4-:R-:W-:-:S03]  /*3c030*/  ISETP.LT.AND P3, PT, R26, c[0x0][0x17c], !P0 ;  /* 0x00005f001a007a0c */ /* 0x010fc60004761270 */
[----:B------:R-:W4:Y:S04]  /*3c040*/  LDL.LU R26, [R1+0x278] ;  /* 0x00027800011a7983 */ /* 0x000f280000300800 */
[----:B------:R-:W4:Y:S01]  /*3c050*/  LDL.LU R29, [R1+0x27c] ;  /* 0x00027c00011d7983 */ /* 0x000f220000300800 */
[----:B---3--:R-:W-:-:S03]  /*3c060*/  ISETP.LT.AND P2, PT, R27, c[0x0][0x17c], !P0 ;  /* 0x00005f001b007a0c */ /* 0x008fc60004741270 */
[----:B------:R-:W3:Y:S01]  /*3c070*/  LDL.LU R27, [R1+0x280] ;  /* 0x00028000011b7983 */ /* 0x000ee20000300800 */
[----:B-----5:R-:W-:-:S03]  /*3c080*/  ISETP.LT.AND P5, PT, R28, c[0x0][0x17c], !P0 ;  /* 0x00005f001c007a0c */ /* 0x020fc600047a1270 */
[----:B------:R-:W5:Y:S01]  /*3c090*/  LDL.LU R28, [R1+0x284] ;  /* 0x00028400011c7983 */ /* 0x000f620000300800 */
[----:B------:R-:W-:Y:S01]  /*3c0a0*/  IMAD R3, R20, 0x2, R6 ;  /* 0x0000000214037824 */ /* 0x000fe200078e0206 */
[----:B--2---:R-:W-:-:S03]  /*3c0b0*/  ISETP.LT.AND P4, PT, R16, c[0x0][0x17c], !P0 ;  /* 0x00005f0010007a0c */ /* 0x004fc60004781270 */
[----:B------:R-:W-:Y:S01]  /*3c0c0*/  IMAD R6, R20, 0x2, R3 ;  /* 0x0000000214067824 */ /* 0x000fe200078e0203 */
[C---:B------:R-:W-:Y:S02]  /*3c0d0*/  LEA R8, P6, R3.reuse, R0, 0x1 ;  /* 0x0000000003087211 */ /* 0x040fe400078c08ff */
[----:B------:R-:W-:Y:S02]  /*3c0e0*/  ISETP.LT.AND P1, PT, R24, c[0x0][0x17c], !P0 ;  /* 0x00005f0018007a0c */ /* 0x000fe40004721270 */
[----:B------:R-:W2:Y:S01]  /*3c0f0*/  LDL.LU R24, [R1+0x2c] ;  /* 0x00002c0001187983 */ /* 0x000ea20000300800 */
[----:B------:R-:W-:Y:S02]  /*3c100*/  LEA.HI.X.SX32 R9, R3, R2, 0x1, P6 ;  /* 0x0000000203097211 */ /* 0x000fe400030f0eff */
[----:B0-----:R-:W-:Y:S01]  /*3c110*/  LEA R4, P6, R6, R0, 0x1 ;  /* 0x0000000006047211 */ /* 0x001fe200078c08ff */
[----:B------:R-:W2:Y:S01]  /*3c120*/  LDL.LU R13, [R1+0x288] ;  /* 0x00028800010d7983 */ /* 0x000ea20000300800 */
[----:B------:R-:W-:Y:S01]  /*3c130*/  PRMT R10, R25, 0x7632, R10 ;  /* 0x00007632190a7816 */ /* 0x000fe2000000000a */
[----:B------:R-:W-:Y:S01]  /*3c140*/  IMAD R3, R20, 0x2, R6 ;  /* 0x0000000214037824 */ /* 0x000fe200078e0206 */
[----:B------:R-:W-:Y:S01]  /*3c150*/  PRMT R14, R14, 0x7632, R14 ;  /* 0x000076320e0e7816 */ /* 0x000fe2000000000e */
[----:B------:R-:W2:Y:S01]  /*3c160*/  LDL.LU R25, [R1+0x1c] ;  /* 0x00001c0001197983 */ /* 0x000ea20000300800 */
[----:B------:R-:W-:-:S03]  /*3c170*/  LEA.HI.X.SX32 R5, R6, R2, 0x1, P6 ;  /* 0x0000000206057211 */ /* 0x000fc600030f0eff */
[----:B------:R0:W-:Y:S04]  /*3c180*/  @P4 STG.E.U16 [R8.64], R10 ;  /* 0x0000000a08004986 */ /* 0x0001e8000c10150a */
[----:B------:R1:W-:Y:S01]  /*3c190*/  @P3 STG.E.U16 [R4.64], R14 ;  /* 0x0000000e04003986 */ /* 0x0003e2000c10150a */
[----:B------:R-:W-:Y:S02]  /*3c1a0*/  PRMT R18, R18, 0x7632, R18 ;  /* 0x0000763212127816 */ /* 0x000fe40000000012 */
[----:B------:R-:W-:Y:S01]  /*3c1b0*/  PRMT R22, R22, 0x7632, R22 ;  /* 0x0000763216167816 */ /* 0x000fe20000000016 */
[----:B------:R-:W2:Y:S01]  /*3c1c0*/  LDL.LU R16, [R1+0x28c] ;  /* 0x00028c0001107983 */ /* 0x000ea20000300800 */
[----:B0-----:R-:W-:-:S03]  /*3c1d0*/  LEA R8, P6, R3, R0, 0x1 ;  /* 0x0000000003087211 */ /* 0x001fc600078c08ff */
[----:B------:R-:W2:Y:S01]  /*3c1e0*/  LDL.LU R17, [R1+0x290] ;  /* 0x0002900001117983 */ /* 0x000ea20000300800 */
[----:B-1----:R-:W-:Y:S01]  /*3c1f0*/  IMAD R5, R20, 0x2, R3 ;  /* 0x0000000214057824 */ /* 0x002fe200078e0203 */
[----:B------:R-:W-:-:S04]  /*3c200*/  LEA.HI.X.SX32 R9, R3, R2, 0x1, P6 ;  /* 0x0000000203097211 */ /* 0x000fc800030f0eff */
[----:B------:R-:W-:Y:S01]  /*3c210*/  LEA R4, P6, R5, R0, 0x1 ;  /* 0x0000000005047211 */ /* 0x000fe200078c08ff */
[----:B------:R-:W-:-:S03]  /*3c220*/  IMAD R3, R20, 0x2, R5 ;  /* 0x0000000214037824 */ /* 0x000fc600078e0205 */
[----:B------:R-:W-:Y:S01]  /*3c230*/  LEA.HI.X.SX32 R5, R5, R2, 0x1, P6 ;  /* 0x0000000205057211 */ /* 0x000fe200030f0eff */
[----:B------:R0:W-:Y:S04]  /*3c240*/  @P1 STG.E.U16 [R8.64], R18 ;  /* 0x0000001208001986 */ /* 0x0001e8000c10150a */
[----:B------:R1:W-:Y:S01]  /*3c250*/  @P2 STG.E.U16 [R4.64], R22 ;  /* 0x0000001604002986 */ /* 0x0003e2000c10150a */
[----:B----4-:R-:W-:-:S03]  /*3c260*/  ISETP.LT.AND P4, PT, R26, c[0x0][0x17c], !P0 ;  /* 0x00005f001a007a0c */ /* 0x010fc60004781270 */
[----:B------:R-:W4:Y:S01]  /*3c270*/  LDL.LU R26, [R1+0x294] ;  /* 0x00029400011a7983 */ /* 0x000f220000300800 */
[----:B------:R-:W-:-:S03]  /*3c280*/  ISETP.LT.AND P3, PT, R29, c[0x0][0x17c], !P0 ;  /* 0x00005f001d007a0c */ /* 0x000fc60004761270 */
[----:B------:R-:W4:Y:S01]  /*3c290*/  LDL.LU R29, [R1+0xc] ;  /* 0x00000c00011d7983 */ /* 0x000f220000300800 */
[----:B---3--:R-:W-:-:S03]  /*3c2a0*/  ISETP.LT.AND P1, PT, R27, c[0x0][0x17c], !P0 ;  /* 0x00005f001b007a0c */ /* 0x008fc60004721270 */
[----:B------:R-:W3:Y:S01]  /*3c2b0*/  LDL.LU R27, [R1+0x298] ;  /* 0x00029800011b7983 */ /* 0x000ee20000300800 */
[----:B-----5:R-:W-:-:S03]  /*3c2c0*/  ISETP.LT.AND P2, PT, R28, c[0x0][0x17c], !P0 ;  /* 0x00005f001c007a0c */ /* 0x020fc60004741270 */
[----:B------:R-:W5:Y:S01]  /*3c2d0*/  LDL.LU R28, [R1+0x29c] ;  /* 0x00029c00011c7983 */ /* 0x000f620000300800 */
[C---:B0-----:R-:W-:Y:S01]  /*3c2e0*/  LEA R8, P6, R3.reuse, R0, 0x1 ;  /* 0x0000000003087211 */ /* 0x041fe200078c08ff */
[C---:B------:R-:W-:Y:S02]  /*3c2f0*/  IMAD R6, R20.reuse, 0x2, R3 ;  /* 0x0000000214067824 */ /* 0x040fe400078e0203 */
[----:B------:R-:W5:Y:S01]  /*3c300*/  LDL.LU R12, [R1+0x2a0] ;  /* 0x0002a000010c7983 */ /* 0x000f620000300800 */
[----:B------:R-:W-:Y:S01]  /*3c310*/  LEA.HI.X.SX32 R9, R3, R2, 0x1, P6 ;  /* 0x0000000203097211 */ /* 0x000fe200030f0eff */
[----:B------:R-:W-:Y:S01]  /*3c320*/  IMAD R3, R20, 0x2, R6 ;  /* 0x0000000214037824 */ /* 0x000fe200078e0206 */
[----:B-1----:R-:W-:-:S03]  /*3c330*/  LEA R4, P6, R6, R0, 0x1 ;  /* 0x0000000006047211 */ /* 0x002fc600078c08ff */
[----:B--2---:R0:W-:Y:S01]  /*3c340*/  @P5 STG.E.U16 [R8.64], R24 ;  /* 0x0000001808005986 */ /* 0x0041e2000c10150a */
[----:B------:R-:W-:Y:S02]  /*3c350*/  LEA.HI.X.SX32 R5, R6, R2, 0x1, P6 ;  /* 0x0000000206057211 */ /* 0x000fe400030f0eff */
[----:B------:R-:W-:Y:S01]  /*3c360*/  ISETP.LT.AND P5, PT, R13, c[0x0][0x17c], !P0 ;  /* 0x00005f000d007a0c */ /* 0x000fe200047a1270 */
[----:B------:R-:W-:Y:S02]  /*3c370*/  IMAD R13, R20, 0x2, R3 ;  /* 0x00000002140d7824 */ /* 0x000fe400078e0203 */
[----:B------:R1:W-:Y:S01]  /*3c380*/  @P4 STG.E.U16 [R4.64], R25 ;  /* 0x0000001904004986 */ /* 0x0003e2000c10150a */
        /* <DEDUP_REMOVED lines=10> */
[C---:B-1----:R-:W-:Y:S02]  /*3c430*/  LEA R4, P6, R13.reuse, R0, 0x1 ;  /* 0x000000000d047211 */ /* 0x042fe400078c08ff */
[----:B------:R-:W-:Y:S02]  /*3c440*/  ISETP.LT.AND P4, PT, R16, c[0x0][0x17c], !P0 ;  /* 0x00005f0010007a0c */ /* 0x000fe40004781270 */
[----:B------:R-:W2:Y:S01]  /*3c450*/  LDL.LU R16, [R1+0x2a4] ;  /* 0x0002a40001107983 */ /* 0x000ea20000300800 */
[----:B------:R-:W-:Y:S02]  /*3c460*/  LEA.HI.X.SX32 R5, R13, R2, 0x1, P6 ;  /* 0x000000020d057211 */ /* 0x000fe400030f0eff */
[----:B----4-:R-:W-:Y:S02]  /*3c470*/  ISETP.LT.AND P1, PT, R26, c[0x0][0x17c], !P0 ;  /* 0x00005f001a007a0c */ /* 0x010fe40004721270 */
[----:B------:R-:W4:Y:S04]  /*3c480*/  LDL.LU R26, [R1+0x2a8] ;  /* 0x0002a800011a7983 */ /* 0x000f280000300800 */
[----:B------:R0:W-:Y:S04]  /*3c490*/  @P2 STG.E.U16 [R8.64], R29 ;  /* 0x0000001d08002986 */ /* 0x0001e8000c10150a */
[----:B------:R1:W-:Y:S01]  /*3c4a0*/  @P5 STG.E.U16 [R4.64], R15 ;  /* 0x0000000f04005986 */ /* 0x0003e2000c10150a */
[----:B---3--:R-:W-:-:S03]  /*3c4b0*/  ISETP.LT.AND P2, PT, R27, c[0x0][0x17c], !P0 ;  /* 0x00005f001b007a0c */ /* 0x008fc60004741270 */
[----:B------:R-:W3:Y:S01]  /*3c4c0*/  LDL.LU R27, [R1+0x2ac] ;  /* 0x0002ac00011b7983 */ /* 0x000ee20000300800 */
[----:B-----5:R-:W-:-:S03]  /*3c4d0*/  ISETP.LT.AND P5, PT, R28, c[0x0][0x17c], !P0 ;  /* 0x00005f001c007a0c */ /* 0x020fc600047a1270 */
[----:B------:R-:W5:Y:S01]  /*3c4e0*/  LDL.LU R28, [R1+0x23c] ;  /* 0x00023c00011c7983 */ /* 0x000f620000300800 */
[----:B------:R-:W-:Y:S01]  /*3c4f0*/  IMAD R3, R20, 0x2, R13 ;  /* 0x0000000214037824 */ /* 0x000fe200078e020d */
[----:B------:R-:W-:-:S03]  /*3c500*/  ISETP.LT.AND P3, PT, R17, c[0x0][0x17c], !P0 ;  /* 0x00005f0011007a0c */ /* 0x000fc60004761270 */
[----:B------:R-:W-:Y:S01]  /*3c510*/  IMAD R13, R20, 0x2, R3 ;  /* 0x00000002140d7824 */ /* 0x000fe200078e0203 */
[----:B0-----:R-:W-:-:S03]  /*3c520*/  LEA R8, P6, R3, R0, 0x1 ;  /* 0x0000000003087211 */ /* 0x001fc600078c08ff */
[C---:B------:R-:W-:Y:S01]  /*3c530*/  IMAD R17, R20.reuse, 0x2, R13 ;  /* 0x0000000214117824 */ /* 0x040fe200078e020d */
[----:B------:R-:W-:Y:S02]  /*3c540*/  LEA.HI.X.SX32 R9, R3, R2, 0x1, P6 ;  /* 0x0000000203097211 */ /* 0x000fe400030f0eff */
[C---:B-1----:R-:W-:Y:S01]  /*3c550*/  LEA R4, P6, R13.reuse, R0, 0x1 ;  /* 0x000000000d047211 */ /* 0x042fe200078c08ff */
[C---:B------:R-:W-:Y:S02]  /*3c560*/  IMAD R21, R20.reuse, 0x2, R17 ;  /* 0x0000000214157824 */ /* 0x040fe400078e0211 */
[----:B------:R0:W-:Y:S01]  /*3c570*/  @P4 STG.E.U16 [R8.64], R19 ;  /* 0x0000001308004986 */ /* 0x0001e2000c10150a */
[----:B------:R-:W-:Y:S01]  /*3c580*/  LEA.HI.X.SX32 R5, R13, R2, 0x1, P6 ;  /* 0x000000020d057211 */ /* 0x000fe200030f0eff */
[----:B------:R-:W-:-:S04]  /*3c590*/  IMAD R3, R20, 0x2, R21 ;  /* 0x0000000214037824 */ /* 0x000fc800078e0215 */
[----:B------:R-:W-:Y:S01]  /*3c5a0*/  IMAD R13, R20, 0x2, R3 ;  /* 0x00000002140d7824 */ /* 0x000fe200078e0203 */
[----:B------:R1:W-:Y:S01]  /*3c5b0*/  @P3 STG.E.U16 [R4.64], R23 ;  /* 0x0000001704003986 */ /* 0x0003e2000c10150a */
[----:B0-----:R-:W-:-:S04]  /*3c5c0*/  LEA R8, P6, R17, R0, 0x1 ;  /* 0x0000000011087211 */ /* 0x001fc800078c08ff */
[----:B------:R-:W-:Y:S01]  /*3c5d0*/  LEA.HI.X.SX32 R9, R17, R2, 0x1, P6 ;  /* 0x0000000211097211 */ /* 0x000fe200030f0eff */
[----:B------:R-:W-:Y:S01]  /*3c5e0*/  IMAD R17, R20, 0x2, R13 ;  /* 0x0000000214117824 */ /* 0x000fe200078e020d */
[C---:B-1----:R-:W-:Y:S02]  /*3c5f0*/  LEA R4, P6, R21.reuse, R0, 0x1 ;  /* 0x0000000015047211 */ /* 0x042fe400078c08ff */
[----:B------:R-:W-:Y:S02]  /*3c600*/  PRMT R6, R24, 0x7632, R6 ;  /* 0x0000763218067816 */ /* 0x000fe40000000006 */
[----:B------:R-:W-:Y:S01]  /*3c610*/  LEA.HI.X.SX32 R5, R21, R2, 0x1, P6 ;  /* 0x0000000215057211 */ /* 0x000fe200030f0eff */
[C---:B------:R-:W-:Y:S01]  /*3c620*/  IMAD R21, R20.reuse, 0x2, R17 ;  /* 0x0000000214157824 */ /* 0x040fe200078e0211 */
[----:B------:R-:W-:Y:S01]  /*3c630*/  PRMT R7, R25, 0x7632, R7 ;  /* 0x0000763219077816 */ /* 0x000fe20000000007 */
[----:B------:R0:W-:Y:S02]  /*3c640*/  @P1 STG.E.U16 [R8.64], R6 ;  /* 0x0000000608001986 */ /* 0x0001e4000c10150a */
[----:B------:R-:W-:-:S02]  /*3c650*/  IMAD R25, R20, 0x2, R21 ;  /* 0x0000000214197824 */ /* 0x000fc400078e0215 */
[----:B------:R1:W-:Y:S01]  /*3c660*/  @P2 STG.E.U16 [R4.64], R7 ;  /* 0x0000000704002986 */ /* 0x0003e2000c10150a */
[----:B0-----:R-:W-:-:S04]  /*3c670*/  LEA R8, P1, R3, R0, 0x1 ;  /* 0x0000000003087211 */ /* 0x001fc800078208ff */
[----:B------:R-:W-:Y:S01]  /*3c680*/  LEA.HI.X.SX32 R9, R3, R2, 0x1, P1 ;  /* 0x0000000203097211 */ /* 0x000fe200008f0eff */
[----:B------:R-:W-:Y:S01]  /*3c690*/  IMAD R3, R20, 0x2, R25 ;  /* 0x0000000214037824 */ /* 0x000fe200078e0219 */
[-C--:B-1----:R-:W-:Y:S02]  /*3c6a0*/  LEA R4, P1, R17, R0.reuse, 0x1 ;  /* 0x0000000011047211 */ /* 0x082fe400078208ff */
[----:B------:R-:W-:Y:S02]  /*3c6b0*/  ISETP.LT.AND P4, PT, R12, c[0x0][0x17c], !P0 ;  /* 0x00005f000c007a0c */ /* 0x000fe40004781270 */
[----:B--2---:R-:W-:Y:S02]  /*3c6c0*/  ISETP.LT.AND P3, PT, R16, c[0x0][0x17c], !P0 ;  /* 0x00005f0010007a0c */ /* 0x004fe40004761270 */
[----:B------:R-:W-:Y:S02]  /*3c6d0*/  LEA R12, P2, R13, R0, 0x1 ;  /* 0x000000000d0c7211 */ /* 0x000fe400078408ff */
[----:B------:R-:W-:-:S02]  /*3c6e0*/  LEA.HI.X.SX32 R5, R17, R2, 0x1, P1 ;  /* 0x0000000211057211 */ /* 0x000fc400008f0eff */
[-C--:B------:R-:W-:Y:S02]  /*3c6f0*/  LEA R16, P1, R3, R0.reuse, 0x1 ;  /* 0x0000000003107211 */ /* 0x080fe400078208ff */
[----:B------:R-:W-:Y:S02]  /*3c700*/  LEA R20, P6, R21, R0, 0x1 ;  /* 0x0000000015147211 */ /* 0x000fe400078c08ff */
[-C--:B------:R-:W-:Y:S02]  /*3c710*/  LEA.HI.X.SX32 R13, R13, R2.reuse, 0x1, P2 ;  /* 0x000000020d0d7211 */ /* 0x080fe400010f0eff */
[-C--:B------:R-:W-:Y:S02]  /*3c720*/  LEA.HI.X.SX32 R17, R3, R2.reuse, 0x1, P1 ;  /* 0x0000000203117211 */ /* 0x080fe400008f0eff */
[----:B------:R-:W-:Y:S02]  /*3c730*/  LEA.HI.X.SX32 R21, R21, R2, 0x1, P6 ;  /* 0x0000000215157211 */ /* 0x000fe400030f0eff */
[----:B----4-:R-:W-:-:S02]  /*3c740*/  ISETP.LT.AND P2, PT, R26, c[0x0][0x17c], !P0 ;  /* 0x00005f001a007a0c */ /* 0x010fc40004741270 */
[----:B------:R-:W-:Y:S02]  /*3c750*/  LEA R24, P6, R25, R0, 0x1 ;  /* 0x0000000019187211 */ /* 0x000fe400078c08ff */
[----:B------:R-:W-:Y:S02]  /*3c760*/  PRMT R7, R7, 0x7632, R7 ;  /* 0x0000763207077816 */ /* 0x000fe40000000007 */
[----:B------:R-:W-:Y:S02]  /*3c770*/  LEA.HI.X.SX32 R25, R25, R2, 0x1, P6 ;  /* 0x0000000219197211 */ /* 0x000fe400030f0eff */
[----:B------:R-:W-:Y:S02]  /*3c780*/  PRMT R6, R11, 0x7632, R6 ;  /* 0x000076320b067816 */ /* 0x000fe40000000006 */
[----:B------:R-:W-:Y:S02]  /*3c790*/  PRMT R2, R29, 0x7632, R2 ;  /* 0x000076321d027816 */ /* 0x000fe40000000002 */
[----:B------:R-:W-:Y:S01]  /*3c7a0*/  PRMT R10, R15, 0x7632, R10 ;  /* 0x000076320f0a7816 */ /* 0x000fe2000000000a */
[----:B------:R0:W-:Y:S01]  /*3c7b0*/  @P5 STG.E.U16 [R8.64], R7 ;  /* 0x0000000708005986 */ /* 0x0001e2000c10150a */
[----:B------:R-:W-:-:S03]  /*3c7c0*/  PRMT R19, R19, 0x7632, R19 ;  /* 0x0000763213137816 */ /* 0x000fc60000000013 */
[----:B------:R0:W-:Y:S04]  /*3c7d0*/  @P4 STG.E.U16 [R12.64], R6 ;  /* 0x000000060c004986 */ /* 0x0001e8000c10150a */
[----:B------:R0:W-:Y:S04]  /*3c7e0*/  @P3 STG.E.U16 [R4.64], R2 ;  /* 0x0000000204003986 */ /* 0x0001e8000c10150a */
[----:B------:R0:W-:Y:S01]  /*3c7f0*/  @P2 STG.E.U16 [R20.64], R10 ;  /* 0x0000000a14002986 */ /* 0x0001e2000c10150a */
[----:B---3--:R-:W-:Y:S02]  /*3c800*/  ISETP.LT.AND P1, PT, R27, c[0x0][0x17c], !P0 ;  /* 0x00005f001b007a0c */ /* 0x008fe40004721270 */
[----:B-----5:R-:W-:-:S11]  /*3c810*/  ISETP.LT.AND P0, PT, R28, c[0x0][0x17c], !P0 ;  /* 0x00005f001c007a0c */ /* 0x020fd60004701270 */
[----:B------:R0:W-:Y:S02]  /*3c820*/  @P1 STG.E.U16 [R24.64], R19 ;  /* 0x0000001318001986 */ /* 0x0001e4000c10150a */
[----:B------:R-:W-:Y:S05]  /*3c830*/  @!P0 EXIT ;  /* 0x000000000000894d */ /* 0x000fea0003800000 */
[----:B0-----:R-:W-:-:S05]  /*3c840*/  PRMT R8, R23, 0x7632, R8 ;  /* 0x0000763217087816 */ /* 0x001fca0000000008 */
[----:B------:R-:W-:Y:S01]  /*3c850*/  STG.E.U16 [R16.64], R8 ;  /* 0x0000000810007986 */ /* 0x000fe2000c10150a */
[----:B------:R-:W-:Y:S05]  /*3c860*/  EXIT ;  /* 0x000000000000794d */ /* 0x000fea0003800000 */
.L_x_4:
[----:B------:R-:W-:-:S00]  /*3c870*/  BRA `(.L_x_4) ;  /* 0xfffffff000007947 */ /* 0x000fc0000383ffff */
[----:B------:R-:W-:-:S00]  /*3c880*/  NOP ;  /* 0x0000000000007918 */ /* 0x000fc00000000000 */
[----:B------:R-:W-:-:S00]  /*3c890*/  NOP ;  /* 0x0000000000007918 */ /* 0x000fc00000000000 */
[----:B------:R-:W-:-:S00]  /*3c8a0*/  NOP ;  /* 0x0000000000007918 */ /* 0x000fc00000000000 */
[----:B------:R-:W-:-:S00]  /*3c8b0*/  NOP ;  /* 0x0000000000007918 */ /* 0x000fc00000000000 */
[----:B------:R-:W-:-:S00]  /*3c8c0*/  NOP ;  /* 0x0000000000007918 */ /* 0x000fc00000000000 */
[----:B------:R-:W-:-:S00]  /*3c8d0*/  NOP ;  /* 0x0000000000007918 */ /* 0x000fc00000000000 */
[----:B------:R-:W-:-:S00]  /*3c8e0*/  NOP ;  /* 0x0000000000007918 */ /* 0x000fc00000000000 */
[----:B------:R-:W-:-:S00]  /*3c8f0*/  NOP ;  /* 0x0000000000007918 */ /* 0x000fc00000000000 */
.L_x_5:


//--------------------- .nv.shared.matmul_kernel  --------------------------
	.section	.nv.shared.matmul_kernel,"aw",@nobits
	.sectionflags	@""
	.align	16
